//
// Generated by NVIDIA NVVM Compiler
//
// Compiler Build ID: CL-36424714
// Cuda compilation tools, release 13.0, V13.0.88
// Based on NVVM 20.0.0
//

.version 9.0
.target sm_100
.address_size 64

	// .globl	_Z15flash_attentionIfLi48ELi48ELi64ELi32ELi16EEvPT_S1_S1_S1_iS1_S1_i
.extern .func  (.param .b32 func_retval0) vprintf
(
	.param .b64 vprintf_param_0,
	.param .b64 vprintf_param_1
)
;
.global .align 1 .b8 $str[25] = {66, 95, 99, 58, 32, 37, 100, 44, 32, 66, 95, 114, 58, 32, 37, 100, 44, 32, 100, 58, 32, 37, 100, 10};
.global .align 1 .b8 $str$1[24] = {98, 100, 105, 109, 95, 120, 58, 32, 37, 100, 44, 32, 98, 100, 105, 109, 95, 121, 58, 32, 37, 100, 10};
.global .align 1 .b8 $str$2[32] = {98, 108, 111, 99, 107, 73, 100, 120, 46, 120, 58, 32, 37, 100, 44, 32, 98, 108, 111, 99, 107, 73, 100, 120, 46, 121, 58, 32, 37, 100, 10};
.extern .shared .align 16 .b8 shared[];

.visible .entry _Z15flash_attentionIfLi48ELi48ELi64ELi32ELi16EEvPT_S1_S1_S1_iS1_S1_i(
	.param .u64 .ptr .align 1 _Z15flash_attentionIfLi48ELi48ELi64ELi32ELi16EEvPT_S1_S1_S1_iS1_S1_i_param_0,
	.param .u64 .ptr .align 1 _Z15flash_attentionIfLi48ELi48ELi64ELi32ELi16EEvPT_S1_S1_S1_iS1_S1_i_param_1,
	.param .u64 .ptr .align 1 _Z15flash_attentionIfLi48ELi48ELi64ELi32ELi16EEvPT_S1_S1_S1_iS1_S1_i_param_2,
	.param .u64 .ptr .align 1 _Z15flash_attentionIfLi48ELi48ELi64ELi32ELi16EEvPT_S1_S1_S1_iS1_S1_i_param_3,
	.param .u32 _Z15flash_attentionIfLi48ELi48ELi64ELi32ELi16EEvPT_S1_S1_S1_iS1_S1_i_param_4,
	.param .u64 .ptr .align 1 _Z15flash_attentionIfLi48ELi48ELi64ELi32ELi16EEvPT_S1_S1_S1_iS1_S1_i_param_5,
	.param .u64 .ptr .align 1 _Z15flash_attentionIfLi48ELi48ELi64ELi32ELi16EEvPT_S1_S1_S1_iS1_S1_i_param_6,
	.param .u32 _Z15flash_attentionIfLi48ELi48ELi64ELi32ELi16EEvPT_S1_S1_S1_iS1_S1_i_param_7
)
{
	.local .align 8 .b8 	__local_depot0[88];
	.reg .b64 	%SP;
	.reg .b64 	%SPL;
	.reg .pred 	%p<243>;
	.reg .b32 	%r<168>;
	.reg .b32 	%f<1821>;
	.reg .b64 	%rd<74>;

	mov.u64 	%SPL, __local_depot0;
	cvta.local.u64 	%SP, %SPL;
	ld.param.u64 	%rd29, [_Z15flash_attentionIfLi48ELi48ELi64ELi32ELi16EEvPT_S1_S1_S1_iS1_S1_i_param_0];
	ld.param.u64 	%rd30, [_Z15flash_attentionIfLi48ELi48ELi64ELi32ELi16EEvPT_S1_S1_S1_iS1_S1_i_param_1];
	ld.param.u64 	%rd31, [_Z15flash_attentionIfLi48ELi48ELi64ELi32ELi16EEvPT_S1_S1_S1_iS1_S1_i_param_2];
	ld.param.u64 	%rd32, [_Z15flash_attentionIfLi48ELi48ELi64ELi32ELi16EEvPT_S1_S1_S1_iS1_S1_i_param_3];
	ld.param.u32 	%r37, [_Z15flash_attentionIfLi48ELi48ELi64ELi32ELi16EEvPT_S1_S1_S1_iS1_S1_i_param_4];
	ld.param.u32 	%r38, [_Z15flash_attentionIfLi48ELi48ELi64ELi32ELi16EEvPT_S1_S1_S1_iS1_S1_i_param_7];
	cvta.to.global.u64 	%rd1, %rd29;
	cvta.to.global.u64 	%rd2, %rd31;
	cvta.to.global.u64 	%rd3, %rd30;
	cvta.to.global.u64 	%rd4, %rd32;
	add.u64 	%rd5, %SPL, 0;
	add.u64 	%rd6, %SPL, 24;
	add.u64 	%rd7, %SPL, 36;
	add.u64 	%rd8, %SPL, 48;
	mov.u32 	%r1, %tid.x;
	mov.u32 	%r2, %tid.y;
	mov.u32 	%r3, %ctaid.x;
	or.b32  	%r39, %r2, %r3;
	or.b32  	%r40, %r39, %r1;
	setp.ne.s32 	%p2, %r40, 0;
	@%p2 bra 	$L__BB0_2;
	add.u64 	%rd37, %SP, 64;
	add.u64 	%rd38, %SPL, 64;
	mov.b32 	%r41, 48;
	st.local.v2.u32 	[%rd38], {%r41, %r41};
	mov.b32 	%r42, 64;
	st.local.u32 	[%rd38+8], %r42;
	mov.u64 	%rd39, $str;
	cvta.global.u64 	%rd40, %rd39;
	{ // callseq 0, 0
	.param .b64 param0;
	st.param.b64 	[param0], %rd40;
	.param .b64 param1;
	st.param.b64 	[param1], %rd37;
	.param .b32 retval0;
	call.uni (retval0), 
	vprintf, 
	(
	param0, 
	param1
	);
	ld.param.b32 	%r43, [retval0];
	} // callseq 0
	mov.b32 	%r45, 16;
	mov.b32 	%r46, 32;
	st.local.v2.u32 	[%rd38], {%r46, %r45};
	mov.u64 	%rd41, $str$1;
	cvta.global.u64 	%rd42, %rd41;
	{ // callseq 1, 0
	.param .b64 param0;
	st.param.b64 	[param0], %rd42;
	.param .b64 param1;
	st.param.b64 	[param1], %rd37;
	.param .b32 retval0;
	call.uni (retval0), 
	vprintf, 
	(
	param0, 
	param1
	);
	ld.param.b32 	%r47, [retval0];
	} // callseq 1
	mov.u32 	%r49, %ctaid.y;
	st.local.v2.u32 	[%rd38], {%r3, %r49};
	mov.u64 	%rd43, $str$2;
	cvta.global.u64 	%rd44, %rd43;
	{ // callseq 2, 0
	.param .b64 param0;
	st.param.b64 	[param0], %rd44;
	.param .b64 param1;
	st.param.b64 	[param1], %rd37;
	.param .b32 retval0;
	call.uni (retval0), 
	vprintf, 
	(
	param0, 
	param1
	);
	ld.param.b32 	%r50, [retval0];
	} // callseq 2
$L__BB0_2:
	mov.f32 	%f54, 0f00000000;
	st.local.v2.f32 	[%rd5], {%f54, %f54};
	mov.b32 	%r52, -8388608;
	st.local.u32 	[%rd6], %r52;
	mov.b32 	%r53, 0;
	st.local.u32 	[%rd8], %r53;
	st.local.v2.f32 	[%rd5+8], {%f54, %f54};
	st.local.u32 	[%rd6+4], %r52;
	st.local.u32 	[%rd8+4], %r53;
	st.local.v2.f32 	[%rd5+16], {%f54, %f54};
	st.local.u32 	[%rd6+8], %r52;
	st.local.u32 	[%rd8+8], %r53;
	setp.lt.u32 	%p3, %r2, 48;
	shl.b32 	%r54, %r2, 6;
	add.s32 	%r5, %r54, %r1;
	shl.b32 	%r55, %r5, 2;
	mov.u32 	%r56, shared;
	add.s32 	%r57, %r56, %r55;
	add.s32 	%r6, %r57, 24576;
	@%p3 bra 	$L__BB0_3;
	bra.uni 	$L__BB0_26;
$L__BB0_3:
	mad.lo.s32 	%r4, %r3, 48, %r2;
	setp.lt.s32 	%p4, %r4, %r37;
	@%p4 bra 	$L__BB0_7;
	setp.gt.u32 	%p5, %r1, 63;
	@%p5 bra 	$L__BB0_10;
	mov.b32 	%r58, 0;
	st.shared.u32 	[%r6], %r58;
	setp.lt.u32 	%p6, %r1, 32;
	@%p6 bra 	$L__BB0_6;
	bra.uni 	$L__BB0_10;
$L__BB0_6:
	mov.b32 	%r59, 0;
	st.shared.u32 	[%r6+128], %r59;
	bra.uni 	$L__BB0_10;
$L__BB0_7:
	setp.gt.u32 	%p7, %r1, 63;
	@%p7 bra 	$L__BB0_10;
	shl.b32 	%r60, %r4, 6;
	add.s32 	%r61, %r60, %r1;
	mul.wide.s32 	%rd45, %r61, 4;
	add.s64 	%rd9, %rd1, %rd45;
	ld.global.f32 	%f55, [%rd9];
	st.shared.f32 	[%r6], %f55;
	setp.gt.u32 	%p8, %r1, 31;
	@%p8 bra 	$L__BB0_10;
	ld.global.f32 	%f56, [%rd9+128];
	st.shared.f32 	[%r6+128], %f56;
$L__BB0_10:
	setp.gt.u32 	%p9, %r2, 31;
	@%p9 bra 	$L__BB0_26;
	add.s32 	%r7, %r4, 16;
	setp.lt.s32 	%p10, %r7, %r37;
	@%p10 bra 	$L__BB0_15;
	setp.gt.u32 	%p11, %r1, 63;
	@%p11 bra 	$L__BB0_18;
	mov.b32 	%r62, 0;
	st.shared.u32 	[%r6+4096], %r62;
	setp.gt.u32 	%p12, %r1, 31;
	@%p12 bra 	$L__BB0_18;
	mov.b32 	%r63, 0;
	st.shared.u32 	[%r6+4224], %r63;
	bra.uni 	$L__BB0_18;
$L__BB0_15:
	setp.gt.u32 	%p13, %r1, 63;
	@%p13 bra 	$L__BB0_18;
	shl.b32 	%r64, %r7, 6;
	add.s32 	%r65, %r64, %r1;
	mul.wide.s32 	%rd46, %r65, 4;
	add.s64 	%rd10, %rd1, %rd46;
	ld.global.f32 	%f57, [%rd10];
	st.shared.f32 	[%r6+4096], %f57;
	setp.gt.u32 	%p14, %r1, 31;
	@%p14 bra 	$L__BB0_18;
	ld.global.f32 	%f58, [%rd10+128];
	st.shared.f32 	[%r6+4224], %f58;
$L__BB0_18:
	setp.gt.u32 	%p15, %r2, 15;
	@%p15 bra 	$L__BB0_26;
	add.s32 	%r8, %r4, 32;
	setp.lt.s32 	%p16, %r8, %r37;
	@%p16 bra 	$L__BB0_23;
	setp.gt.u32 	%p17, %r1, 63;
	@%p17 bra 	$L__BB0_26;
	mov.b32 	%r66, 0;
	st.shared.u32 	[%r6+8192], %r66;
	setp.gt.u32 	%p18, %r1, 31;
	@%p18 bra 	$L__BB0_26;
	mov.b32 	%r67, 0;
	st.shared.u32 	[%r6+8320], %r67;
	bra.uni 	$L__BB0_26;
$L__BB0_23:
	setp.gt.u32 	%p19, %r1, 63;
	@%p19 bra 	$L__BB0_26;
	shl.b32 	%r68, %r8, 6;
	add.s32 	%r69, %r68, %r1;
	mul.wide.s32 	%rd47, %r69, 4;
	add.s64 	%rd11, %rd1, %rd47;
	ld.global.f32 	%f59, [%rd11];
	st.shared.f32 	[%r6+8192], %f59;
	setp.gt.u32 	%p20, %r1, 31;
	@%p20 bra 	$L__BB0_26;
	ld.global.f32 	%f60, [%rd11+128];
	st.shared.f32 	[%r6+8320], %f60;
$L__BB0_26:
	bar.sync 	0;
	setp.lt.s32 	%p21, %r38, 1;
	@%p21 bra 	$L__BB0_31;
	setp.gt.u32 	%p22, %r1, 47;
	add.s32 	%r72, %r2, 16;
	shl.b32 	%r73, %r2, 8;
	add.s32 	%r75, %r56, %r73;
	add.s32 	%r9, %r75, 24576;
	shl.b32 	%r76, %r1, 8;
	add.s32 	%r10, %r56, %r76;
	shl.b32 	%r77, %r2, 4;
	sub.s32 	%r78, %r5, %r77;
	shl.b32 	%r79, %r78, 2;
	add.s32 	%r80, %r56, 36864;
	add.s32 	%r11, %r80, %r79;
	setp.gt.u32 	%p23, %r2, 15;
	or.pred  	%p1, %p23, %p22;
	shr.u32 	%r81, %r2, 4;
	mul.wide.u32 	%rd48, %r81, 4;
	add.s64 	%rd12, %rd6, %rd48;
	mad.lo.s32 	%r12, %r2, 192, %r80;
	shr.u32 	%r82, %r72, 4;
	mul.wide.u32 	%rd49, %r82, 4;
	add.s64 	%rd13, %rd6, %rd49;
	add.s64 	%rd14, %rd7, %rd49;
	mul.wide.u32 	%rd50, %r81, 8;
	add.s64 	%rd15, %rd5, %rd50;
	mul.wide.u32 	%rd51, %r82, 8;
	add.s64 	%rd16, %rd5, %rd51;
	add.s64 	%rd17, %rd8, %rd49;
	mov.b32 	%r162, 0;
$L__BB0_28:
	setp.gt.u32 	%p24, %r2, 47;
	@%p24 bra 	$L__BB0_65;
	mad.lo.s32 	%r14, %r162, 48, %r2;
	setp.lt.s32 	%p25, %r14, %r37;
	@%p25 bra 	$L__BB0_46;
	setp.gt.u32 	%p26, %r1, 63;
	@%p26 bra 	$L__BB0_49;
	bra.uni 	$L__BB0_44;
$L__BB0_31:
	setp.gt.u32 	%p228, %r2, 47;
	@%p228 bra 	$L__BB0_43;
	setp.lt.u32 	%p229, %r1, 64;
	mad.lo.s32 	%r15, %r3, 48, %r2;
	setp.lt.s32 	%p230, %r15, %r37;
	and.pred  	%p231, %p230, %p229;
	@%p231 bra 	$L__BB0_33;
	bra.uni 	$L__BB0_35;
$L__BB0_33:
	shr.u32 	%r148, %r2, 4;
	mul.wide.u32 	%rd59, %r148, 8;
	add.s64 	%rd24, %rd5, %rd59;
	mul.wide.u32 	%rd60, %r148, 4;
	add.s64 	%rd61, %rd8, %rd60;
	ld.local.f32 	%f51, [%rd61];
	shl.b32 	%r149, %r15, 6;
	shr.u32 	%r150, %r1, 5;
	mul.wide.u32 	%rd62, %r150, 4;
	add.s64 	%rd63, %rd24, %rd62;
	ld.local.f32 	%f1796, [%rd63];
	div.rn.f32 	%f1797, %f1796, %f51;
	add.s32 	%r151, %r149, %r1;
	mul.wide.s32 	%rd64, %r151, 4;
	add.s64 	%rd25, %rd4, %rd64;
	st.global.f32 	[%rd25], %f1797;
	setp.gt.u32 	%p232, %r1, 31;
	@%p232 bra 	$L__BB0_35;
	ld.local.f32 	%f1798, [%rd24+4];
	div.rn.f32 	%f1799, %f1798, %f51;
	st.global.f32 	[%rd25+128], %f1799;
$L__BB0_35:
	setp.gt.u32 	%p233, %r2, 31;
	@%p233 bra 	$L__BB0_43;
	setp.gt.u32 	%p234, %r1, 63;
	add.s32 	%r35, %r15, 16;
	setp.ge.s32 	%p235, %r35, %r37;
	or.pred  	%p236, %p235, %p234;
	@%p236 bra 	$L__BB0_39;
	add.s32 	%r153, %r2, 16;
	shr.u32 	%r154, %r153, 4;
	mul.wide.u32 	%rd65, %r154, 8;
	add.s64 	%rd26, %rd5, %rd65;
	mul.wide.u32 	%rd66, %r154, 4;
	add.s64 	%rd67, %rd8, %rd66;
	ld.local.f32 	%f52, [%rd67];
	shl.b32 	%r155, %r35, 6;
	shr.u32 	%r156, %r1, 5;
	mul.wide.u32 	%rd68, %r156, 4;
	add.s64 	%rd69, %rd26, %rd68;
	ld.local.f32 	%f1800, [%rd69];
	div.rn.f32 	%f1801, %f1800, %f52;
	add.s32 	%r157, %r155, %r1;
	mul.wide.s32 	%rd70, %r157, 4;
	add.s64 	%rd27, %rd4, %rd70;
	st.global.f32 	[%rd27], %f1801;
	setp.gt.u32 	%p237, %r1, 31;
	@%p237 bra 	$L__BB0_39;
	ld.local.f32 	%f1802, [%rd26+4];
	div.rn.f32 	%f1803, %f1802, %f52;
	st.global.f32 	[%rd27+128], %f1803;
$L__BB0_39:
	setp.gt.u32 	%p238, %r2, 15;
	@%p238 bra 	$L__BB0_43;
	setp.gt.u32 	%p239, %r1, 63;
	add.s32 	%r36, %r15, 32;
	setp.ge.s32 	%p240, %r36, %r37;
	or.pred  	%p241, %p240, %p239;
	@%p241 bra 	$L__BB0_43;
	ld.local.f32 	%f53, [%rd8+8];
	shl.b32 	%r159, %r36, 6;
	shr.u32 	%r160, %r1, 5;
	mul.wide.u32 	%rd71, %r160, 4;
	add.s64 	%rd72, %rd5, %rd71;
	ld.local.f32 	%f1804, [%rd72+16];
	div.rn.f32 	%f1805, %f1804, %f53;
	add.s32 	%r161, %r159, %r1;
	mul.wide.s32 	%rd73, %r161, 4;
	add.s64 	%rd28, %rd4, %rd73;
	st.global.f32 	[%rd28], %f1805;
	setp.gt.u32 	%p242, %r1, 31;
	@%p242 bra 	$L__BB0_43;
	ld.local.f32 	%f1806, [%rd5+20];
	div.rn.f32 	%f1807, %f1806, %f53;
	st.global.f32 	[%rd28+128], %f1807;
$L__BB0_43:
	ret;
$L__BB0_44:
	setp.lt.u32 	%p27, %r1, 32;
	mov.b32 	%r83, 0;
	st.shared.u32 	[%r6+-24576], %r83;
	st.shared.u32 	[%r6+-12288], %r83;
	@%p27 bra 	$L__BB0_45;
	bra.uni 	$L__BB0_49;
$L__BB0_45:
	mov.b32 	%r84, 0;
	st.shared.u32 	[%r6+-24448], %r84;
	st.shared.u32 	[%r6+-12160], %r84;
	bra.uni 	$L__BB0_49;
$L__BB0_46:
	setp.gt.u32 	%p28, %r1, 63;
	@%p28 bra 	$L__BB0_49;
	setp.gt.u32 	%p29, %r1, 31;
	shl.b32 	%r85, %r14, 6;
	add.s32 	%r86, %r85, %r1;
	mul.wide.u32 	%rd52, %r86, 4;
	add.s64 	%rd18, %rd3, %rd52;
	ld.global.f32 	%f61, [%rd18];
	st.shared.f32 	[%r6+-24576], %f61;
	add.s64 	%rd19, %rd2, %rd52;
	ld.global.f32 	%f62, [%rd19];
	st.shared.f32 	[%r6+-12288], %f62;
	@%p29 bra 	$L__BB0_49;
	ld.global.f32 	%f63, [%rd18+128];
	st.shared.f32 	[%r6+-24448], %f63;
	ld.global.f32 	%f64, [%rd19+128];
	st.shared.f32 	[%r6+-12160], %f64;
$L__BB0_49:
	setp.gt.u32 	%p30, %r2, 31;
	@%p30 bra 	$L__BB0_65;
	add.s32 	%r16, %r14, 16;
	setp.lt.s32 	%p31, %r16, %r37;
	@%p31 bra 	$L__BB0_54;
	setp.gt.u32 	%p32, %r1, 63;
	@%p32 bra 	$L__BB0_57;
	setp.gt.u32 	%p33, %r1, 31;
	mov.b32 	%r87, 0;
	st.shared.u32 	[%r6+-20480], %r87;
	st.shared.u32 	[%r6+-8192], %r87;
	@%p33 bra 	$L__BB0_57;
	mov.b32 	%r88, 0;
	st.shared.u32 	[%r6+-20352], %r88;
	st.shared.u32 	[%r6+-8064], %r88;
	bra.uni 	$L__BB0_57;
$L__BB0_54:
	setp.gt.u32 	%p34, %r1, 63;
	@%p34 bra 	$L__BB0_57;
	setp.gt.u32 	%p35, %r1, 31;
	shl.b32 	%r89, %r16, 6;
	add.s32 	%r90, %r89, %r1;
	mul.wide.u32 	%rd53, %r90, 4;
	add.s64 	%rd20, %rd3, %rd53;
	ld.global.f32 	%f65, [%rd20];
	st.shared.f32 	[%r6+-20480], %f65;
	add.s64 	%rd21, %rd2, %rd53;
	ld.global.f32 	%f66, [%rd21];
	st.shared.f32 	[%r6+-8192], %f66;
	@%p35 bra 	$L__BB0_57;
	ld.global.f32 	%f67, [%rd20+128];
	st.shared.f32 	[%r6+-20352], %f67;
	ld.global.f32 	%f68, [%rd21+128];
	st.shared.f32 	[%r6+-8064], %f68;
$L__BB0_57:
	@%p23 bra 	$L__BB0_65;
	add.s32 	%r17, %r14, 32;
	setp.lt.s32 	%p37, %r17, %r37;
	@%p37 bra 	$L__BB0_62;
	setp.gt.u32 	%p38, %r1, 63;
	@%p38 bra 	$L__BB0_65;
	setp.gt.u32 	%p39, %r1, 31;
	mov.b32 	%r91, 0;
	st.shared.u32 	[%r6+-16384], %r91;
	st.shared.u32 	[%r6+-4096], %r91;
	@%p39 bra 	$L__BB0_65;
	mov.b32 	%r92, 0;
	st.shared.u32 	[%r6+-16256], %r92;
	st.shared.u32 	[%r6+-3968], %r92;
	bra.uni 	$L__BB0_65;
$L__BB0_62:
	setp.gt.u32 	%p40, %r1, 63;
	@%p40 bra 	$L__BB0_65;
	setp.gt.u32 	%p41, %r1, 31;
	shl.b32 	%r93, %r17, 6;
	add.s32 	%r94, %r93, %r1;
	mul.wide.u32 	%rd54, %r94, 4;
	add.s64 	%rd22, %rd3, %rd54;
	ld.global.f32 	%f69, [%rd22];
	st.shared.f32 	[%r6+-16384], %f69;
	add.s64 	%rd23, %rd2, %rd54;
	ld.global.f32 	%f70, [%rd23];
	st.shared.f32 	[%r6+-4096], %f70;
	@%p41 bra 	$L__BB0_65;
	ld.global.f32 	%f71, [%rd22+128];
	st.shared.f32 	[%r6+-16256], %f71;
	ld.global.f32 	%f72, [%rd23+128];
	st.shared.f32 	[%r6+-3968], %f72;
$L__BB0_65:
	bar.sync 	0;
	bar.sync 	0;
	@%p24 bra 	$L__BB0_76;
	@%p22 bra 	$L__BB0_69;
	setp.gt.u32 	%p44, %r1, 15;
	ld.shared.v4.f32 	{%f73, %f74, %f75, %f76}, [%r9];
	ld.shared.v4.f32 	{%f77, %f78, %f79, %f80}, [%r10];
	fma.rn.f32 	%f81, %f73, %f77, 0f00000000;
	fma.rn.f32 	%f82, %f74, %f78, %f81;
	fma.rn.f32 	%f83, %f75, %f79, %f82;
	fma.rn.f32 	%f84, %f76, %f80, %f83;
	ld.shared.v4.f32 	{%f85, %f86, %f87, %f88}, [%r9+16];
	ld.shared.v4.f32 	{%f89, %f90, %f91, %f92}, [%r10+16];
	fma.rn.f32 	%f93, %f85, %f89, %f84;
	fma.rn.f32 	%f94, %f86, %f90, %f93;
	fma.rn.f32 	%f95, %f87, %f91, %f94;
	fma.rn.f32 	%f96, %f88, %f92, %f95;
	ld.shared.v4.f32 	{%f97, %f98, %f99, %f100}, [%r9+32];
	ld.shared.v4.f32 	{%f101, %f102, %f103, %f104}, [%r10+32];
	fma.rn.f32 	%f105, %f97, %f101, %f96;
	fma.rn.f32 	%f106, %f98, %f102, %f105;
	fma.rn.f32 	%f107, %f99, %f103, %f106;
	fma.rn.f32 	%f108, %f100, %f104, %f107;
	ld.shared.v4.f32 	{%f109, %f110, %f111, %f112}, [%r9+48];
	ld.shared.v4.f32 	{%f113, %f114, %f115, %f116}, [%r10+48];
	fma.rn.f32 	%f117, %f109, %f113, %f108;
	fma.rn.f32 	%f118, %f110, %f114, %f117;
	fma.rn.f32 	%f119, %f111, %f115, %f118;
	fma.rn.f32 	%f120, %f112, %f116, %f119;
	ld.shared.v4.f32 	{%f121, %f122, %f123, %f124}, [%r9+64];
	ld.shared.v4.f32 	{%f125, %f126, %f127, %f128}, [%r10+64];
	fma.rn.f32 	%f129, %f121, %f125, %f120;
	fma.rn.f32 	%f130, %f122, %f126, %f129;
	fma.rn.f32 	%f131, %f123, %f127, %f130;
	fma.rn.f32 	%f132, %f124, %f128, %f131;
	ld.shared.v4.f32 	{%f133, %f134, %f135, %f136}, [%r9+80];
	ld.shared.v4.f32 	{%f137, %f138, %f139, %f140}, [%r10+80];
	fma.rn.f32 	%f141, %f133, %f137, %f132;
	fma.rn.f32 	%f142, %f134, %f138, %f141;
	fma.rn.f32 	%f143, %f135, %f139, %f142;
	fma.rn.f32 	%f144, %f136, %f140, %f143;
	ld.shared.v4.f32 	{%f145, %f146, %f147, %f148}, [%r9+96];
	ld.shared.v4.f32 	{%f149, %f150, %f151, %f152}, [%r10+96];
	fma.rn.f32 	%f153, %f145, %f149, %f144;
	fma.rn.f32 	%f154, %f146, %f150, %f153;
	fma.rn.f32 	%f155, %f147, %f151, %f154;
	fma.rn.f32 	%f156, %f148, %f152, %f155;
	ld.shared.v4.f32 	{%f157, %f158, %f159, %f160}, [%r9+112];
	ld.shared.v4.f32 	{%f161, %f162, %f163, %f164}, [%r10+112];
	fma.rn.f32 	%f165, %f157, %f161, %f156;
	fma.rn.f32 	%f166, %f158, %f162, %f165;
	fma.rn.f32 	%f167, %f159, %f163, %f166;
	fma.rn.f32 	%f168, %f160, %f164, %f167;
	ld.shared.v4.f32 	{%f169, %f170, %f171, %f172}, [%r9+128];
	ld.shared.v4.f32 	{%f173, %f174, %f175, %f176}, [%r10+128];
	fma.rn.f32 	%f177, %f169, %f173, %f168;
	fma.rn.f32 	%f178, %f170, %f174, %f177;
	fma.rn.f32 	%f179, %f171, %f175, %f178;
	fma.rn.f32 	%f180, %f172, %f176, %f179;
	ld.shared.v4.f32 	{%f181, %f182, %f183, %f184}, [%r9+144];
	ld.shared.v4.f32 	{%f185, %f186, %f187, %f188}, [%r10+144];
	fma.rn.f32 	%f189, %f181, %f185, %f180;
	fma.rn.f32 	%f190, %f182, %f186, %f189;
	fma.rn.f32 	%f191, %f183, %f187, %f190;
	fma.rn.f32 	%f192, %f184, %f188, %f191;
	ld.shared.v4.f32 	{%f193, %f194, %f195, %f196}, [%r9+160];
	ld.shared.v4.f32 	{%f197, %f198, %f199, %f200}, [%r10+160];
	fma.rn.f32 	%f201, %f193, %f197, %f192;
	fma.rn.f32 	%f202, %f194, %f198, %f201;
	fma.rn.f32 	%f203, %f195, %f199, %f202;
	fma.rn.f32 	%f204, %f196, %f200, %f203;
	ld.shared.v4.f32 	{%f205, %f206, %f207, %f208}, [%r9+176];
	ld.shared.v4.f32 	{%f209, %f210, %f211, %f212}, [%r10+176];
	fma.rn.f32 	%f213, %f205, %f209, %f204;
	fma.rn.f32 	%f214, %f206, %f210, %f213;
	fma.rn.f32 	%f215, %f207, %f211, %f214;
	fma.rn.f32 	%f216, %f208, %f212, %f215;
	ld.shared.v4.f32 	{%f217, %f218, %f219, %f220}, [%r9+192];
	ld.shared.v4.f32 	{%f221, %f222, %f223, %f224}, [%r10+192];
	fma.rn.f32 	%f225, %f217, %f221, %f216;
	fma.rn.f32 	%f226, %f218, %f222, %f225;
	fma.rn.f32 	%f227, %f219, %f223, %f226;
	fma.rn.f32 	%f228, %f220, %f224, %f227;
	ld.shared.v4.f32 	{%f229, %f230, %f231, %f232}, [%r9+208];
	ld.shared.v4.f32 	{%f233, %f234, %f235, %f236}, [%r10+208];
	fma.rn.f32 	%f237, %f229, %f233, %f228;
	fma.rn.f32 	%f238, %f230, %f234, %f237;
	fma.rn.f32 	%f239, %f231, %f235, %f238;
	fma.rn.f32 	%f240, %f232, %f236, %f239;
	ld.shared.v4.f32 	{%f241, %f242, %f243, %f244}, [%r9+224];
	ld.shared.v4.f32 	{%f245, %f246, %f247, %f248}, [%r10+224];
	fma.rn.f32 	%f249, %f241, %f245, %f240;
	fma.rn.f32 	%f250, %f242, %f246, %f249;
	fma.rn.f32 	%f251, %f243, %f247, %f250;
	fma.rn.f32 	%f252, %f244, %f248, %f251;
	ld.shared.v4.f32 	{%f253, %f254, %f255, %f256}, [%r9+240];
	ld.shared.v4.f32 	{%f257, %f258, %f259, %f260}, [%r10+240];
	fma.rn.f32 	%f261, %f253, %f257, %f252;
	fma.rn.f32 	%f262, %f254, %f258, %f261;
	fma.rn.f32 	%f263, %f255, %f259, %f262;
	fma.rn.f32 	%f264, %f256, %f260, %f263;
	st.shared.f32 	[%r11], %f264;
	@%p44 bra 	$L__BB0_69;
	ld.shared.v4.f32 	{%f265, %f266, %f267, %f268}, [%r9];
	ld.shared.v4.f32 	{%f269, %f270, %f271, %f272}, [%r10+8192];
	fma.rn.f32 	%f273, %f265, %f269, 0f00000000;
	fma.rn.f32 	%f274, %f266, %f270, %f273;
	fma.rn.f32 	%f275, %f267, %f271, %f274;
	fma.rn.f32 	%f276, %f268, %f272, %f275;
	ld.shared.v4.f32 	{%f277, %f278, %f279, %f280}, [%r9+16];
	ld.shared.v4.f32 	{%f281, %f282, %f283, %f284}, [%r10+8208];
	fma.rn.f32 	%f285, %f277, %f281, %f276;
	fma.rn.f32 	%f286, %f278, %f282, %f285;
	fma.rn.f32 	%f287, %f279, %f283, %f286;
	fma.rn.f32 	%f288, %f280, %f284, %f287;
	ld.shared.v4.f32 	{%f289, %f290, %f291, %f292}, [%r9+32];
	ld.shared.v4.f32 	{%f293, %f294, %f295, %f296}, [%r10+8224];
	fma.rn.f32 	%f297, %f289, %f293, %f288;
	fma.rn.f32 	%f298, %f290, %f294, %f297;
	fma.rn.f32 	%f299, %f291, %f295, %f298;
	fma.rn.f32 	%f300, %f292, %f296, %f299;
	ld.shared.v4.f32 	{%f301, %f302, %f303, %f304}, [%r9+48];
	ld.shared.v4.f32 	{%f305, %f306, %f307, %f308}, [%r10+8240];
	fma.rn.f32 	%f309, %f301, %f305, %f300;
	fma.rn.f32 	%f310, %f302, %f306, %f309;
	fma.rn.f32 	%f311, %f303, %f307, %f310;
	fma.rn.f32 	%f312, %f304, %f308, %f311;
	ld.shared.v4.f32 	{%f313, %f314, %f315, %f316}, [%r9+64];
	ld.shared.v4.f32 	{%f317, %f318, %f319, %f320}, [%r10+8256];
	fma.rn.f32 	%f321, %f313, %f317, %f312;
	fma.rn.f32 	%f322, %f314, %f318, %f321;
	fma.rn.f32 	%f323, %f315, %f319, %f322;
	fma.rn.f32 	%f324, %f316, %f320, %f323;
	ld.shared.v4.f32 	{%f325, %f326, %f327, %f328}, [%r9+80];
	ld.shared.v4.f32 	{%f329, %f330, %f331, %f332}, [%r10+8272];
	fma.rn.f32 	%f333, %f325, %f329, %f324;
	fma.rn.f32 	%f334, %f326, %f330, %f333;
	fma.rn.f32 	%f335, %f327, %f331, %f334;
	fma.rn.f32 	%f336, %f328, %f332, %f335;
	ld.shared.v4.f32 	{%f337, %f338, %f339, %f340}, [%r9+96];
	ld.shared.v4.f32 	{%f341, %f342, %f343, %f344}, [%r10+8288];
	fma.rn.f32 	%f345, %f337, %f341, %f336;
	fma.rn.f32 	%f346, %f338, %f342, %f345;
	fma.rn.f32 	%f347, %f339, %f343, %f346;
	fma.rn.f32 	%f348, %f340, %f344, %f347;
	ld.shared.v4.f32 	{%f349, %f350, %f351, %f352}, [%r9+112];
	ld.shared.v4.f32 	{%f353, %f354, %f355, %f356}, [%r10+8304];
	fma.rn.f32 	%f357, %f349, %f353, %f348;
	fma.rn.f32 	%f358, %f350, %f354, %f357;
	fma.rn.f32 	%f359, %f351, %f355, %f358;
	fma.rn.f32 	%f360, %f352, %f356, %f359;
	ld.shared.v4.f32 	{%f361, %f362, %f363, %f364}, [%r9+128];
	ld.shared.v4.f32 	{%f365, %f366, %f367, %f368}, [%r10+8320];
	fma.rn.f32 	%f369, %f361, %f365, %f360;
	fma.rn.f32 	%f370, %f362, %f366, %f369;
	fma.rn.f32 	%f371, %f363, %f367, %f370;
	fma.rn.f32 	%f372, %f364, %f368, %f371;
	ld.shared.v4.f32 	{%f373, %f374, %f375, %f376}, [%r9+144];
	ld.shared.v4.f32 	{%f377, %f378, %f379, %f380}, [%r10+8336];
	fma.rn.f32 	%f381, %f373, %f377, %f372;
	fma.rn.f32 	%f382, %f374, %f378, %f381;
	fma.rn.f32 	%f383, %f375, %f379, %f382;
	fma.rn.f32 	%f384, %f376, %f380, %f383;
	ld.shared.v4.f32 	{%f385, %f386, %f387, %f388}, [%r9+160];
	ld.shared.v4.f32 	{%f389, %f390, %f391, %f392}, [%r10+8352];
	fma.rn.f32 	%f393, %f385, %f389, %f384;
	fma.rn.f32 	%f394, %f386, %f390, %f393;
	fma.rn.f32 	%f395, %f387, %f391, %f394;
	fma.rn.f32 	%f396, %f388, %f392, %f395;
	ld.shared.v4.f32 	{%f397, %f398, %f399, %f400}, [%r9+176];
	ld.shared.v4.f32 	{%f401, %f402, %f403, %f404}, [%r10+8368];
	fma.rn.f32 	%f405, %f397, %f401, %f396;
	fma.rn.f32 	%f406, %f398, %f402, %f405;
	fma.rn.f32 	%f407, %f399, %f403, %f406;
	fma.rn.f32 	%f408, %f400, %f404, %f407;
	ld.shared.v4.f32 	{%f409, %f410, %f411, %f412}, [%r9+192];
	ld.shared.v4.f32 	{%f413, %f414, %f415, %f416}, [%r10+8384];
	fma.rn.f32 	%f417, %f409, %f413, %f408;
	fma.rn.f32 	%f418, %f410, %f414, %f417;
	fma.rn.f32 	%f419, %f411, %f415, %f418;
	fma.rn.f32 	%f420, %f412, %f416, %f419;
	ld.shared.v4.f32 	{%f421, %f422, %f423, %f424}, [%r9+208];
	ld.shared.v4.f32 	{%f425, %f426, %f427, %f428}, [%r10+8400];
	fma.rn.f32 	%f429, %f421, %f425, %f420;
	fma.rn.f32 	%f430, %f422, %f426, %f429;
	fma.rn.f32 	%f431, %f423, %f427, %f430;
	fma.rn.f32 	%f432, %f424, %f428, %f431;
	ld.shared.v4.f32 	{%f433, %f434, %f435, %f436}, [%r9+224];
	ld.shared.v4.f32 	{%f437, %f438, %f439, %f440}, [%r10+8416];
	fma.rn.f32 	%f441, %f433, %f437, %f432;
	fma.rn.f32 	%f442, %f434, %f438, %f441;
	fma.rn.f32 	%f443, %f435, %f439, %f442;
	fma.rn.f32 	%f444, %f436, %f440, %f443;
	ld.shared.v4.f32 	{%f445, %f446, %f447, %f448}, [%r9+240];
	ld.shared.v4.f32 	{%f449, %f450, %f451, %f452}, [%r10+8432];
	fma.rn.f32 	%f453, %f445, %f449, %f444;
	fma.rn.f32 	%f454, %f446, %f450, %f453;
	fma.rn.f32 	%f455, %f447, %f451, %f454;
	fma.rn.f32 	%f456, %f448, %f452, %f455;
	st.shared.f32 	[%r11+128], %f456;
$L__BB0_69:
	setp.gt.u32 	%p45, %r2, 31;
	@%p45 bra 	$L__BB0_76;
	@%p22 bra 	$L__BB0_73;
	setp.gt.u32 	%p47, %r1, 15;
	ld.shared.v4.f32 	{%f457, %f458, %f459, %f460}, [%r9+4096];
	ld.shared.v4.f32 	{%f461, %f462, %f463, %f464}, [%r10];
	fma.rn.f32 	%f465, %f457, %f461, 0f00000000;
	fma.rn.f32 	%f466, %f458, %f462, %f465;
	fma.rn.f32 	%f467, %f459, %f463, %f466;
	fma.rn.f32 	%f468, %f460, %f464, %f467;
	ld.shared.v4.f32 	{%f469, %f470, %f471, %f472}, [%r9+4112];
	ld.shared.v4.f32 	{%f473, %f474, %f475, %f476}, [%r10+16];
	fma.rn.f32 	%f477, %f469, %f473, %f468;
	fma.rn.f32 	%f478, %f470, %f474, %f477;
	fma.rn.f32 	%f479, %f471, %f475, %f478;
	fma.rn.f32 	%f480, %f472, %f476, %f479;
	ld.shared.v4.f32 	{%f481, %f482, %f483, %f484}, [%r9+4128];
	ld.shared.v4.f32 	{%f485, %f486, %f487, %f488}, [%r10+32];
	fma.rn.f32 	%f489, %f481, %f485, %f480;
	fma.rn.f32 	%f490, %f482, %f486, %f489;
	fma.rn.f32 	%f491, %f483, %f487, %f490;
	fma.rn.f32 	%f492, %f484, %f488, %f491;
	ld.shared.v4.f32 	{%f493, %f494, %f495, %f496}, [%r9+4144];
	ld.shared.v4.f32 	{%f497, %f498, %f499, %f500}, [%r10+48];
	fma.rn.f32 	%f501, %f493, %f497, %f492;
	fma.rn.f32 	%f502, %f494, %f498, %f501;
	fma.rn.f32 	%f503, %f495, %f499, %f502;
	fma.rn.f32 	%f504, %f496, %f500, %f503;
	ld.shared.v4.f32 	{%f505, %f506, %f507, %f508}, [%r9+4160];
	ld.shared.v4.f32 	{%f509, %f510, %f511, %f512}, [%r10+64];
	fma.rn.f32 	%f513, %f505, %f509, %f504;
	fma.rn.f32 	%f514, %f506, %f510, %f513;
	fma.rn.f32 	%f515, %f507, %f511, %f514;
	fma.rn.f32 	%f516, %f508, %f512, %f515;
	ld.shared.v4.f32 	{%f517, %f518, %f519, %f520}, [%r9+4176];
	ld.shared.v4.f32 	{%f521, %f522, %f523, %f524}, [%r10+80];
	fma.rn.f32 	%f525, %f517, %f521, %f516;
	fma.rn.f32 	%f526, %f518, %f522, %f525;
	fma.rn.f32 	%f527, %f519, %f523, %f526;
	fma.rn.f32 	%f528, %f520, %f524, %f527;
	ld.shared.v4.f32 	{%f529, %f530, %f531, %f532}, [%r9+4192];
	ld.shared.v4.f32 	{%f533, %f534, %f535, %f536}, [%r10+96];
	fma.rn.f32 	%f537, %f529, %f533, %f528;
	fma.rn.f32 	%f538, %f530, %f534, %f537;
	fma.rn.f32 	%f539, %f531, %f535, %f538;
	fma.rn.f32 	%f540, %f532, %f536, %f539;
	ld.shared.v4.f32 	{%f541, %f542, %f543, %f544}, [%r9+4208];
	ld.shared.v4.f32 	{%f545, %f546, %f547, %f548}, [%r10+112];
	fma.rn.f32 	%f549, %f541, %f545, %f540;
	fma.rn.f32 	%f550, %f542, %f546, %f549;
	fma.rn.f32 	%f551, %f543, %f547, %f550;
	fma.rn.f32 	%f552, %f544, %f548, %f551;
	ld.shared.v4.f32 	{%f553, %f554, %f555, %f556}, [%r9+4224];
	ld.shared.v4.f32 	{%f557, %f558, %f559, %f560}, [%r10+128];
	fma.rn.f32 	%f561, %f553, %f557, %f552;
	fma.rn.f32 	%f562, %f554, %f558, %f561;
	fma.rn.f32 	%f563, %f555, %f559, %f562;
	fma.rn.f32 	%f564, %f556, %f560, %f563;
	ld.shared.v4.f32 	{%f565, %f566, %f567, %f568}, [%r9+4240];
	ld.shared.v4.f32 	{%f569, %f570, %f571, %f572}, [%r10+144];
	fma.rn.f32 	%f573, %f565, %f569, %f564;
	fma.rn.f32 	%f574, %f566, %f570, %f573;
	fma.rn.f32 	%f575, %f567, %f571, %f574;
	fma.rn.f32 	%f576, %f568, %f572, %f575;
	ld.shared.v4.f32 	{%f577, %f578, %f579, %f580}, [%r9+4256];
	ld.shared.v4.f32 	{%f581, %f582, %f583, %f584}, [%r10+160];
	fma.rn.f32 	%f585, %f577, %f581, %f576;
	fma.rn.f32 	%f586, %f578, %f582, %f585;
	fma.rn.f32 	%f587, %f579, %f583, %f586;
	fma.rn.f32 	%f588, %f580, %f584, %f587;
	ld.shared.v4.f32 	{%f589, %f590, %f591, %f592}, [%r9+4272];
	ld.shared.v4.f32 	{%f593, %f594, %f595, %f596}, [%r10+176];
	fma.rn.f32 	%f597, %f589, %f593, %f588;
	fma.rn.f32 	%f598, %f590, %f594, %f597;
	fma.rn.f32 	%f599, %f591, %f595, %f598;
	fma.rn.f32 	%f600, %f592, %f596, %f599;
	ld.shared.v4.f32 	{%f601, %f602, %f603, %f604}, [%r9+4288];
	ld.shared.v4.f32 	{%f605, %f606, %f607, %f608}, [%r10+192];
	fma.rn.f32 	%f609, %f601, %f605, %f600;
	fma.rn.f32 	%f610, %f602, %f606, %f609;
	fma.rn.f32 	%f611, %f603, %f607, %f610;
	fma.rn.f32 	%f612, %f604, %f608, %f611;
	ld.shared.v4.f32 	{%f613, %f614, %f615, %f616}, [%r9+4304];
	ld.shared.v4.f32 	{%f617, %f618, %f619, %f620}, [%r10+208];
	fma.rn.f32 	%f621, %f613, %f617, %f612;
	fma.rn.f32 	%f622, %f614, %f618, %f621;
	fma.rn.f32 	%f623, %f615, %f619, %f622;
	fma.rn.f32 	%f624, %f616, %f620, %f623;
	ld.shared.v4.f32 	{%f625, %f626, %f627, %f628}, [%r9+4320];
	ld.shared.v4.f32 	{%f629, %f630, %f631, %f632}, [%r10+224];
	fma.rn.f32 	%f633, %f625, %f629, %f624;
	fma.rn.f32 	%f634, %f626, %f630, %f633;
	fma.rn.f32 	%f635, %f627, %f631, %f634;
	fma.rn.f32 	%f636, %f628, %f632, %f635;
	ld.shared.v4.f32 	{%f637, %f638, %f639, %f640}, [%r9+4336];
	ld.shared.v4.f32 	{%f641, %f642, %f643, %f644}, [%r10+240];
	fma.rn.f32 	%f645, %f637, %f641, %f636;
	fma.rn.f32 	%f646, %f638, %f642, %f645;
	fma.rn.f32 	%f647, %f639, %f643, %f646;
	fma.rn.f32 	%f648, %f640, %f644, %f647;
	st.shared.f32 	[%r11+3072], %f648;
	@%p47 bra 	$L__BB0_73;
	ld.shared.v4.f32 	{%f649, %f650, %f651, %f652}, [%r9+4096];
	ld.shared.v4.f32 	{%f653, %f654, %f655, %f656}, [%r10+8192];
	fma.rn.f32 	%f657, %f649, %f653, 0f00000000;
	fma.rn.f32 	%f658, %f650, %f654, %f657;
	fma.rn.f32 	%f659, %f651, %f655, %f658;
	fma.rn.f32 	%f660, %f652, %f656, %f659;
	ld.shared.v4.f32 	{%f661, %f662, %f663, %f664}, [%r9+4112];
	ld.shared.v4.f32 	{%f665, %f666, %f667, %f668}, [%r10+8208];
	fma.rn.f32 	%f669, %f661, %f665, %f660;
	fma.rn.f32 	%f670, %f662, %f666, %f669;
	fma.rn.f32 	%f671, %f663, %f667, %f670;
	fma.rn.f32 	%f672, %f664, %f668, %f671;
	ld.shared.v4.f32 	{%f673, %f674, %f675, %f676}, [%r9+4128];
	ld.shared.v4.f32 	{%f677, %f678, %f679, %f680}, [%r10+8224];
	fma.rn.f32 	%f681, %f673, %f677, %f672;
	fma.rn.f32 	%f682, %f674, %f678, %f681;
	fma.rn.f32 	%f683, %f675, %f679, %f682;
	fma.rn.f32 	%f684, %f676, %f680, %f683;
	ld.shared.v4.f32 	{%f685, %f686, %f687, %f688}, [%r9+4144];
	ld.shared.v4.f32 	{%f689, %f690, %f691, %f692}, [%r10+8240];
	fma.rn.f32 	%f693, %f685, %f689, %f684;
	fma.rn.f32 	%f694, %f686, %f690, %f693;
	fma.rn.f32 	%f695, %f687, %f691, %f694;
	fma.rn.f32 	%f696, %f688, %f692, %f695;
	ld.shared.v4.f32 	{%f697, %f698, %f699, %f700}, [%r9+4160];
	ld.shared.v4.f32 	{%f701, %f702, %f703, %f704}, [%r10+8256];
	fma.rn.f32 	%f705, %f697, %f701, %f696;
	fma.rn.f32 	%f706, %f698, %f702, %f705;
	fma.rn.f32 	%f707, %f699, %f703, %f706;
	fma.rn.f32 	%f708, %f700, %f704, %f707;
	ld.shared.v4.f32 	{%f709, %f710, %f711, %f712}, [%r9+4176];
	ld.shared.v4.f32 	{%f713, %f714, %f715, %f716}, [%r10+8272];
	fma.rn.f32 	%f717, %f709, %f713, %f708;
	fma.rn.f32 	%f718, %f710, %f714, %f717;
	fma.rn.f32 	%f719, %f711, %f715, %f718;
	fma.rn.f32 	%f720, %f712, %f716, %f719;
	ld.shared.v4.f32 	{%f721, %f722, %f723, %f724}, [%r9+4192];
	ld.shared.v4.f32 	{%f725, %f726, %f727, %f728}, [%r10+8288];
	fma.rn.f32 	%f729, %f721, %f725, %f720;
	fma.rn.f32 	%f730, %f722, %f726, %f729;
	fma.rn.f32 	%f731, %f723, %f727, %f730;
	fma.rn.f32 	%f732, %f724, %f728, %f731;
	ld.shared.v4.f32 	{%f733, %f734, %f735, %f736}, [%r9+4208];
	ld.shared.v4.f32 	{%f737, %f738, %f739, %f740}, [%r10+8304];
	fma.rn.f32 	%f741, %f733, %f737, %f732;
	fma.rn.f32 	%f742, %f734, %f738, %f741;
	fma.rn.f32 	%f743, %f735, %f739, %f742;
	fma.rn.f32 	%f744, %f736, %f740, %f743;
	ld.shared.v4.f32 	{%f745, %f746, %f747, %f748}, [%r9+4224];
	ld.shared.v4.f32 	{%f749, %f750, %f751, %f752}, [%r10+8320];
	fma.rn.f32 	%f753, %f745, %f749, %f744;
	fma.rn.f32 	%f754, %f746, %f750, %f753;
	fma.rn.f32 	%f755, %f747, %f751, %f754;
	fma.rn.f32 	%f756, %f748, %f752, %f755;
	ld.shared.v4.f32 	{%f757, %f758, %f759, %f760}, [%r9+4240];
	ld.shared.v4.f32 	{%f761, %f762, %f763, %f764}, [%r10+8336];
	fma.rn.f32 	%f765, %f757, %f761, %f756;
	fma.rn.f32 	%f766, %f758, %f762, %f765;
	fma.rn.f32 	%f767, %f759, %f763, %f766;
	fma.rn.f32 	%f768, %f760, %f764, %f767;
	ld.shared.v4.f32 	{%f769, %f770, %f771, %f772}, [%r9+4256];
	ld.shared.v4.f32 	{%f773, %f774, %f775, %f776}, [%r10+8352];
	fma.rn.f32 	%f777, %f769, %f773, %f768;
	fma.rn.f32 	%f778, %f770, %f774, %f777;
	fma.rn.f32 	%f779, %f771, %f775, %f778;
	fma.rn.f32 	%f780, %f772, %f776, %f779;
	ld.shared.v4.f32 	{%f781, %f782, %f783, %f784}, [%r9+4272];
	ld.shared.v4.f32 	{%f785, %f786, %f787, %f788}, [%r10+8368];
	fma.rn.f32 	%f789, %f781, %f785, %f780;
	fma.rn.f32 	%f790, %f782, %f786, %f789;
	fma.rn.f32 	%f791, %f783, %f787, %f790;
	fma.rn.f32 	%f792, %f784, %f788, %f791;
	ld.shared.v4.f32 	{%f793, %f794, %f795, %f796}, [%r9+4288];
	ld.shared.v4.f32 	{%f797, %f798, %f799, %f800}, [%r10+8384];
	fma.rn.f32 	%f801, %f793, %f797, %f792;
	fma.rn.f32 	%f802, %f794, %f798, %f801;
	fma.rn.f32 	%f803, %f795, %f799, %f802;
	fma.rn.f32 	%f804, %f796, %f800, %f803;
	ld.shared.v4.f32 	{%f805, %f806, %f807, %f808}, [%r9+4304];
	ld.shared.v4.f32 	{%f809, %f810, %f811, %f812}, [%r10+8400];
	fma.rn.f32 	%f813, %f805, %f809, %f804;
	fma.rn.f32 	%f814, %f806, %f810, %f813;
	fma.rn.f32 	%f815, %f807, %f811, %f814;
	fma.rn.f32 	%f816, %f808, %f812, %f815;
	ld.shared.v4.f32 	{%f817, %f818, %f819, %f820}, [%r9+4320];
	ld.shared.v4.f32 	{%f821, %f822, %f823, %f824}, [%r10+8416];
	fma.rn.f32 	%f825, %f817, %f821, %f816;
	fma.rn.f32 	%f826, %f818, %f822, %f825;
	fma.rn.f32 	%f827, %f819, %f823, %f826;
	fma.rn.f32 	%f828, %f820, %f824, %f827;
	ld.shared.v4.f32 	{%f829, %f830, %f831, %f832}, [%r9+4336];
	ld.shared.v4.f32 	{%f833, %f834, %f835, %f836}, [%r10+8432];
	fma.rn.f32 	%f837, %f829, %f833, %f828;
	fma.rn.f32 	%f838, %f830, %f834, %f837;
	fma.rn.f32 	%f839, %f831, %f835, %f838;
	fma.rn.f32 	%f840, %f832, %f836, %f839;
	st.shared.f32 	[%r11+3200], %f840;
$L__BB0_73:
	@%p1 bra 	$L__BB0_76;
	setp.gt.u32 	%p48, %r1, 15;
	ld.shared.v4.f32 	{%f841, %f842, %f843, %f844}, [%r9+8192];
	ld.shared.v4.f32 	{%f845, %f846, %f847, %f848}, [%r10];
	fma.rn.f32 	%f849, %f841, %f845, 0f00000000;
	fma.rn.f32 	%f850, %f842, %f846, %f849;
	fma.rn.f32 	%f851, %f843, %f847, %f850;
	fma.rn.f32 	%f852, %f844, %f848, %f851;
	ld.shared.v4.f32 	{%f853, %f854, %f855, %f856}, [%r9+8208];
	ld.shared.v4.f32 	{%f857, %f858, %f859, %f860}, [%r10+16];
	fma.rn.f32 	%f861, %f853, %f857, %f852;
	fma.rn.f32 	%f862, %f854, %f858, %f861;
	fma.rn.f32 	%f863, %f855, %f859, %f862;
	fma.rn.f32 	%f864, %f856, %f860, %f863;
	ld.shared.v4.f32 	{%f865, %f866, %f867, %f868}, [%r9+8224];
	ld.shared.v4.f32 	{%f869, %f870, %f871, %f872}, [%r10+32];
	fma.rn.f32 	%f873, %f865, %f869, %f864;
	fma.rn.f32 	%f874, %f866, %f870, %f873;
	fma.rn.f32 	%f875, %f867, %f871, %f874;
	fma.rn.f32 	%f876, %f868, %f872, %f875;
	ld.shared.v4.f32 	{%f877, %f878, %f879, %f880}, [%r9+8240];
	ld.shared.v4.f32 	{%f881, %f882, %f883, %f884}, [%r10+48];
	fma.rn.f32 	%f885, %f877, %f881, %f876;
	fma.rn.f32 	%f886, %f878, %f882, %f885;
	fma.rn.f32 	%f887, %f879, %f883, %f886;
	fma.rn.f32 	%f888, %f880, %f884, %f887;
	ld.shared.v4.f32 	{%f889, %f890, %f891, %f892}, [%r9+8256];
	ld.shared.v4.f32 	{%f893, %f894, %f895, %f896}, [%r10+64];
	fma.rn.f32 	%f897, %f889, %f893, %f888;
	fma.rn.f32 	%f898, %f890, %f894, %f897;
	fma.rn.f32 	%f899, %f891, %f895, %f898;
	fma.rn.f32 	%f900, %f892, %f896, %f899;
	ld.shared.v4.f32 	{%f901, %f902, %f903, %f904}, [%r9+8272];
	ld.shared.v4.f32 	{%f905, %f906, %f907, %f908}, [%r10+80];
	fma.rn.f32 	%f909, %f901, %f905, %f900;
	fma.rn.f32 	%f910, %f902, %f906, %f909;
	fma.rn.f32 	%f911, %f903, %f907, %f910;
	fma.rn.f32 	%f912, %f904, %f908, %f911;
	ld.shared.v4.f32 	{%f913, %f914, %f915, %f916}, [%r9+8288];
	ld.shared.v4.f32 	{%f917, %f918, %f919, %f920}, [%r10+96];
	fma.rn.f32 	%f921, %f913, %f917, %f912;
	fma.rn.f32 	%f922, %f914, %f918, %f921;
	fma.rn.f32 	%f923, %f915, %f919, %f922;
	fma.rn.f32 	%f924, %f916, %f920, %f923;
	ld.shared.v4.f32 	{%f925, %f926, %f927, %f928}, [%r9+8304];
	ld.shared.v4.f32 	{%f929, %f930, %f931, %f932}, [%r10+112];
	fma.rn.f32 	%f933, %f925, %f929, %f924;
	fma.rn.f32 	%f934, %f926, %f930, %f933;
	fma.rn.f32 	%f935, %f927, %f931, %f934;
	fma.rn.f32 	%f936, %f928, %f932, %f935;
	ld.shared.v4.f32 	{%f937, %f938, %f939, %f940}, [%r9+8320];
	ld.shared.v4.f32 	{%f941, %f942, %f943, %f944}, [%r10+128];
	fma.rn.f32 	%f945, %f937, %f941, %f936;
	fma.rn.f32 	%f946, %f938, %f942, %f945;
	fma.rn.f32 	%f947, %f939, %f943, %f946;
	fma.rn.f32 	%f948, %f940, %f944, %f947;
	ld.shared.v4.f32 	{%f949, %f950, %f951, %f952}, [%r9+8336];
	ld.shared.v4.f32 	{%f953, %f954, %f955, %f956}, [%r10+144];
	fma.rn.f32 	%f957, %f949, %f953, %f948;
	fma.rn.f32 	%f958, %f950, %f954, %f957;
	fma.rn.f32 	%f959, %f951, %f955, %f958;
	fma.rn.f32 	%f960, %f952, %f956, %f959;
	ld.shared.v4.f32 	{%f961, %f962, %f963, %f964}, [%r9+8352];
	ld.shared.v4.f32 	{%f965, %f966, %f967, %f968}, [%r10+160];
	fma.rn.f32 	%f969, %f961, %f965, %f960;
	fma.rn.f32 	%f970, %f962, %f966, %f969;
	fma.rn.f32 	%f971, %f963, %f967, %f970;
	fma.rn.f32 	%f972, %f964, %f968, %f971;
	ld.shared.v4.f32 	{%f973, %f974, %f975, %f976}, [%r9+8368];
	ld.shared.v4.f32 	{%f977, %f978, %f979, %f980}, [%r10+176];
	fma.rn.f32 	%f981, %f973, %f977, %f972;
	fma.rn.f32 	%f982, %f974, %f978, %f981;
	fma.rn.f32 	%f983, %f975, %f979, %f982;
	fma.rn.f32 	%f984, %f976, %f980, %f983;
	ld.shared.v4.f32 	{%f985, %f986, %f987, %f988}, [%r9+8384];
	ld.shared.v4.f32 	{%f989, %f990, %f991, %f992}, [%r10+192];
	fma.rn.f32 	%f993, %f985, %f989, %f984;
	fma.rn.f32 	%f994, %f986, %f990, %f993;
	fma.rn.f32 	%f995, %f987, %f991, %f994;
	fma.rn.f32 	%f996, %f988, %f992, %f995;
	ld.shared.v4.f32 	{%f997, %f998, %f999, %f1000}, [%r9+8400];
	ld.shared.v4.f32 	{%f1001, %f1002, %f1003, %f1004}, [%r10+208];
	fma.rn.f32 	%f1005, %f997, %f1001, %f996;
	fma.rn.f32 	%f1006, %f998, %f1002, %f1005;
	fma.rn.f32 	%f1007, %f999, %f1003, %f1006;
	fma.rn.f32 	%f1008, %f1000, %f1004, %f1007;
	ld.shared.v4.f32 	{%f1009, %f1010, %f1011, %f1012}, [%r9+8416];
	ld.shared.v4.f32 	{%f1013, %f1014, %f1015, %f1016}, [%r10+224];
	fma.rn.f32 	%f1017, %f1009, %f1013, %f1008;
	fma.rn.f32 	%f1018, %f1010, %f1014, %f1017;
	fma.rn.f32 	%f1019, %f1011, %f1015, %f1018;
	fma.rn.f32 	%f1020, %f1012, %f1016, %f1019;
	ld.shared.v4.f32 	{%f1021, %f1022, %f1023, %f1024}, [%r9+8432];
	ld.shared.v4.f32 	{%f1025, %f1026, %f1027, %f1028}, [%r10+240];
	fma.rn.f32 	%f1029, %f1021, %f1025, %f1020;
	fma.rn.f32 	%f1030, %f1022, %f1026, %f1029;
	fma.rn.f32 	%f1031, %f1023, %f1027, %f1030;
	fma.rn.f32 	%f1032, %f1024, %f1028, %f1031;
	st.shared.f32 	[%r11+6144], %f1032;
	@%p48 bra 	$L__BB0_76;
	ld.shared.v4.f32 	{%f1033, %f1034, %f1035, %f1036}, [%r9+8192];
	ld.shared.v4.f32 	{%f1037, %f1038, %f1039, %f1040}, [%r10+8192];
	fma.rn.f32 	%f1041, %f1033, %f1037, 0f00000000;
	fma.rn.f32 	%f1042, %f1034, %f1038, %f1041;
	fma.rn.f32 	%f1043, %f1035, %f1039, %f1042;
	fma.rn.f32 	%f1044, %f1036, %f1040, %f1043;
	ld.shared.v4.f32 	{%f1045, %f1046, %f1047, %f1048}, [%r9+8208];
	ld.shared.v4.f32 	{%f1049, %f1050, %f1051, %f1052}, [%r10+8208];
	fma.rn.f32 	%f1053, %f1045, %f1049, %f1044;
	fma.rn.f32 	%f1054, %f1046, %f1050, %f1053;
	fma.rn.f32 	%f1055, %f1047, %f1051, %f1054;
	fma.rn.f32 	%f1056, %f1048, %f1052, %f1055;
	ld.shared.v4.f32 	{%f1057, %f1058, %f1059, %f1060}, [%r9+8224];
	ld.shared.v4.f32 	{%f1061, %f1062, %f1063, %f1064}, [%r10+8224];
	fma.rn.f32 	%f1065, %f1057, %f1061, %f1056;
	fma.rn.f32 	%f1066, %f1058, %f1062, %f1065;
	fma.rn.f32 	%f1067, %f1059, %f1063, %f1066;
	fma.rn.f32 	%f1068, %f1060, %f1064, %f1067;
	ld.shared.v4.f32 	{%f1069, %f1070, %f1071, %f1072}, [%r9+8240];
	ld.shared.v4.f32 	{%f1073, %f1074, %f1075, %f1076}, [%r10+8240];
	fma.rn.f32 	%f1077, %f1069, %f1073, %f1068;
	fma.rn.f32 	%f1078, %f1070, %f1074, %f1077;
	fma.rn.f32 	%f1079, %f1071, %f1075, %f1078;
	fma.rn.f32 	%f1080, %f1072, %f1076, %f1079;
	ld.shared.v4.f32 	{%f1081, %f1082, %f1083, %f1084}, [%r9+8256];
	ld.shared.v4.f32 	{%f1085, %f1086, %f1087, %f1088}, [%r10+8256];
	fma.rn.f32 	%f1089, %f1081, %f1085, %f1080;
	fma.rn.f32 	%f1090, %f1082, %f1086, %f1089;
	fma.rn.f32 	%f1091, %f1083, %f1087, %f1090;
	fma.rn.f32 	%f1092, %f1084, %f1088, %f1091;
	ld.shared.v4.f32 	{%f1093, %f1094, %f1095, %f1096}, [%r9+8272];
	ld.shared.v4.f32 	{%f1097, %f1098, %f1099, %f1100}, [%r10+8272];
	fma.rn.f32 	%f1101, %f1093, %f1097, %f1092;
	fma.rn.f32 	%f1102, %f1094, %f1098, %f1101;
	fma.rn.f32 	%f1103, %f1095, %f1099, %f1102;
	fma.rn.f32 	%f1104, %f1096, %f1100, %f1103;
	ld.shared.v4.f32 	{%f1105, %f1106, %f1107, %f1108}, [%r9+8288];
	ld.shared.v4.f32 	{%f1109, %f1110, %f1111, %f1112}, [%r10+8288];
	fma.rn.f32 	%f1113, %f1105, %f1109, %f1104;
	fma.rn.f32 	%f1114, %f1106, %f1110, %f1113;
	fma.rn.f32 	%f1115, %f1107, %f1111, %f1114;
	fma.rn.f32 	%f1116, %f1108, %f1112, %f1115;
	ld.shared.v4.f32 	{%f1117, %f1118, %f1119, %f1120}, [%r9+8304];
	ld.shared.v4.f32 	{%f1121, %f1122, %f1123, %f1124}, [%r10+8304];
	fma.rn.f32 	%f1125, %f1117, %f1121, %f1116;
	fma.rn.f32 	%f1126, %f1118, %f1122, %f1125;
	fma.rn.f32 	%f1127, %f1119, %f1123, %f1126;
	fma.rn.f32 	%f1128, %f1120, %f1124, %f1127;
	ld.shared.v4.f32 	{%f1129, %f1130, %f1131, %f1132}, [%r9+8320];
	ld.shared.v4.f32 	{%f1133, %f1134, %f1135, %f1136}, [%r10+8320];
	fma.rn.f32 	%f1137, %f1129, %f1133, %f1128;
	fma.rn.f32 	%f1138, %f1130, %f1134, %f1137;
	fma.rn.f32 	%f1139, %f1131, %f1135, %f1138;
	fma.rn.f32 	%f1140, %f1132, %f1136, %f1139;
	ld.shared.v4.f32 	{%f1141, %f1142, %f1143, %f1144}, [%r9+8336];
	ld.shared.v4.f32 	{%f1145, %f1146, %f1147, %f1148}, [%r10+8336];
	fma.rn.f32 	%f1149, %f1141, %f1145, %f1140;
	fma.rn.f32 	%f1150, %f1142, %f1146, %f1149;
	fma.rn.f32 	%f1151, %f1143, %f1147, %f1150;
	fma.rn.f32 	%f1152, %f1144, %f1148, %f1151;
	ld.shared.v4.f32 	{%f1153, %f1154, %f1155, %f1156}, [%r9+8352];
	ld.shared.v4.f32 	{%f1157, %f1158, %f1159, %f1160}, [%r10+8352];
	fma.rn.f32 	%f1161, %f1153, %f1157, %f1152;
	fma.rn.f32 	%f1162, %f1154, %f1158, %f1161;
	fma.rn.f32 	%f1163, %f1155, %f1159, %f1162;
	fma.rn.f32 	%f1164, %f1156, %f1160, %f1163;
	ld.shared.v4.f32 	{%f1165, %f1166, %f1167, %f1168}, [%r9+8368];
	ld.shared.v4.f32 	{%f1169, %f1170, %f1171, %f1172}, [%r10+8368];
	fma.rn.f32 	%f1173, %f1165, %f1169, %f1164;
	fma.rn.f32 	%f1174, %f1166, %f1170, %f1173;
	fma.rn.f32 	%f1175, %f1167, %f1171, %f1174;
	fma.rn.f32 	%f1176, %f1168, %f1172, %f1175;
	ld.shared.v4.f32 	{%f1177, %f1178, %f1179, %f1180}, [%r9+8384];
	ld.shared.v4.f32 	{%f1181, %f1182, %f1183, %f1184}, [%r10+8384];
	fma.rn.f32 	%f1185, %f1177, %f1181, %f1176;
	fma.rn.f32 	%f1186, %f1178, %f1182, %f1185;
	fma.rn.f32 	%f1187, %f1179, %f1183, %f1186;
	fma.rn.f32 	%f1188, %f1180, %f1184, %f1187;
	ld.shared.v4.f32 	{%f1189, %f1190, %f1191, %f1192}, [%r9+8400];
	ld.shared.v4.f32 	{%f1193, %f1194, %f1195, %f1196}, [%r10+8400];
	fma.rn.f32 	%f1197, %f1189, %f1193, %f1188;
	fma.rn.f32 	%f1198, %f1190, %f1194, %f1197;
	fma.rn.f32 	%f1199, %f1191, %f1195, %f1198;
	fma.rn.f32 	%f1200, %f1192, %f1196, %f1199;
	ld.shared.v4.f32 	{%f1201, %f1202, %f1203, %f1204}, [%r9+8416];
	ld.shared.v4.f32 	{%f1205, %f1206, %f1207, %f1208}, [%r10+8416];
	fma.rn.f32 	%f1209, %f1201, %f1205, %f1200;
	fma.rn.f32 	%f1210, %f1202, %f1206, %f1209;
	fma.rn.f32 	%f1211, %f1203, %f1207, %f1210;
	fma.rn.f32 	%f1212, %f1204, %f1208, %f1211;
	ld.shared.v4.f32 	{%f1213, %f1214, %f1215, %f1216}, [%r9+8432];
	ld.shared.v4.f32 	{%f1217, %f1218, %f1219, %f1220}, [%r10+8432];
	fma.rn.f32 	%f1221, %f1213, %f1217, %f1212;
	fma.rn.f32 	%f1222, %f1214, %f1218, %f1221;
	fma.rn.f32 	%f1223, %f1215, %f1219, %f1222;
	fma.rn.f32 	%f1224, %f1216, %f1220, %f1223;
	st.shared.f32 	[%r11+6272], %f1224;
$L__BB0_76:
	bar.sync 	0;
	@%p24 bra 	$L__BB0_80;
	setp.gt.u32 	%p50, %r2, 31;
	ld.local.f32 	%f1225, [%rd12];
	shr.u32 	%r95, %r2, 4;
	mul.wide.u32 	%rd55, %r95, 4;
	add.s64 	%rd56, %rd7, %rd55;
	st.local.f32 	[%rd56], %f1225;
	ld.shared.v4.f32 	{%f1226, %f1227, %f1228, %f1229}, [%r12];
	setp.lt.f32 	%p51, %f1225, %f1226;
	selp.f32 	%f1230, %f1226, %f1225, %p51;
	setp.lt.f32 	%p52, %f1230, %f1227;
	selp.f32 	%f1231, %f1227, %f1230, %p52;
	setp.lt.f32 	%p53, %f1231, %f1228;
	selp.f32 	%f1232, %f1228, %f1231, %p53;
	setp.lt.f32 	%p54, %f1232, %f1229;
	selp.f32 	%f1233, %f1229, %f1232, %p54;
	ld.shared.v4.f32 	{%f1234, %f1235, %f1236, %f1237}, [%r12+16];
	setp.lt.f32 	%p55, %f1233, %f1234;
	selp.f32 	%f1238, %f1234, %f1233, %p55;
	setp.lt.f32 	%p56, %f1238, %f1235;
	selp.f32 	%f1239, %f1235, %f1238, %p56;
	setp.lt.f32 	%p57, %f1239, %f1236;
	selp.f32 	%f1240, %f1236, %f1239, %p57;
	setp.lt.f32 	%p58, %f1240, %f1237;
	selp.f32 	%f1241, %f1237, %f1240, %p58;
	ld.shared.v4.f32 	{%f1242, %f1243, %f1244, %f1245}, [%r12+32];
	setp.lt.f32 	%p59, %f1241, %f1242;
	selp.f32 	%f1246, %f1242, %f1241, %p59;
	setp.lt.f32 	%p60, %f1246, %f1243;
	selp.f32 	%f1247, %f1243, %f1246, %p60;
	setp.lt.f32 	%p61, %f1247, %f1244;
	selp.f32 	%f1248, %f1244, %f1247, %p61;
	setp.lt.f32 	%p62, %f1248, %f1245;
	selp.f32 	%f1249, %f1245, %f1248, %p62;
	ld.shared.v4.f32 	{%f1250, %f1251, %f1252, %f1253}, [%r12+48];
	setp.lt.f32 	%p63, %f1249, %f1250;
	selp.f32 	%f1254, %f1250, %f1249, %p63;
	setp.lt.f32 	%p64, %f1254, %f1251;
	selp.f32 	%f1255, %f1251, %f1254, %p64;
	setp.lt.f32 	%p65, %f1255, %f1252;
	selp.f32 	%f1256, %f1252, %f1255, %p65;
	setp.lt.f32 	%p66, %f1256, %f1253;
	selp.f32 	%f1257, %f1253, %f1256, %p66;
	ld.shared.v4.f32 	{%f1258, %f1259, %f1260, %f1261}, [%r12+64];
	setp.lt.f32 	%p67, %f1257, %f1258;
	selp.f32 	%f1262, %f1258, %f1257, %p67;
	setp.lt.f32 	%p68, %f1262, %f1259;
	selp.f32 	%f1263, %f1259, %f1262, %p68;
	setp.lt.f32 	%p69, %f1263, %f1260;
	selp.f32 	%f1264, %f1260, %f1263, %p69;
	setp.lt.f32 	%p70, %f1264, %f1261;
	selp.f32 	%f1265, %f1261, %f1264, %p70;
	ld.shared.v4.f32 	{%f1266, %f1267, %f1268, %f1269}, [%r12+80];
	setp.lt.f32 	%p71, %f1265, %f1266;
	selp.f32 	%f1270, %f1266, %f1265, %p71;
	setp.lt.f32 	%p72, %f1270, %f1267;
	selp.f32 	%f1271, %f1267, %f1270, %p72;
	setp.lt.f32 	%p73, %f1271, %f1268;
	selp.f32 	%f1272, %f1268, %f1271, %p73;
	setp.lt.f32 	%p74, %f1272, %f1269;
	selp.f32 	%f1273, %f1269, %f1272, %p74;
	ld.shared.v4.f32 	{%f1274, %f1275, %f1276, %f1277}, [%r12+96];
	setp.lt.f32 	%p75, %f1273, %f1274;
	selp.f32 	%f1278, %f1274, %f1273, %p75;
	setp.lt.f32 	%p76, %f1278, %f1275;
	selp.f32 	%f1279, %f1275, %f1278, %p76;
	setp.lt.f32 	%p77, %f1279, %f1276;
	selp.f32 	%f1280, %f1276, %f1279, %p77;
	setp.lt.f32 	%p78, %f1280, %f1277;
	selp.f32 	%f1281, %f1277, %f1280, %p78;
	ld.shared.v4.f32 	{%f1282, %f1283, %f1284, %f1285}, [%r12+112];
	setp.lt.f32 	%p79, %f1281, %f1282;
	selp.f32 	%f1286, %f1282, %f1281, %p79;
	setp.lt.f32 	%p80, %f1286, %f1283;
	selp.f32 	%f1287, %f1283, %f1286, %p80;
	setp.lt.f32 	%p81, %f1287, %f1284;
	selp.f32 	%f1288, %f1284, %f1287, %p81;
	setp.lt.f32 	%p82, %f1288, %f1285;
	selp.f32 	%f1289, %f1285, %f1288, %p82;
	ld.shared.v4.f32 	{%f1290, %f1291, %f1292, %f1293}, [%r12+128];
	setp.lt.f32 	%p83, %f1289, %f1290;
	selp.f32 	%f1294, %f1290, %f1289, %p83;
	setp.lt.f32 	%p84, %f1294, %f1291;
	selp.f32 	%f1295, %f1291, %f1294, %p84;
	setp.lt.f32 	%p85, %f1295, %f1292;
	selp.f32 	%f1296, %f1292, %f1295, %p85;
	setp.lt.f32 	%p86, %f1296, %f1293;
	selp.f32 	%f1297, %f1293, %f1296, %p86;
	ld.shared.v4.f32 	{%f1298, %f1299, %f1300, %f1301}, [%r12+144];
	setp.lt.f32 	%p87, %f1297, %f1298;
	selp.f32 	%f1302, %f1298, %f1297, %p87;
	setp.lt.f32 	%p88, %f1302, %f1299;
	selp.f32 	%f1303, %f1299, %f1302, %p88;
	setp.lt.f32 	%p89, %f1303, %f1300;
	selp.f32 	%f1304, %f1300, %f1303, %p89;
	setp.lt.f32 	%p90, %f1304, %f1301;
	selp.f32 	%f1305, %f1301, %f1304, %p90;
	ld.shared.v4.f32 	{%f1306, %f1307, %f1308, %f1309}, [%r12+160];
	setp.lt.f32 	%p91, %f1305, %f1306;
	selp.f32 	%f1310, %f1306, %f1305, %p91;
	setp.lt.f32 	%p92, %f1310, %f1307;
	selp.f32 	%f1311, %f1307, %f1310, %p92;
	setp.lt.f32 	%p93, %f1311, %f1308;
	selp.f32 	%f1312, %f1308, %f1311, %p93;
	setp.lt.f32 	%p94, %f1312, %f1309;
	selp.f32 	%f1313, %f1309, %f1312, %p94;
	ld.shared.v4.f32 	{%f1314, %f1315, %f1316, %f1317}, [%r12+176];
	setp.lt.f32 	%p95, %f1313, %f1314;
	selp.f32 	%f1318, %f1314, %f1313, %p95;
	setp.lt.f32 	%p96, %f1318, %f1315;
	selp.f32 	%f1319, %f1315, %f1318, %p96;
	setp.lt.f32 	%p97, %f1319, %f1316;
	selp.f32 	%f1320, %f1316, %f1319, %p97;
	setp.lt.f32 	%p98, %f1320, %f1317;
	selp.f32 	%f1321, %f1317, %f1320, %p98;
	st.local.f32 	[%rd12], %f1321;
	@%p50 bra 	$L__BB0_80;
	ld.local.f32 	%f1322, [%rd13];
	st.local.f32 	[%rd14], %f1322;
	ld.shared.v4.f32 	{%f1323, %f1324, %f1325, %f1326}, [%r12+3072];
	setp.lt.f32 	%p100, %f1322, %f1323;
	selp.f32 	%f1327, %f1323, %f1322, %p100;
	setp.lt.f32 	%p101, %f1327, %f1324;
	selp.f32 	%f1328, %f1324, %f1327, %p101;
	setp.lt.f32 	%p102, %f1328, %f1325;
	selp.f32 	%f1329, %f1325, %f1328, %p102;
	setp.lt.f32 	%p103, %f1329, %f1326;
	selp.f32 	%f1330, %f1326, %f1329, %p103;
	ld.shared.v4.f32 	{%f1331, %f1332, %f1333, %f1334}, [%r12+3088];
	setp.lt.f32 	%p104, %f1330, %f1331;
	selp.f32 	%f1335, %f1331, %f1330, %p104;
	setp.lt.f32 	%p105, %f1335, %f1332;
	selp.f32 	%f1336, %f1332, %f1335, %p105;
	setp.lt.f32 	%p106, %f1336, %f1333;
	selp.f32 	%f1337, %f1333, %f1336, %p106;
	setp.lt.f32 	%p107, %f1337, %f1334;
	selp.f32 	%f1338, %f1334, %f1337, %p107;
	ld.shared.v4.f32 	{%f1339, %f1340, %f1341, %f1342}, [%r12+3104];
	setp.lt.f32 	%p108, %f1338, %f1339;
	selp.f32 	%f1343, %f1339, %f1338, %p108;
	setp.lt.f32 	%p109, %f1343, %f1340;
	selp.f32 	%f1344, %f1340, %f1343, %p109;
	setp.lt.f32 	%p110, %f1344, %f1341;
	selp.f32 	%f1345, %f1341, %f1344, %p110;
	setp.lt.f32 	%p111, %f1345, %f1342;
	selp.f32 	%f1346, %f1342, %f1345, %p111;
	ld.shared.v4.f32 	{%f1347, %f1348, %f1349, %f1350}, [%r12+3120];
	setp.lt.f32 	%p112, %f1346, %f1347;
	selp.f32 	%f1351, %f1347, %f1346, %p112;
	setp.lt.f32 	%p113, %f1351, %f1348;
	selp.f32 	%f1352, %f1348, %f1351, %p113;
	setp.lt.f32 	%p114, %f1352, %f1349;
	selp.f32 	%f1353, %f1349, %f1352, %p114;
	setp.lt.f32 	%p115, %f1353, %f1350;
	selp.f32 	%f1354, %f1350, %f1353, %p115;
	ld.shared.v4.f32 	{%f1355, %f1356, %f1357, %f1358}, [%r12+3136];
	setp.lt.f32 	%p116, %f1354, %f1355;
	selp.f32 	%f1359, %f1355, %f1354, %p116;
	setp.lt.f32 	%p117, %f1359, %f1356;
	selp.f32 	%f1360, %f1356, %f1359, %p117;
	setp.lt.f32 	%p118, %f1360, %f1357;
	selp.f32 	%f1361, %f1357, %f1360, %p118;
	setp.lt.f32 	%p119, %f1361, %f1358;
	selp.f32 	%f1362, %f1358, %f1361, %p119;
	ld.shared.v4.f32 	{%f1363, %f1364, %f1365, %f1366}, [%r12+3152];
	setp.lt.f32 	%p120, %f1362, %f1363;
	selp.f32 	%f1367, %f1363, %f1362, %p120;
	setp.lt.f32 	%p121, %f1367, %f1364;
	selp.f32 	%f1368, %f1364, %f1367, %p121;
	setp.lt.f32 	%p122, %f1368, %f1365;
	selp.f32 	%f1369, %f1365, %f1368, %p122;
	setp.lt.f32 	%p123, %f1369, %f1366;
	selp.f32 	%f1370, %f1366, %f1369, %p123;
	ld.shared.v4.f32 	{%f1371, %f1372, %f1373, %f1374}, [%r12+3168];
	setp.lt.f32 	%p124, %f1370, %f1371;
	selp.f32 	%f1375, %f1371, %f1370, %p124;
	setp.lt.f32 	%p125, %f1375, %f1372;
	selp.f32 	%f1376, %f1372, %f1375, %p125;
	setp.lt.f32 	%p126, %f1376, %f1373;
	selp.f32 	%f1377, %f1373, %f1376, %p126;
	setp.lt.f32 	%p127, %f1377, %f1374;
	selp.f32 	%f1378, %f1374, %f1377, %p127;
	ld.shared.v4.f32 	{%f1379, %f1380, %f1381, %f1382}, [%r12+3184];
	setp.lt.f32 	%p128, %f1378, %f1379;
	selp.f32 	%f1383, %f1379, %f1378, %p128;
	setp.lt.f32 	%p129, %f1383, %f1380;
	selp.f32 	%f1384, %f1380, %f1383, %p129;
	setp.lt.f32 	%p130, %f1384, %f1381;
	selp.f32 	%f1385, %f1381, %f1384, %p130;
	setp.lt.f32 	%p131, %f1385, %f1382;
	selp.f32 	%f1386, %f1382, %f1385, %p131;
	ld.shared.v4.f32 	{%f1387, %f1388, %f1389, %f1390}, [%r12+3200];
	setp.lt.f32 	%p132, %f1386, %f1387;
	selp.f32 	%f1391, %f1387, %f1386, %p132;
	setp.lt.f32 	%p133, %f1391, %f1388;
	selp.f32 	%f1392, %f1388, %f1391, %p133;
	setp.lt.f32 	%p134, %f1392, %f1389;
	selp.f32 	%f1393, %f1389, %f1392, %p134;
	setp.lt.f32 	%p135, %f1393, %f1390;
	selp.f32 	%f1394, %f1390, %f1393, %p135;
	ld.shared.v4.f32 	{%f1395, %f1396, %f1397, %f1398}, [%r12+3216];
	setp.lt.f32 	%p136, %f1394, %f1395;
	selp.f32 	%f1399, %f1395, %f1394, %p136;
	setp.lt.f32 	%p137, %f1399, %f1396;
	selp.f32 	%f1400, %f1396, %f1399, %p137;
	setp.lt.f32 	%p138, %f1400, %f1397;
	selp.f32 	%f1401, %f1397, %f1400, %p138;
	setp.lt.f32 	%p139, %f1401, %f1398;
	selp.f32 	%f1402, %f1398, %f1401, %p139;
	ld.shared.v4.f32 	{%f1403, %f1404, %f1405, %f1406}, [%r12+3232];
	setp.lt.f32 	%p140, %f1402, %f1403;
	selp.f32 	%f1407, %f1403, %f1402, %p140;
	setp.lt.f32 	%p141, %f1407, %f1404;
	selp.f32 	%f1408, %f1404, %f1407, %p141;
	setp.lt.f32 	%p142, %f1408, %f1405;
	selp.f32 	%f1409, %f1405, %f1408, %p142;
	setp.lt.f32 	%p143, %f1409, %f1406;
	selp.f32 	%f1410, %f1406, %f1409, %p143;
	ld.shared.v4.f32 	{%f1411, %f1412, %f1413, %f1414}, [%r12+3248];
	setp.lt.f32 	%p144, %f1410, %f1411;
	selp.f32 	%f1415, %f1411, %f1410, %p144;
	setp.lt.f32 	%p145, %f1415, %f1412;
	selp.f32 	%f1416, %f1412, %f1415, %p145;
	setp.lt.f32 	%p146, %f1416, %f1413;
	selp.f32 	%f1417, %f1413, %f1416, %p146;
	setp.lt.f32 	%p147, %f1417, %f1414;
	selp.f32 	%f1418, %f1414, %f1417, %p147;
	st.local.f32 	[%rd13], %f1418;
	@%p23 bra 	$L__BB0_80;
	ld.local.f32 	%f1419, [%rd6+8];
	st.local.f32 	[%rd7+8], %f1419;
	ld.shared.v4.f32 	{%f1420, %f1421, %f1422, %f1423}, [%r12+6144];
	setp.lt.f32 	%p148, %f1419, %f1420;
	selp.f32 	%f1424, %f1420, %f1419, %p148;
	setp.lt.f32 	%p149, %f1424, %f1421;
	selp.f32 	%f1425, %f1421, %f1424, %p149;
	setp.lt.f32 	%p150, %f1425, %f1422;
	selp.f32 	%f1426, %f1422, %f1425, %p150;
	setp.lt.f32 	%p151, %f1426, %f1423;
	selp.f32 	%f1427, %f1423, %f1426, %p151;
	ld.shared.v4.f32 	{%f1428, %f1429, %f1430, %f1431}, [%r12+6160];
	setp.lt.f32 	%p152, %f1427, %f1428;
	selp.f32 	%f1432, %f1428, %f1427, %p152;
	setp.lt.f32 	%p153, %f1432, %f1429;
	selp.f32 	%f1433, %f1429, %f1432, %p153;
	setp.lt.f32 	%p154, %f1433, %f1430;
	selp.f32 	%f1434, %f1430, %f1433, %p154;
	setp.lt.f32 	%p155, %f1434, %f1431;
	selp.f32 	%f1435, %f1431, %f1434, %p155;
	ld.shared.v4.f32 	{%f1436, %f1437, %f1438, %f1439}, [%r12+6176];
	setp.lt.f32 	%p156, %f1435, %f1436;
	selp.f32 	%f1440, %f1436, %f1435, %p156;
	setp.lt.f32 	%p157, %f1440, %f1437;
	selp.f32 	%f1441, %f1437, %f1440, %p157;
	setp.lt.f32 	%p158, %f1441, %f1438;
	selp.f32 	%f1442, %f1438, %f1441, %p158;
	setp.lt.f32 	%p159, %f1442, %f1439;
	selp.f32 	%f1443, %f1439, %f1442, %p159;
	ld.shared.v4.f32 	{%f1444, %f1445, %f1446, %f1447}, [%r12+6192];
	setp.lt.f32 	%p160, %f1443, %f1444;
	selp.f32 	%f1448, %f1444, %f1443, %p160;
	setp.lt.f32 	%p161, %f1448, %f1445;
	selp.f32 	%f1449, %f1445, %f1448, %p161;
	setp.lt.f32 	%p162, %f1449, %f1446;
	selp.f32 	%f1450, %f1446, %f1449, %p162;
	setp.lt.f32 	%p163, %f1450, %f1447;
	selp.f32 	%f1451, %f1447, %f1450, %p163;
	ld.shared.v4.f32 	{%f1452, %f1453, %f1454, %f1455}, [%r12+6208];
	setp.lt.f32 	%p164, %f1451, %f1452;
	selp.f32 	%f1456, %f1452, %f1451, %p164;
	setp.lt.f32 	%p165, %f1456, %f1453;
	selp.f32 	%f1457, %f1453, %f1456, %p165;
	setp.lt.f32 	%p166, %f1457, %f1454;
	selp.f32 	%f1458, %f1454, %f1457, %p166;
	setp.lt.f32 	%p167, %f1458, %f1455;
	selp.f32 	%f1459, %f1455, %f1458, %p167;
	ld.shared.v4.f32 	{%f1460, %f1461, %f1462, %f1463}, [%r12+6224];
	setp.lt.f32 	%p168, %f1459, %f1460;
	selp.f32 	%f1464, %f1460, %f1459, %p168;
	setp.lt.f32 	%p169, %f1464, %f1461;
	selp.f32 	%f1465, %f1461, %f1464, %p169;
	setp.lt.f32 	%p170, %f1465, %f1462;
	selp.f32 	%f1466, %f1462, %f1465, %p170;
	setp.lt.f32 	%p171, %f1466, %f1463;
	selp.f32 	%f1467, %f1463, %f1466, %p171;
	ld.shared.v4.f32 	{%f1468, %f1469, %f1470, %f1471}, [%r12+6240];
	setp.lt.f32 	%p172, %f1467, %f1468;
	selp.f32 	%f1472, %f1468, %f1467, %p172;
	setp.lt.f32 	%p173, %f1472, %f1469;
	selp.f32 	%f1473, %f1469, %f1472, %p173;
	setp.lt.f32 	%p174, %f1473, %f1470;
	selp.f32 	%f1474, %f1470, %f1473, %p174;
	setp.lt.f32 	%p175, %f1474, %f1471;
	selp.f32 	%f1475, %f1471, %f1474, %p175;
	ld.shared.v4.f32 	{%f1476, %f1477, %f1478, %f1479}, [%r12+6256];
	setp.lt.f32 	%p176, %f1475, %f1476;
	selp.f32 	%f1480, %f1476, %f1475, %p176;
	setp.lt.f32 	%p177, %f1480, %f1477;
	selp.f32 	%f1481, %f1477, %f1480, %p177;
	setp.lt.f32 	%p178, %f1481, %f1478;
	selp.f32 	%f1482, %f1478, %f1481, %p178;
	setp.lt.f32 	%p179, %f1482, %f1479;
	selp.f32 	%f1483, %f1479, %f1482, %p179;
	ld.shared.v4.f32 	{%f1484, %f1485, %f1486, %f1487}, [%r12+6272];
	setp.lt.f32 	%p180, %f1483, %f1484;
	selp.f32 	%f1488, %f1484, %f1483, %p180;
	setp.lt.f32 	%p181, %f1488, %f1485;
	selp.f32 	%f1489, %f1485, %f1488, %p181;
	setp.lt.f32 	%p182, %f1489, %f1486;
	selp.f32 	%f1490, %f1486, %f1489, %p182;
	setp.lt.f32 	%p183, %f1490, %f1487;
	selp.f32 	%f1491, %f1487, %f1490, %p183;
	ld.shared.v4.f32 	{%f1492, %f1493, %f1494, %f1495}, [%r12+6288];
	setp.lt.f32 	%p184, %f1491, %f1492;
	selp.f32 	%f1496, %f1492, %f1491, %p184;
	setp.lt.f32 	%p185, %f1496, %f1493;
	selp.f32 	%f1497, %f1493, %f1496, %p185;
	setp.lt.f32 	%p186, %f1497, %f1494;
	selp.f32 	%f1498, %f1494, %f1497, %p186;
	setp.lt.f32 	%p187, %f1498, %f1495;
	selp.f32 	%f1499, %f1495, %f1498, %p187;
	ld.shared.v4.f32 	{%f1500, %f1501, %f1502, %f1503}, [%r12+6304];
	setp.lt.f32 	%p188, %f1499, %f1500;
	selp.f32 	%f1504, %f1500, %f1499, %p188;
	setp.lt.f32 	%p189, %f1504, %f1501;
	selp.f32 	%f1505, %f1501, %f1504, %p189;
	setp.lt.f32 	%p190, %f1505, %f1502;
	selp.f32 	%f1506, %f1502, %f1505, %p190;
	setp.lt.f32 	%p191, %f1506, %f1503;
	selp.f32 	%f1507, %f1503, %f1506, %p191;
	ld.shared.v4.f32 	{%f1508, %f1509, %f1510, %f1511}, [%r12+6320];
	setp.lt.f32 	%p192, %f1507, %f1508;
	selp.f32 	%f1512, %f1508, %f1507, %p192;
	setp.lt.f32 	%p193, %f1512, %f1509;
	selp.f32 	%f1513, %f1509, %f1512, %p193;
	setp.lt.f32 	%p194, %f1513, %f1510;
	selp.f32 	%f1514, %f1510, %f1513, %p194;
	setp.lt.f32 	%p195, %f1514, %f1511;
	selp.f32 	%f1515, %f1511, %f1514, %p195;
	st.local.f32 	[%rd6+8], %f1515;
$L__BB0_80:
	bar.sync 	0;
	setp.eq.s32 	%p196, %r162, 0;
	@%p196 bra 	$L__BB0_82;
	ld.local.f32 	%f1516, [%rd7];
	ld.local.f32 	%f1517, [%rd6];
	sub.f32 	%f1518, %f1516, %f1517;
	fma.rn.f32 	%f1519, %f1518, 0f3BBB989D, 0f3F000000;
	cvt.sat.f32.f32 	%f1520, %f1519;
	mov.f32 	%f1521, 0f4B400001;
	mov.f32 	%f1522, 0f437C0000;
	fma.rm.f32 	%f1523, %f1520, %f1522, %f1521;
	add.f32 	%f1524, %f1523, 0fCB40007F;
	neg.f32 	%f1525, %f1524;
	fma.rn.f32 	%f1526, %f1518, 0f3FB8AA3B, %f1525;
	fma.rn.f32 	%f1527, %f1518, 0f32A57060, %f1526;
	mov.b32 	%r96, %f1523;
	shl.b32 	%r97, %r96, 23;
	mov.b32 	%f1528, %r97;
	ex2.approx.ftz.f32 	%f1529, %f1527;
	mul.f32 	%f1530, %f1529, %f1528;
	ld.local.v2.f32 	{%f1531, %f1532}, [%rd5];
	mul.f32 	%f1533, %f1530, %f1531;
	mul.f32 	%f1534, %f1530, %f1532;
	st.local.v2.f32 	[%rd5], {%f1533, %f1534};
	ld.local.f32 	%f1535, [%rd8];
	mul.f32 	%f1536, %f1530, %f1535;
	st.local.f32 	[%rd8], %f1536;
	ld.local.f32 	%f1537, [%rd7+4];
	ld.local.f32 	%f1538, [%rd6+4];
	sub.f32 	%f1539, %f1537, %f1538;
	fma.rn.f32 	%f1540, %f1539, 0f3BBB989D, 0f3F000000;
	cvt.sat.f32.f32 	%f1541, %f1540;
	fma.rm.f32 	%f1542, %f1541, %f1522, %f1521;
	add.f32 	%f1543, %f1542, 0fCB40007F;
	neg.f32 	%f1544, %f1543;
	fma.rn.f32 	%f1545, %f1539, 0f3FB8AA3B, %f1544;
	fma.rn.f32 	%f1546, %f1539, 0f32A57060, %f1545;
	mov.b32 	%r98, %f1542;
	shl.b32 	%r99, %r98, 23;
	mov.b32 	%f1547, %r99;
	ex2.approx.ftz.f32 	%f1548, %f1546;
	mul.f32 	%f1549, %f1548, %f1547;
	ld.local.v2.f32 	{%f1550, %f1551}, [%rd5+8];
	mul.f32 	%f1552, %f1549, %f1550;
	mul.f32 	%f1553, %f1549, %f1551;
	st.local.v2.f32 	[%rd5+8], {%f1552, %f1553};
	ld.local.f32 	%f1554, [%rd8+4];
	mul.f32 	%f1555, %f1549, %f1554;
	st.local.f32 	[%rd8+4], %f1555;
	ld.local.f32 	%f1556, [%rd7+8];
	ld.local.f32 	%f1557, [%rd6+8];
	sub.f32 	%f1558, %f1556, %f1557;
	fma.rn.f32 	%f1559, %f1558, 0f3BBB989D, 0f3F000000;
	cvt.sat.f32.f32 	%f1560, %f1559;
	fma.rm.f32 	%f1561, %f1560, %f1522, %f1521;
	add.f32 	%f1562, %f1561, 0fCB40007F;
	neg.f32 	%f1563, %f1562;
	fma.rn.f32 	%f1564, %f1558, 0f3FB8AA3B, %f1563;
	fma.rn.f32 	%f1565, %f1558, 0f32A57060, %f1564;
	mov.b32 	%r100, %f1561;
	shl.b32 	%r101, %r100, 23;
	mov.b32 	%f1566, %r101;
	ex2.approx.ftz.f32 	%f1567, %f1565;
	mul.f32 	%f1568, %f1567, %f1566;
	ld.local.v2.f32 	{%f1569, %f1570}, [%rd5+16];
	mul.f32 	%f1571, %f1568, %f1569;
	mul.f32 	%f1572, %f1568, %f1570;
	st.local.v2.f32 	[%rd5+16], {%f1571, %f1572};
	ld.local.f32 	%f1573, [%rd8+8];
	mul.f32 	%f1574, %f1568, %f1573;
	st.local.f32 	[%rd8+8], %f1574;
$L__BB0_82:
	@%p24 bra 	$L__BB0_140;
	shl.b32 	%r103, %r1, 2;
	mov.u32 	%r104, shared;
	add.s32 	%r105, %r103, %r104;
	add.s32 	%r164, %r105, 13184;
	mad.lo.s32 	%r106, %r2, 192, %r104;
	add.s32 	%r163, %r106, 36876;
	ld.local.f32 	%f1, [%rd12];
	mov.f32 	%f1808, 0f00000000;
	mov.b32 	%r165, 12288;
$L__BB0_84:
	setp.gt.u32 	%p198, %r1, 63;
	ld.shared.f32 	%f1576, [%r163+-12];
	sub.f32 	%f1577, %f1576, %f1;
	fma.rn.f32 	%f1578, %f1577, 0f3BBB989D, 0f3F000000;
	cvt.sat.f32.f32 	%f1579, %f1578;
	mov.f32 	%f1580, 0f4B400001;
	mov.f32 	%f1581, 0f437C0000;
	fma.rm.f32 	%f1582, %f1579, %f1581, %f1580;
	add.f32 	%f1583, %f1582, 0fCB40007F;
	neg.f32 	%f1584, %f1583;
	fma.rn.f32 	%f1585, %f1577, 0f3FB8AA3B, %f1584;
	fma.rn.f32 	%f1586, %f1577, 0f32A57060, %f1585;
	mov.b32 	%r107, %f1582;
	shl.b32 	%r108, %r107, 23;
	mov.b32 	%f1587, %r108;
	ex2.approx.ftz.f32 	%f1588, %f1586;
	mul.f32 	%f3, %f1588, %f1587;
	add.f32 	%f4, %f1808, %f3;
	@%p198 bra 	$L__BB0_86;
	ld.shared.f32 	%f1589, [%r164+-896];
	ld.local.f32 	%f1590, [%rd15];
	fma.rn.f32 	%f1591, %f3, %f1589, %f1590;
	st.local.f32 	[%rd15], %f1591;
$L__BB0_86:
	setp.gt.u32 	%p199, %r1, 31;
	@%p199 bra 	$L__BB0_88;
	ld.shared.f32 	%f1592, [%r164+-768];
	ld.local.f32 	%f1593, [%rd15+4];
	fma.rn.f32 	%f1594, %f3, %f1592, %f1593;
	st.local.f32 	[%rd15+4], %f1594;
$L__BB0_88:
	ld.shared.f32 	%f1595, [%r163+-8];
	sub.f32 	%f1596, %f1595, %f1;
	fma.rn.f32 	%f1597, %f1596, 0f3BBB989D, 0f3F000000;
	cvt.sat.f32.f32 	%f1598, %f1597;
	mov.f32 	%f1599, 0f4B400001;
	mov.f32 	%f1600, 0f437C0000;
	fma.rm.f32 	%f1601, %f1598, %f1600, %f1599;
	add.f32 	%f1602, %f1601, 0fCB40007F;
	neg.f32 	%f1603, %f1602;
	fma.rn.f32 	%f1604, %f1596, 0f3FB8AA3B, %f1603;
	fma.rn.f32 	%f1605, %f1596, 0f32A57060, %f1604;
	mov.b32 	%r109, %f1601;
	shl.b32 	%r110, %r109, 23;
	mov.b32 	%f1606, %r110;
	ex2.approx.ftz.f32 	%f1607, %f1605;
	mul.f32 	%f5, %f1607, %f1606;
	add.f32 	%f6, %f4, %f5;
	@%p198 bra 	$L__BB0_90;
	ld.shared.f32 	%f1608, [%r164+-640];
	ld.local.f32 	%f1609, [%rd15];
	fma.rn.f32 	%f1610, %f5, %f1608, %f1609;
	st.local.f32 	[%rd15], %f1610;
$L__BB0_90:
	@%p199 bra 	$L__BB0_92;
	ld.shared.f32 	%f1611, [%r164+-512];
	ld.local.f32 	%f1612, [%rd15+4];
	fma.rn.f32 	%f1613, %f5, %f1611, %f1612;
	st.local.f32 	[%rd15+4], %f1613;
$L__BB0_92:
	ld.shared.f32 	%f1614, [%r163+-4];
	sub.f32 	%f1615, %f1614, %f1;
	fma.rn.f32 	%f1616, %f1615, 0f3BBB989D, 0f3F000000;
	cvt.sat.f32.f32 	%f1617, %f1616;
	mov.f32 	%f1618, 0f4B400001;
	mov.f32 	%f1619, 0f437C0000;
	fma.rm.f32 	%f1620, %f1617, %f1619, %f1618;
	add.f32 	%f1621, %f1620, 0fCB40007F;
	neg.f32 	%f1622, %f1621;
	fma.rn.f32 	%f1623, %f1615, 0f3FB8AA3B, %f1622;
	fma.rn.f32 	%f1624, %f1615, 0f32A57060, %f1623;
	mov.b32 	%r111, %f1620;
	shl.b32 	%r112, %r111, 23;
	mov.b32 	%f1625, %r112;
	ex2.approx.ftz.f32 	%f1626, %f1624;
	mul.f32 	%f7, %f1626, %f1625;
	add.f32 	%f8, %f6, %f7;
	@%p198 bra 	$L__BB0_94;
	ld.shared.f32 	%f1627, [%r164+-384];
	ld.local.f32 	%f1628, [%rd15];
	fma.rn.f32 	%f1629, %f7, %f1627, %f1628;
	st.local.f32 	[%rd15], %f1629;
$L__BB0_94:
	@%p199 bra 	$L__BB0_96;
	ld.shared.f32 	%f1630, [%r164+-256];
	ld.local.f32 	%f1631, [%rd15+4];
	fma.rn.f32 	%f1632, %f7, %f1630, %f1631;
	st.local.f32 	[%rd15+4], %f1632;
$L__BB0_96:
	ld.shared.f32 	%f1633, [%r163];
	sub.f32 	%f1634, %f1633, %f1;
	fma.rn.f32 	%f1635, %f1634, 0f3BBB989D, 0f3F000000;
	cvt.sat.f32.f32 	%f1636, %f1635;
	mov.f32 	%f1637, 0f4B400001;
	mov.f32 	%f1638, 0f437C0000;
	fma.rm.f32 	%f1639, %f1636, %f1638, %f1637;
	add.f32 	%f1640, %f1639, 0fCB40007F;
	neg.f32 	%f1641, %f1640;
	fma.rn.f32 	%f1642, %f1634, 0f3FB8AA3B, %f1641;
	fma.rn.f32 	%f1643, %f1634, 0f32A57060, %f1642;
	mov.b32 	%r113, %f1639;
	shl.b32 	%r114, %r113, 23;
	mov.b32 	%f1644, %r114;
	ex2.approx.ftz.f32 	%f1645, %f1643;
	mul.f32 	%f9, %f1645, %f1644;
	add.f32 	%f1808, %f8, %f9;
	@%p198 bra 	$L__BB0_98;
	ld.shared.f32 	%f1646, [%r164+-128];
	ld.local.f32 	%f1647, [%rd15];
	fma.rn.f32 	%f1648, %f9, %f1646, %f1647;
	st.local.f32 	[%rd15], %f1648;
$L__BB0_98:
	@%p199 bra 	$L__BB0_100;
	ld.shared.f32 	%f1649, [%r164];
	ld.local.f32 	%f1650, [%rd15+4];
	fma.rn.f32 	%f1651, %f9, %f1649, %f1650;
	st.local.f32 	[%rd15+4], %f1651;
$L__BB0_100:
	add.s32 	%r165, %r165, 1024;
	add.s32 	%r164, %r164, 1024;
	add.s32 	%r163, %r163, 16;
	setp.ne.s32 	%p206, %r165, 24576;
	@%p206 bra 	$L__BB0_84;
	setp.gt.u32 	%p207, %r2, 31;
	shr.u32 	%r115, %r2, 4;
	mul.wide.u32 	%rd57, %r115, 4;
	add.s64 	%rd58, %rd8, %rd57;
	ld.local.f32 	%f1652, [%rd58];
	add.f32 	%f1653, %f1808, %f1652;
	st.local.f32 	[%rd58], %f1653;
	@%p207 bra 	$L__BB0_140;
	ld.local.f32 	%f11, [%rd13];
	mov.f32 	%f1809, 0f00000000;
	mov.b32 	%r166, 0;
$L__BB0_103:
	shl.b32 	%r117, %r166, 2;
	add.s32 	%r118, %r117, %r12;
	add.s32 	%r27, %r118, 3072;
	ld.shared.f32 	%f1655, [%r118+3072];
	sub.f32 	%f1656, %f1655, %f11;
	fma.rn.f32 	%f1657, %f1656, 0f3BBB989D, 0f3F000000;
	cvt.sat.f32.f32 	%f1658, %f1657;
	mov.f32 	%f1659, 0f4B400001;
	mov.f32 	%f1660, 0f437C0000;
	fma.rm.f32 	%f1661, %f1658, %f1660, %f1659;
	add.f32 	%f1662, %f1661, 0fCB40007F;
	neg.f32 	%f1663, %f1662;
	fma.rn.f32 	%f1664, %f1656, 0f3FB8AA3B, %f1663;
	fma.rn.f32 	%f1665, %f1656, 0f32A57060, %f1664;
	mov.b32 	%r119, %f1661;
	shl.b32 	%r120, %r119, 23;
	mov.b32 	%f1666, %r120;
	ex2.approx.ftz.f32 	%f1667, %f1665;
	mul.f32 	%f13, %f1667, %f1666;
	add.f32 	%f14, %f1809, %f13;
	shl.b32 	%r121, %r166, 6;
	add.s32 	%r122, %r121, %r1;
	shl.b32 	%r123, %r122, 2;
	mov.u32 	%r124, shared;
	add.s32 	%r125, %r124, %r123;
	add.s32 	%r28, %r125, 12288;
	@%p198 bra 	$L__BB0_105;
	ld.shared.f32 	%f1668, [%r28];
	ld.local.f32 	%f1669, [%rd16];
	fma.rn.f32 	%f1670, %f13, %f1668, %f1669;
	st.local.f32 	[%rd16], %f1670;
$L__BB0_105:
	@%p199 bra 	$L__BB0_107;
	ld.shared.f32 	%f1671, [%r28+128];
	ld.local.f32 	%f1672, [%rd16+4];
	fma.rn.f32 	%f1673, %f13, %f1671, %f1672;
	st.local.f32 	[%rd16+4], %f1673;
$L__BB0_107:
	ld.shared.f32 	%f1674, [%r27+4];
	sub.f32 	%f1675, %f1674, %f11;
	fma.rn.f32 	%f1676, %f1675, 0f3BBB989D, 0f3F000000;
	cvt.sat.f32.f32 	%f1677, %f1676;
	mov.f32 	%f1678, 0f4B400001;
	mov.f32 	%f1679, 0f437C0000;
	fma.rm.f32 	%f1680, %f1677, %f1679, %f1678;
	add.f32 	%f1681, %f1680, 0fCB40007F;
	neg.f32 	%f1682, %f1681;
	fma.rn.f32 	%f1683, %f1675, 0f3FB8AA3B, %f1682;
	fma.rn.f32 	%f1684, %f1675, 0f32A57060, %f1683;
	mov.b32 	%r126, %f1680;
	shl.b32 	%r127, %r126, 23;
	mov.b32 	%f1685, %r127;
	ex2.approx.ftz.f32 	%f1686, %f1684;
	mul.f32 	%f15, %f1686, %f1685;
	add.f32 	%f16, %f14, %f15;
	@%p198 bra 	$L__BB0_109;
	ld.shared.f32 	%f1687, [%r28+256];
	ld.local.f32 	%f1688, [%rd16];
	fma.rn.f32 	%f1689, %f15, %f1687, %f1688;
	st.local.f32 	[%rd16], %f1689;
$L__BB0_109:
	@%p199 bra 	$L__BB0_111;
	ld.shared.f32 	%f1690, [%r28+384];
	ld.local.f32 	%f1691, [%rd16+4];
	fma.rn.f32 	%f1692, %f15, %f1690, %f1691;
	st.local.f32 	[%rd16+4], %f1692;
$L__BB0_111:
	ld.shared.f32 	%f1693, [%r27+8];
	sub.f32 	%f1694, %f1693, %f11;
	fma.rn.f32 	%f1695, %f1694, 0f3BBB989D, 0f3F000000;
	cvt.sat.f32.f32 	%f1696, %f1695;
	mov.f32 	%f1697, 0f4B400001;
	mov.f32 	%f1698, 0f437C0000;
	fma.rm.f32 	%f1699, %f1696, %f1698, %f1697;
	add.f32 	%f1700, %f1699, 0fCB40007F;
	neg.f32 	%f1701, %f1700;
	fma.rn.f32 	%f1702, %f1694, 0f3FB8AA3B, %f1701;
	fma.rn.f32 	%f1703, %f1694, 0f32A57060, %f1702;
	mov.b32 	%r128, %f1699;
	shl.b32 	%r129, %r128, 23;
	mov.b32 	%f1704, %r129;
	ex2.approx.ftz.f32 	%f1705, %f1703;
	mul.f32 	%f17, %f1705, %f1704;
	add.f32 	%f18, %f16, %f17;
	@%p198 bra 	$L__BB0_113;
	ld.shared.f32 	%f1706, [%r28+512];
	ld.local.f32 	%f1707, [%rd16];
	fma.rn.f32 	%f1708, %f17, %f1706, %f1707;
	st.local.f32 	[%rd16], %f1708;
$L__BB0_113:
	@%p199 bra 	$L__BB0_115;
	ld.shared.f32 	%f1709, [%r28+640];
	ld.local.f32 	%f1710, [%rd16+4];
	fma.rn.f32 	%f1711, %f17, %f1709, %f1710;
	st.local.f32 	[%rd16+4], %f1711;
$L__BB0_115:
	ld.shared.f32 	%f1712, [%r27+12];
	sub.f32 	%f1713, %f1712, %f11;
	fma.rn.f32 	%f1714, %f1713, 0f3BBB989D, 0f3F000000;
	cvt.sat.f32.f32 	%f1715, %f1714;
	mov.f32 	%f1716, 0f4B400001;
	mov.f32 	%f1717, 0f437C0000;
	fma.rm.f32 	%f1718, %f1715, %f1717, %f1716;
	add.f32 	%f1719, %f1718, 0fCB40007F;
	neg.f32 	%f1720, %f1719;
	fma.rn.f32 	%f1721, %f1713, 0f3FB8AA3B, %f1720;
	fma.rn.f32 	%f1722, %f1713, 0f32A57060, %f1721;
	mov.b32 	%r130, %f1718;
	shl.b32 	%r131, %r130, 23;
	mov.b32 	%f1723, %r131;
	ex2.approx.ftz.f32 	%f1724, %f1722;
	mul.f32 	%f19, %f1724, %f1723;
	add.f32 	%f1809, %f18, %f19;
	@%p198 bra 	$L__BB0_117;
	ld.shared.f32 	%f1725, [%r28+768];
	ld.local.f32 	%f1726, [%rd16];
	fma.rn.f32 	%f1727, %f19, %f1725, %f1726;
	st.local.f32 	[%rd16], %f1727;
$L__BB0_117:
	@%p199 bra 	$L__BB0_119;
	ld.shared.f32 	%f1728, [%r28+896];
	ld.local.f32 	%f1729, [%rd16+4];
	fma.rn.f32 	%f1730, %f19, %f1728, %f1729;
	st.local.f32 	[%rd16+4], %f1730;
$L__BB0_119:
	add.s32 	%r166, %r166, 4;
	setp.ne.s32 	%p216, %r166, 48;
	@%p216 bra 	$L__BB0_103;
	ld.local.f32 	%f1731, [%rd17];
	add.f32 	%f1732, %f1809, %f1731;
	st.local.f32 	[%rd17], %f1732;
	@%p23 bra 	$L__BB0_140;
	ld.local.f32 	%f21, [%rd6+8];
	ld.local.v2.f32 	{%f1813, %f1814}, [%rd5+16];
	mov.f32 	%f1812, 0f00000000;
	mov.b32 	%r167, 0;
$L__BB0_122:
	shl.b32 	%r133, %r167, 2;
	add.s32 	%r31, %r12, %r133;
	ld.shared.f32 	%f1734, [%r31+6144];
	sub.f32 	%f1735, %f1734, %f21;
	fma.rn.f32 	%f1736, %f1735, 0f3BBB989D, 0f3F000000;
	cvt.sat.f32.f32 	%f1737, %f1736;
	mov.f32 	%f1738, 0f4B400001;
	mov.f32 	%f1739, 0f437C0000;
	fma.rm.f32 	%f1740, %f1737, %f1739, %f1738;
	add.f32 	%f1741, %f1740, 0fCB40007F;
	neg.f32 	%f1742, %f1741;
	fma.rn.f32 	%f1743, %f1735, 0f3FB8AA3B, %f1742;
	fma.rn.f32 	%f1744, %f1735, 0f32A57060, %f1743;
	mov.b32 	%r134, %f1740;
	shl.b32 	%r135, %r134, 23;
	mov.b32 	%f1745, %r135;
	ex2.approx.ftz.f32 	%f1746, %f1744;
	mul.f32 	%f27, %f1746, %f1745;
	add.f32 	%f28, %f1812, %f27;
	shl.b32 	%r136, %r167, 6;
	add.s32 	%r137, %r136, %r1;
	shl.b32 	%r138, %r137, 2;
	mov.u32 	%r139, shared;
	add.s32 	%r140, %r139, %r138;
	add.s32 	%r32, %r140, 12288;
	@%p198 bra 	$L__BB0_124;
	ld.shared.f32 	%f1747, [%r32];
	fma.rn.f32 	%f1813, %f27, %f1747, %f1813;
$L__BB0_124:
	@%p199 bra 	$L__BB0_126;
	ld.shared.f32 	%f1748, [%r32+128];
	fma.rn.f32 	%f1814, %f27, %f1748, %f1814;
$L__BB0_126:
	ld.shared.f32 	%f1749, [%r31+6148];
	sub.f32 	%f1750, %f1749, %f21;
	fma.rn.f32 	%f1751, %f1750, 0f3BBB989D, 0f3F000000;
	cvt.sat.f32.f32 	%f1752, %f1751;
	mov.f32 	%f1753, 0f4B400001;
	mov.f32 	%f1754, 0f437C0000;
	fma.rm.f32 	%f1755, %f1752, %f1754, %f1753;
	add.f32 	%f1756, %f1755, 0fCB40007F;
	neg.f32 	%f1757, %f1756;
	fma.rn.f32 	%f1758, %f1750, 0f3FB8AA3B, %f1757;
	fma.rn.f32 	%f1759, %f1750, 0f32A57060, %f1758;
	mov.b32 	%r141, %f1755;
	shl.b32 	%r142, %r141, 23;
	mov.b32 	%f1760, %r142;
	ex2.approx.ftz.f32 	%f1761, %f1759;
	mul.f32 	%f33, %f1761, %f1760;
	add.f32 	%f34, %f28, %f33;
	@%p198 bra 	$L__BB0_128;
	ld.shared.f32 	%f1762, [%r32+256];
	fma.rn.f32 	%f1813, %f33, %f1762, %f1813;
$L__BB0_128:
	@%p199 bra 	$L__BB0_130;
	ld.shared.f32 	%f1763, [%r32+384];
	fma.rn.f32 	%f1814, %f33, %f1763, %f1814;
$L__BB0_130:
	ld.shared.f32 	%f1764, [%r31+6152];
	sub.f32 	%f1765, %f1764, %f21;
	fma.rn.f32 	%f1766, %f1765, 0f3BBB989D, 0f3F000000;
	cvt.sat.f32.f32 	%f1767, %f1766;
	mov.f32 	%f1768, 0f4B400001;
	mov.f32 	%f1769, 0f437C0000;
	fma.rm.f32 	%f1770, %f1767, %f1769, %f1768;
	add.f32 	%f1771, %f1770, 0fCB40007F;
	neg.f32 	%f1772, %f1771;
	fma.rn.f32 	%f1773, %f1765, 0f3FB8AA3B, %f1772;
	fma.rn.f32 	%f1774, %f1765, 0f32A57060, %f1773;
	mov.b32 	%r143, %f1770;
	shl.b32 	%r144, %r143, 23;
	mov.b32 	%f1775, %r144;
	ex2.approx.ftz.f32 	%f1776, %f1774;
	mul.f32 	%f39, %f1776, %f1775;
	add.f32 	%f40, %f34, %f39;
	@%p198 bra 	$L__BB0_132;
	ld.shared.f32 	%f1777, [%r32+512];
	fma.rn.f32 	%f1813, %f39, %f1777, %f1813;
$L__BB0_132:
	@%p199 bra 	$L__BB0_134;
	ld.shared.f32 	%f1778, [%r32+640];
	fma.rn.f32 	%f1814, %f39, %f1778, %f1814;
$L__BB0_134:
	ld.shared.f32 	%f1779, [%r31+6156];
	sub.f32 	%f1780, %f1779, %f21;
	fma.rn.f32 	%f1781, %f1780, 0f3BBB989D, 0f3F000000;
	cvt.sat.f32.f32 	%f1782, %f1781;
	mov.f32 	%f1783, 0f4B400001;
	mov.f32 	%f1784, 0f437C0000;
	fma.rm.f32 	%f1785, %f1782, %f1784, %f1783;
	add.f32 	%f1786, %f1785, 0fCB40007F;
	neg.f32 	%f1787, %f1786;
	fma.rn.f32 	%f1788, %f1780, 0f3FB8AA3B, %f1787;
	fma.rn.f32 	%f1789, %f1780, 0f32A57060, %f1788;
	mov.b32 	%r145, %f1785;
	shl.b32 	%r146, %r145, 23;
	mov.b32 	%f1790, %r146;
	ex2.approx.ftz.f32 	%f1791, %f1789;
	mul.f32 	%f45, %f1791, %f1790;
	add.f32 	%f1812, %f40, %f45;
	@%p198 bra 	$L__BB0_136;
	ld.shared.f32 	%f1792, [%r32+768];
	fma.rn.f32 	%f1813, %f45, %f1792, %f1813;
$L__BB0_136:
	@%p199 bra 	$L__BB0_138;
	ld.shared.f32 	%f1793, [%r32+896];
	fma.rn.f32 	%f1814, %f45, %f1793, %f1814;
$L__BB0_138:
	add.s32 	%r167, %r167, 4;
	setp.ne.s32 	%p226, %r167, 48;
	@%p226 bra 	$L__BB0_122;
	st.local.v2.f32 	[%rd5+16], {%f1813, %f1814};
	ld.local.f32 	%f1794, [%rd8+8];
	add.f32 	%f1795, %f1812, %f1794;
	st.local.f32 	[%rd8+8], %f1795;
$L__BB0_140:
	bar.sync 	0;
	bar.sync 	0;
	add.s32 	%r162, %r162, 1;
	setp.eq.s32 	%p227, %r162, %r38;
	@%p227 bra 	$L__BB0_31;
	bra.uni 	$L__BB0_28;

}
	// .globl	_Z15flash_attentionIfLi32ELi32ELi64ELi32ELi16EEvPT_S1_S1_S1_iS1_S1_i
.visible .entry _Z15flash_attentionIfLi32ELi32ELi64ELi32ELi16EEvPT_S1_S1_S1_iS1_S1_i(
	.param .u64 .ptr .align 1 _Z15flash_attentionIfLi32ELi32ELi64ELi32ELi16EEvPT_S1_S1_S1_iS1_S1_i_param_0,
	.param .u64 .ptr .align 1 _Z15flash_attentionIfLi32ELi32ELi64ELi32ELi16EEvPT_S1_S1_S1_iS1_S1_i_param_1,
	.param .u64 .ptr .align 1 _Z15flash_attentionIfLi32ELi32ELi64ELi32ELi16EEvPT_S1_S1_S1_iS1_S1_i_param_2,
	.param .u64 .ptr .align 1 _Z15flash_attentionIfLi32ELi32ELi64ELi32ELi16EEvPT_S1_S1_S1_iS1_S1_i_param_3,
	.param .u32 _Z15flash_attentionIfLi32ELi32ELi64ELi32ELi16EEvPT_S1_S1_S1_iS1_S1_i_param_4,
	.param .u64 .ptr .align 1 _Z15flash_attentionIfLi32ELi32ELi64ELi32ELi16EEvPT_S1_S1_S1_iS1_S1_i_param_5,
	.param .u64 .ptr .align 1 _Z15flash_attentionIfLi32ELi32ELi64ELi32ELi16EEvPT_S1_S1_S1_iS1_S1_i_param_6,
	.param .u32 _Z15flash_attentionIfLi32ELi32ELi64ELi32ELi16EEvPT_S1_S1_S1_iS1_S1_i_param_7
)
{
	.local .align 16 .b8 	__local_depot1[64];
	.reg .b64 	%SP;
	.reg .b64 	%SPL;
	.reg .pred 	%p<240>;
	.reg .b32 	%r<247>;
	.reg .b32 	%f<1929>;
	.reg .b64 	%rd<56>;

	mov.u64 	%SPL, __local_depot1;
	cvta.local.u64 	%SP, %SPL;
	ld.param.u64 	%rd19, [_Z15flash_attentionIfLi32ELi32ELi64ELi32ELi16EEvPT_S1_S1_S1_iS1_S1_i_param_0];
	ld.param.u64 	%rd20, [_Z15flash_attentionIfLi32ELi32ELi64ELi32ELi16EEvPT_S1_S1_S1_iS1_S1_i_param_1];
	ld.param.u64 	%rd21, [_Z15flash_attentionIfLi32ELi32ELi64ELi32ELi16EEvPT_S1_S1_S1_iS1_S1_i_param_2];
	ld.param.u64 	%rd22, [_Z15flash_attentionIfLi32ELi32ELi64ELi32ELi16EEvPT_S1_S1_S1_iS1_S1_i_param_3];
	ld.param.u32 	%r28, [_Z15flash_attentionIfLi32ELi32ELi64ELi32ELi16EEvPT_S1_S1_S1_iS1_S1_i_param_4];
	ld.param.u32 	%r29, [_Z15flash_attentionIfLi32ELi32ELi64ELi32ELi16EEvPT_S1_S1_S1_iS1_S1_i_param_7];
	cvta.to.global.u64 	%rd1, %rd19;
	cvta.to.global.u64 	%rd2, %rd21;
	cvta.to.global.u64 	%rd3, %rd20;
	cvta.to.global.u64 	%rd4, %rd22;
	add.u64 	%rd5, %SPL, 0;
	add.u64 	%rd6, %SPL, 16;
	add.u64 	%rd7, %SPL, 24;
	add.u64 	%rd8, %SPL, 32;
	mov.u32 	%r1, %tid.x;
	mov.u32 	%r2, %tid.y;
	mov.u32 	%r3, %ctaid.x;
	or.b32  	%r30, %r2, %r3;
	or.b32  	%r31, %r30, %r1;
	setp.ne.s32 	%p2, %r31, 0;
	@%p2 bra 	$L__BB1_2;
	add.u64 	%rd27, %SP, 40;
	add.u64 	%rd28, %SPL, 40;
	mov.b32 	%r32, 32;
	st.local.v2.u32 	[%rd28], {%r32, %r32};
	mov.b32 	%r33, 64;
	st.local.u32 	[%rd28+8], %r33;
	mov.u64 	%rd29, $str;
	cvta.global.u64 	%rd30, %rd29;
	{ // callseq 3, 0
	.param .b64 param0;
	st.param.b64 	[param0], %rd30;
	.param .b64 param1;
	st.param.b64 	[param1], %rd27;
	.param .b32 retval0;
	call.uni (retval0), 
	vprintf, 
	(
	param0, 
	param1
	);
	ld.param.b32 	%r34, [retval0];
	} // callseq 3
	mov.b32 	%r36, 16;
	st.local.v2.u32 	[%rd28], {%r32, %r36};
	mov.u64 	%rd31, $str$1;
	cvta.global.u64 	%rd32, %rd31;
	{ // callseq 4, 0
	.param .b64 param0;
	st.param.b64 	[param0], %rd32;
	.param .b64 param1;
	st.param.b64 	[param1], %rd27;
	.param .b32 retval0;
	call.uni (retval0), 
	vprintf, 
	(
	param0, 
	param1
	);
	ld.param.b32 	%r37, [retval0];
	} // callseq 4
	mov.u32 	%r39, %ctaid.y;
	st.local.v2.u32 	[%rd28], {%r3, %r39};
	mov.u64 	%rd33, $str$2;
	cvta.global.u64 	%rd34, %rd33;
	{ // callseq 5, 0
	.param .b64 param0;
	st.param.b64 	[param0], %rd34;
	.param .b64 param1;
	st.param.b64 	[param1], %rd27;
	.param .b32 retval0;
	call.uni (retval0), 
	vprintf, 
	(
	param0, 
	param1
	);
	ld.param.b32 	%r40, [retval0];
	} // callseq 5
$L__BB1_2:
	mov.f32 	%f133, 0f00000000;
	st.local.v4.f32 	[%rd5], {%f133, %f133, %f133, %f133};
	mov.f32 	%f134, 0fFF800000;
	st.local.v2.f32 	[%rd6], {%f134, %f134};
	st.local.v2.f32 	[%rd8], {%f133, %f133};
	setp.lt.u32 	%p3, %r2, 32;
	@%p3 bra 	$L__BB1_3;
	bra.uni 	$L__BB1_18;
$L__BB1_3:
	shl.b32 	%r42, %r3, 5;
	add.s32 	%r4, %r2, %r42;
	setp.lt.s32 	%p4, %r4, %r28;
	@%p4 bra 	$L__BB1_7;
	setp.gt.u32 	%p5, %r1, 63;
	@%p5 bra 	$L__BB1_10;
	shl.b32 	%r43, %r2, 6;
	add.s32 	%r44, %r43, %r1;
	shl.b32 	%r45, %r44, 2;
	mov.u32 	%r46, shared;
	add.s32 	%r47, %r46, %r45;
	add.s32 	%r5, %r47, 16384;
	mov.b32 	%r48, 0;
	st.shared.u32 	[%r47+16384], %r48;
	setp.lt.u32 	%p6, %r1, 32;
	@%p6 bra 	$L__BB1_6;
	bra.uni 	$L__BB1_10;
$L__BB1_6:
	mov.b32 	%r49, 0;
	st.shared.u32 	[%r5+128], %r49;
	bra.uni 	$L__BB1_10;
$L__BB1_7:
	setp.gt.u32 	%p7, %r1, 63;
	@%p7 bra 	$L__BB1_10;
	shl.b32 	%r50, %r4, 6;
	shl.b32 	%r51, %r2, 6;
	add.s32 	%r52, %r50, %r1;
	mul.wide.s32 	%rd35, %r52, 4;
	add.s64 	%rd9, %rd1, %rd35;
	ld.global.f32 	%f135, [%rd9];
	add.s32 	%r53, %r51, %r1;
	shl.b32 	%r54, %r53, 2;
	mov.u32 	%r55, shared;
	add.s32 	%r56, %r55, %r54;
	add.s32 	%r6, %r56, 16384;
	st.shared.f32 	[%r56+16384], %f135;
	setp.gt.u32 	%p8, %r1, 31;
	@%p8 bra 	$L__BB1_10;
	ld.global.f32 	%f136, [%rd9+128];
	st.shared.f32 	[%r6+128], %f136;
$L__BB1_10:
	add.s32 	%r7, %r2, 16;
	setp.gt.u32 	%p9, %r2, 15;
	@%p9 bra 	$L__BB1_18;
	add.s32 	%r8, %r4, 16;
	setp.lt.s32 	%p10, %r8, %r28;
	@%p10 bra 	$L__BB1_15;
	setp.gt.u32 	%p11, %r1, 63;
	@%p11 bra 	$L__BB1_18;
	shl.b32 	%r57, %r7, 6;
	add.s32 	%r58, %r57, %r1;
	shl.b32 	%r59, %r58, 2;
	mov.u32 	%r60, shared;
	add.s32 	%r61, %r60, %r59;
	add.s32 	%r9, %r61, 16384;
	mov.b32 	%r62, 0;
	st.shared.u32 	[%r61+16384], %r62;
	setp.gt.u32 	%p12, %r1, 31;
	@%p12 bra 	$L__BB1_18;
	mov.b32 	%r63, 0;
	st.shared.u32 	[%r9+128], %r63;
	bra.uni 	$L__BB1_18;
$L__BB1_15:
	setp.gt.u32 	%p13, %r1, 63;
	@%p13 bra 	$L__BB1_18;
	shl.b32 	%r64, %r8, 6;
	shl.b32 	%r65, %r7, 6;
	add.s32 	%r66, %r64, %r1;
	mul.wide.s32 	%rd36, %r66, 4;
	add.s64 	%rd10, %rd1, %rd36;
	ld.global.f32 	%f137, [%rd10];
	add.s32 	%r67, %r65, %r1;
	shl.b32 	%r68, %r67, 2;
	mov.u32 	%r69, shared;
	add.s32 	%r70, %r69, %r68;
	add.s32 	%r10, %r70, 16384;
	st.shared.f32 	[%r70+16384], %f137;
	setp.gt.u32 	%p14, %r1, 31;
	@%p14 bra 	$L__BB1_18;
	ld.global.f32 	%f138, [%rd10+128];
	st.shared.f32 	[%r10+128], %f138;
$L__BB1_18:
	bar.sync 	0;
	setp.lt.s32 	%p15, %r29, 1;
	@%p15 bra 	$L__BB1_23;
	setp.gt.u32 	%p16, %r1, 31;
	shl.b32 	%r73, %r2, 6;
	add.s32 	%r243, %r1, %r73;
	shl.b32 	%r74, %r243, 2;
	mov.u32 	%r75, shared;
	add.s32 	%r12, %r75, %r74;
	shl.b32 	%r76, %r2, 8;
	add.s32 	%r77, %r75, %r76;
	add.s32 	%r13, %r77, 16384;
	shl.b32 	%r78, %r2, 5;
	sub.s32 	%r79, %r243, %r78;
	shl.b32 	%r80, %r79, 2;
	add.s32 	%r81, %r75, 24576;
	add.s32 	%r14, %r81, %r80;
	setp.gt.u32 	%p17, %r2, 15;
	or.pred  	%p1, %p17, %p16;
	shr.u32 	%r82, %r2, 4;
	shl.b32 	%r83, %r2, 7;
	add.s32 	%r15, %r81, %r83;
	mul.wide.u32 	%rd37, %r82, 8;
	add.s64 	%rd11, %rd5, %rd37;
	shl.b32 	%r84, %r1, 2;
	add.s32 	%r85, %r75, %r84;
	add.s32 	%r16, %r85, 8192;
	neg.s32 	%r245, %r29;
	mov.b32 	%r246, 0;
	mov.u32 	%r244, %r2;
$L__BB1_20:
	setp.gt.u32 	%p18, %r2, 31;
	@%p18 bra 	$L__BB1_45;
	setp.lt.s32 	%p19, %r244, %r28;
	@%p19 bra 	$L__BB1_34;
	setp.gt.u32 	%p20, %r1, 63;
	@%p20 bra 	$L__BB1_37;
	bra.uni 	$L__BB1_32;
$L__BB1_23:
	setp.gt.u32 	%p230, %r2, 31;
	@%p230 bra 	$L__BB1_31;
	shl.b32 	%r233, %r3, 5;
	setp.lt.u32 	%p231, %r1, 64;
	add.s32 	%r22, %r2, %r233;
	setp.lt.s32 	%p232, %r22, %r28;
	and.pred  	%p233, %p232, %p231;
	@%p233 bra 	$L__BB1_25;
	bra.uni 	$L__BB1_27;
$L__BB1_25:
	shr.u32 	%r235, %r2, 4;
	mul.wide.u32 	%rd47, %r235, 8;
	add.s64 	%rd16, %rd5, %rd47;
	mul.wide.u32 	%rd48, %r235, 4;
	add.s64 	%rd49, %rd8, %rd48;
	ld.local.f32 	%f131, [%rd49];
	shl.b32 	%r236, %r22, 6;
	shr.u32 	%r237, %r1, 5;
	mul.wide.u32 	%rd50, %r237, 4;
	add.s64 	%rd51, %rd16, %rd50;
	ld.local.f32 	%f1921, [%rd51];
	div.rn.f32 	%f1922, %f1921, %f131;
	add.s32 	%r238, %r236, %r1;
	mul.wide.s32 	%rd52, %r238, 4;
	add.s64 	%rd17, %rd4, %rd52;
	st.global.f32 	[%rd17], %f1922;
	setp.gt.u32 	%p234, %r1, 31;
	@%p234 bra 	$L__BB1_27;
	ld.local.f32 	%f1923, [%rd16+4];
	div.rn.f32 	%f1924, %f1923, %f131;
	st.global.f32 	[%rd17+128], %f1924;
$L__BB1_27:
	setp.gt.u32 	%p235, %r2, 15;
	@%p235 bra 	$L__BB1_31;
	setp.gt.u32 	%p236, %r1, 63;
	add.s32 	%r27, %r22, 16;
	setp.ge.s32 	%p237, %r27, %r28;
	or.pred  	%p238, %p237, %p236;
	@%p238 bra 	$L__BB1_31;
	ld.local.f32 	%f132, [%rd8+4];
	shl.b32 	%r240, %r27, 6;
	shr.u32 	%r241, %r1, 5;
	mul.wide.u32 	%rd53, %r241, 4;
	add.s64 	%rd54, %rd5, %rd53;
	ld.local.f32 	%f1925, [%rd54+8];
	div.rn.f32 	%f1926, %f1925, %f132;
	add.s32 	%r242, %r240, %r1;
	mul.wide.s32 	%rd55, %r242, 4;
	add.s64 	%rd18, %rd4, %rd55;
	st.global.f32 	[%rd18], %f1926;
	setp.gt.u32 	%p239, %r1, 31;
	@%p239 bra 	$L__BB1_31;
	ld.local.f32 	%f1927, [%rd5+12];
	div.rn.f32 	%f1928, %f1927, %f132;
	st.global.f32 	[%rd18+128], %f1928;
$L__BB1_31:
	ret;
$L__BB1_32:
	setp.lt.u32 	%p21, %r1, 32;
	mov.b32 	%r86, 0;
	st.shared.u32 	[%r12], %r86;
	st.shared.u32 	[%r12+8192], %r86;
	@%p21 bra 	$L__BB1_33;
	bra.uni 	$L__BB1_37;
$L__BB1_33:
	mov.b32 	%r87, 0;
	st.shared.u32 	[%r12+128], %r87;
	st.shared.u32 	[%r12+8320], %r87;
	bra.uni 	$L__BB1_37;
$L__BB1_34:
	setp.gt.u32 	%p22, %r1, 63;
	@%p22 bra 	$L__BB1_37;
	mul.wide.u32 	%rd38, %r243, 4;
	add.s64 	%rd12, %rd3, %rd38;
	ld.global.f32 	%f139, [%rd12];
	st.shared.f32 	[%r12], %f139;
	add.s64 	%rd13, %rd2, %rd38;
	ld.global.f32 	%f140, [%rd13];
	st.shared.f32 	[%r12+8192], %f140;
	@%p16 bra 	$L__BB1_37;
	ld.global.f32 	%f141, [%rd12+128];
	st.shared.f32 	[%r12+128], %f141;
	ld.global.f32 	%f142, [%rd13+128];
	st.shared.f32 	[%r12+8320], %f142;
$L__BB1_37:
	@%p17 bra 	$L__BB1_45;
	add.s32 	%r88, %r244, 16;
	setp.lt.s32 	%p25, %r88, %r28;
	@%p25 bra 	$L__BB1_42;
	setp.gt.u32 	%p26, %r1, 63;
	@%p26 bra 	$L__BB1_45;
	mov.b32 	%r89, 0;
	st.shared.u32 	[%r12+4096], %r89;
	st.shared.u32 	[%r12+12288], %r89;
	@%p16 bra 	$L__BB1_45;
	mov.b32 	%r90, 0;
	st.shared.u32 	[%r12+4224], %r90;
	st.shared.u32 	[%r12+12416], %r90;
	bra.uni 	$L__BB1_45;
$L__BB1_42:
	setp.gt.u32 	%p28, %r1, 63;
	@%p28 bra 	$L__BB1_45;
	add.s32 	%r91, %r243, 1024;
	mul.wide.u32 	%rd39, %r91, 4;
	add.s64 	%rd14, %rd3, %rd39;
	ld.global.f32 	%f143, [%rd14];
	st.shared.f32 	[%r12+4096], %f143;
	add.s64 	%rd15, %rd2, %rd39;
	ld.global.f32 	%f144, [%rd15];
	st.shared.f32 	[%r12+12288], %f144;
	@%p16 bra 	$L__BB1_45;
	ld.global.f32 	%f145, [%rd14+128];
	st.shared.f32 	[%r12+4224], %f145;
	ld.global.f32 	%f146, [%rd15+128];
	st.shared.f32 	[%r12+12416], %f146;
$L__BB1_45:
	bar.sync 	0;
	bar.sync 	0;
	@%p18 bra 	$L__BB1_50;
	@%p16 bra 	$L__BB1_48;
	ld.shared.v4.f32 	{%f147, %f148, %f149, %f150}, [%r13];
	shl.b32 	%r92, %r1, 8;
	mov.u32 	%r93, shared;
	add.s32 	%r94, %r93, %r92;
	ld.shared.v4.f32 	{%f151, %f152, %f153, %f154}, [%r94];
	fma.rn.f32 	%f155, %f147, %f151, 0f00000000;
	fma.rn.f32 	%f156, %f148, %f152, %f155;
	fma.rn.f32 	%f157, %f149, %f153, %f156;
	fma.rn.f32 	%f158, %f150, %f154, %f157;
	ld.shared.v4.f32 	{%f159, %f160, %f161, %f162}, [%r13+16];
	ld.shared.v4.f32 	{%f163, %f164, %f165, %f166}, [%r94+16];
	fma.rn.f32 	%f167, %f159, %f163, %f158;
	fma.rn.f32 	%f168, %f160, %f164, %f167;
	fma.rn.f32 	%f169, %f161, %f165, %f168;
	fma.rn.f32 	%f170, %f162, %f166, %f169;
	ld.shared.v4.f32 	{%f171, %f172, %f173, %f174}, [%r13+32];
	ld.shared.v4.f32 	{%f175, %f176, %f177, %f178}, [%r94+32];
	fma.rn.f32 	%f179, %f171, %f175, %f170;
	fma.rn.f32 	%f180, %f172, %f176, %f179;
	fma.rn.f32 	%f181, %f173, %f177, %f180;
	fma.rn.f32 	%f182, %f174, %f178, %f181;
	ld.shared.v4.f32 	{%f183, %f184, %f185, %f186}, [%r13+48];
	ld.shared.v4.f32 	{%f187, %f188, %f189, %f190}, [%r94+48];
	fma.rn.f32 	%f191, %f183, %f187, %f182;
	fma.rn.f32 	%f192, %f184, %f188, %f191;
	fma.rn.f32 	%f193, %f185, %f189, %f192;
	fma.rn.f32 	%f194, %f186, %f190, %f193;
	ld.shared.v4.f32 	{%f195, %f196, %f197, %f198}, [%r13+64];
	ld.shared.v4.f32 	{%f199, %f200, %f201, %f202}, [%r94+64];
	fma.rn.f32 	%f203, %f195, %f199, %f194;
	fma.rn.f32 	%f204, %f196, %f200, %f203;
	fma.rn.f32 	%f205, %f197, %f201, %f204;
	fma.rn.f32 	%f206, %f198, %f202, %f205;
	ld.shared.v4.f32 	{%f207, %f208, %f209, %f210}, [%r13+80];
	ld.shared.v4.f32 	{%f211, %f212, %f213, %f214}, [%r94+80];
	fma.rn.f32 	%f215, %f207, %f211, %f206;
	fma.rn.f32 	%f216, %f208, %f212, %f215;
	fma.rn.f32 	%f217, %f209, %f213, %f216;
	fma.rn.f32 	%f218, %f210, %f214, %f217;
	ld.shared.v4.f32 	{%f219, %f220, %f221, %f222}, [%r13+96];
	ld.shared.v4.f32 	{%f223, %f224, %f225, %f226}, [%r94+96];
	fma.rn.f32 	%f227, %f219, %f223, %f218;
	fma.rn.f32 	%f228, %f220, %f224, %f227;
	fma.rn.f32 	%f229, %f221, %f225, %f228;
	fma.rn.f32 	%f230, %f222, %f226, %f229;
	ld.shared.v4.f32 	{%f231, %f232, %f233, %f234}, [%r13+112];
	ld.shared.v4.f32 	{%f235, %f236, %f237, %f238}, [%r94+112];
	fma.rn.f32 	%f239, %f231, %f235, %f230;
	fma.rn.f32 	%f240, %f232, %f236, %f239;
	fma.rn.f32 	%f241, %f233, %f237, %f240;
	fma.rn.f32 	%f242, %f234, %f238, %f241;
	ld.shared.v4.f32 	{%f243, %f244, %f245, %f246}, [%r13+128];
	ld.shared.v4.f32 	{%f247, %f248, %f249, %f250}, [%r94+128];
	fma.rn.f32 	%f251, %f243, %f247, %f242;
	fma.rn.f32 	%f252, %f244, %f248, %f251;
	fma.rn.f32 	%f253, %f245, %f249, %f252;
	fma.rn.f32 	%f254, %f246, %f250, %f253;
	ld.shared.v4.f32 	{%f255, %f256, %f257, %f258}, [%r13+144];
	ld.shared.v4.f32 	{%f259, %f260, %f261, %f262}, [%r94+144];
	fma.rn.f32 	%f263, %f255, %f259, %f254;
	fma.rn.f32 	%f264, %f256, %f260, %f263;
	fma.rn.f32 	%f265, %f257, %f261, %f264;
	fma.rn.f32 	%f266, %f258, %f262, %f265;
	ld.shared.v4.f32 	{%f267, %f268, %f269, %f270}, [%r13+160];
	ld.shared.v4.f32 	{%f271, %f272, %f273, %f274}, [%r94+160];
	fma.rn.f32 	%f275, %f267, %f271, %f266;
	fma.rn.f32 	%f276, %f268, %f272, %f275;
	fma.rn.f32 	%f277, %f269, %f273, %f276;
	fma.rn.f32 	%f278, %f270, %f274, %f277;
	ld.shared.v4.f32 	{%f279, %f280, %f281, %f282}, [%r13+176];
	ld.shared.v4.f32 	{%f283, %f284, %f285, %f286}, [%r94+176];
	fma.rn.f32 	%f287, %f279, %f283, %f278;
	fma.rn.f32 	%f288, %f280, %f284, %f287;
	fma.rn.f32 	%f289, %f281, %f285, %f288;
	fma.rn.f32 	%f290, %f282, %f286, %f289;
	ld.shared.v4.f32 	{%f291, %f292, %f293, %f294}, [%r13+192];
	ld.shared.v4.f32 	{%f295, %f296, %f297, %f298}, [%r94+192];
	fma.rn.f32 	%f299, %f291, %f295, %f290;
	fma.rn.f32 	%f300, %f292, %f296, %f299;
	fma.rn.f32 	%f301, %f293, %f297, %f300;
	fma.rn.f32 	%f302, %f294, %f298, %f301;
	ld.shared.v4.f32 	{%f303, %f304, %f305, %f306}, [%r13+208];
	ld.shared.v4.f32 	{%f307, %f308, %f309, %f310}, [%r94+208];
	fma.rn.f32 	%f311, %f303, %f307, %f302;
	fma.rn.f32 	%f312, %f304, %f308, %f311;
	fma.rn.f32 	%f313, %f305, %f309, %f312;
	fma.rn.f32 	%f314, %f306, %f310, %f313;
	ld.shared.v4.f32 	{%f315, %f316, %f317, %f318}, [%r13+224];
	ld.shared.v4.f32 	{%f319, %f320, %f321, %f322}, [%r94+224];
	fma.rn.f32 	%f323, %f315, %f319, %f314;
	fma.rn.f32 	%f324, %f316, %f320, %f323;
	fma.rn.f32 	%f325, %f317, %f321, %f324;
	fma.rn.f32 	%f326, %f318, %f322, %f325;
	ld.shared.v4.f32 	{%f327, %f328, %f329, %f330}, [%r13+240];
	ld.shared.v4.f32 	{%f331, %f332, %f333, %f334}, [%r94+240];
	fma.rn.f32 	%f335, %f327, %f331, %f326;
	fma.rn.f32 	%f336, %f328, %f332, %f335;
	fma.rn.f32 	%f337, %f329, %f333, %f336;
	fma.rn.f32 	%f338, %f330, %f334, %f337;
	st.shared.f32 	[%r14], %f338;
$L__BB1_48:
	@%p1 bra 	$L__BB1_50;
	ld.shared.v4.f32 	{%f339, %f340, %f341, %f342}, [%r13+4096];
	shl.b32 	%r95, %r1, 8;
	mov.u32 	%r96, shared;
	add.s32 	%r97, %r96, %r95;
	ld.shared.v4.f32 	{%f343, %f344, %f345, %f346}, [%r97];
	fma.rn.f32 	%f347, %f339, %f343, 0f00000000;
	fma.rn.f32 	%f348, %f340, %f344, %f347;
	fma.rn.f32 	%f349, %f341, %f345, %f348;
	fma.rn.f32 	%f350, %f342, %f346, %f349;
	ld.shared.v4.f32 	{%f351, %f352, %f353, %f354}, [%r13+4112];
	ld.shared.v4.f32 	{%f355, %f356, %f357, %f358}, [%r97+16];
	fma.rn.f32 	%f359, %f351, %f355, %f350;
	fma.rn.f32 	%f360, %f352, %f356, %f359;
	fma.rn.f32 	%f361, %f353, %f357, %f360;
	fma.rn.f32 	%f362, %f354, %f358, %f361;
	ld.shared.v4.f32 	{%f363, %f364, %f365, %f366}, [%r13+4128];
	ld.shared.v4.f32 	{%f367, %f368, %f369, %f370}, [%r97+32];
	fma.rn.f32 	%f371, %f363, %f367, %f362;
	fma.rn.f32 	%f372, %f364, %f368, %f371;
	fma.rn.f32 	%f373, %f365, %f369, %f372;
	fma.rn.f32 	%f374, %f366, %f370, %f373;
	ld.shared.v4.f32 	{%f375, %f376, %f377, %f378}, [%r13+4144];
	ld.shared.v4.f32 	{%f379, %f380, %f381, %f382}, [%r97+48];
	fma.rn.f32 	%f383, %f375, %f379, %f374;
	fma.rn.f32 	%f384, %f376, %f380, %f383;
	fma.rn.f32 	%f385, %f377, %f381, %f384;
	fma.rn.f32 	%f386, %f378, %f382, %f385;
	ld.shared.v4.f32 	{%f387, %f388, %f389, %f390}, [%r13+4160];
	ld.shared.v4.f32 	{%f391, %f392, %f393, %f394}, [%r97+64];
	fma.rn.f32 	%f395, %f387, %f391, %f386;
	fma.rn.f32 	%f396, %f388, %f392, %f395;
	fma.rn.f32 	%f397, %f389, %f393, %f396;
	fma.rn.f32 	%f398, %f390, %f394, %f397;
	ld.shared.v4.f32 	{%f399, %f400, %f401, %f402}, [%r13+4176];
	ld.shared.v4.f32 	{%f403, %f404, %f405, %f406}, [%r97+80];
	fma.rn.f32 	%f407, %f399, %f403, %f398;
	fma.rn.f32 	%f408, %f400, %f404, %f407;
	fma.rn.f32 	%f409, %f401, %f405, %f408;
	fma.rn.f32 	%f410, %f402, %f406, %f409;
	ld.shared.v4.f32 	{%f411, %f412, %f413, %f414}, [%r13+4192];
	ld.shared.v4.f32 	{%f415, %f416, %f417, %f418}, [%r97+96];
	fma.rn.f32 	%f419, %f411, %f415, %f410;
	fma.rn.f32 	%f420, %f412, %f416, %f419;
	fma.rn.f32 	%f421, %f413, %f417, %f420;
	fma.rn.f32 	%f422, %f414, %f418, %f421;
	ld.shared.v4.f32 	{%f423, %f424, %f425, %f426}, [%r13+4208];
	ld.shared.v4.f32 	{%f427, %f428, %f429, %f430}, [%r97+112];
	fma.rn.f32 	%f431, %f423, %f427, %f422;
	fma.rn.f32 	%f432, %f424, %f428, %f431;
	fma.rn.f32 	%f433, %f425, %f429, %f432;
	fma.rn.f32 	%f434, %f426, %f430, %f433;
	ld.shared.v4.f32 	{%f435, %f436, %f437, %f438}, [%r13+4224];
	ld.shared.v4.f32 	{%f439, %f440, %f441, %f442}, [%r97+128];
	fma.rn.f32 	%f443, %f435, %f439, %f434;
	fma.rn.f32 	%f444, %f436, %f440, %f443;
	fma.rn.f32 	%f445, %f437, %f441, %f444;
	fma.rn.f32 	%f446, %f438, %f442, %f445;
	ld.shared.v4.f32 	{%f447, %f448, %f449, %f450}, [%r13+4240];
	ld.shared.v4.f32 	{%f451, %f452, %f453, %f454}, [%r97+144];
	fma.rn.f32 	%f455, %f447, %f451, %f446;
	fma.rn.f32 	%f456, %f448, %f452, %f455;
	fma.rn.f32 	%f457, %f449, %f453, %f456;
	fma.rn.f32 	%f458, %f450, %f454, %f457;
	ld.shared.v4.f32 	{%f459, %f460, %f461, %f462}, [%r13+4256];
	ld.shared.v4.f32 	{%f463, %f464, %f465, %f466}, [%r97+160];
	fma.rn.f32 	%f467, %f459, %f463, %f458;
	fma.rn.f32 	%f468, %f460, %f464, %f467;
	fma.rn.f32 	%f469, %f461, %f465, %f468;
	fma.rn.f32 	%f470, %f462, %f466, %f469;
	ld.shared.v4.f32 	{%f471, %f472, %f473, %f474}, [%r13+4272];
	ld.shared.v4.f32 	{%f475, %f476, %f477, %f478}, [%r97+176];
	fma.rn.f32 	%f479, %f471, %f475, %f470;
	fma.rn.f32 	%f480, %f472, %f476, %f479;
	fma.rn.f32 	%f481, %f473, %f477, %f480;
	fma.rn.f32 	%f482, %f474, %f478, %f481;
	ld.shared.v4.f32 	{%f483, %f484, %f485, %f486}, [%r13+4288];
	ld.shared.v4.f32 	{%f487, %f488, %f489, %f490}, [%r97+192];
	fma.rn.f32 	%f491, %f483, %f487, %f482;
	fma.rn.f32 	%f492, %f484, %f488, %f491;
	fma.rn.f32 	%f493, %f485, %f489, %f492;
	fma.rn.f32 	%f494, %f486, %f490, %f493;
	ld.shared.v4.f32 	{%f495, %f496, %f497, %f498}, [%r13+4304];
	ld.shared.v4.f32 	{%f499, %f500, %f501, %f502}, [%r97+208];
	fma.rn.f32 	%f503, %f495, %f499, %f494;
	fma.rn.f32 	%f504, %f496, %f500, %f503;
	fma.rn.f32 	%f505, %f497, %f501, %f504;
	fma.rn.f32 	%f506, %f498, %f502, %f505;
	ld.shared.v4.f32 	{%f507, %f508, %f509, %f510}, [%r13+4320];
	ld.shared.v4.f32 	{%f511, %f512, %f513, %f514}, [%r97+224];
	fma.rn.f32 	%f515, %f507, %f511, %f506;
	fma.rn.f32 	%f516, %f508, %f512, %f515;
	fma.rn.f32 	%f517, %f509, %f513, %f516;
	fma.rn.f32 	%f518, %f510, %f514, %f517;
	ld.shared.v4.f32 	{%f519, %f520, %f521, %f522}, [%r13+4336];
	ld.shared.v4.f32 	{%f523, %f524, %f525, %f526}, [%r97+240];
	fma.rn.f32 	%f527, %f519, %f523, %f518;
	fma.rn.f32 	%f528, %f520, %f524, %f527;
	fma.rn.f32 	%f529, %f521, %f525, %f528;
	fma.rn.f32 	%f530, %f522, %f526, %f529;
	st.shared.f32 	[%r14+2048], %f530;
$L__BB1_50:
	bar.sync 	0;
	@%p18 bra 	$L__BB1_53;
	shr.u32 	%r98, %r2, 4;
	mul.wide.u32 	%rd40, %r98, 4;
	add.s64 	%rd41, %rd6, %rd40;
	ld.local.f32 	%f531, [%rd41];
	add.s64 	%rd42, %rd7, %rd40;
	st.local.f32 	[%rd42], %f531;
	ld.shared.v4.f32 	{%f532, %f533, %f534, %f535}, [%r15];
	setp.lt.f32 	%p34, %f531, %f532;
	selp.f32 	%f536, %f532, %f531, %p34;
	setp.lt.f32 	%p35, %f536, %f533;
	selp.f32 	%f537, %f533, %f536, %p35;
	setp.lt.f32 	%p36, %f537, %f534;
	selp.f32 	%f538, %f534, %f537, %p36;
	setp.lt.f32 	%p37, %f538, %f535;
	selp.f32 	%f539, %f535, %f538, %p37;
	ld.shared.v4.f32 	{%f540, %f541, %f542, %f543}, [%r15+16];
	setp.lt.f32 	%p38, %f539, %f540;
	selp.f32 	%f544, %f540, %f539, %p38;
	setp.lt.f32 	%p39, %f544, %f541;
	selp.f32 	%f545, %f541, %f544, %p39;
	setp.lt.f32 	%p40, %f545, %f542;
	selp.f32 	%f546, %f542, %f545, %p40;
	setp.lt.f32 	%p41, %f546, %f543;
	selp.f32 	%f547, %f543, %f546, %p41;
	ld.shared.v4.f32 	{%f548, %f549, %f550, %f551}, [%r15+32];
	setp.lt.f32 	%p42, %f547, %f548;
	selp.f32 	%f552, %f548, %f547, %p42;
	setp.lt.f32 	%p43, %f552, %f549;
	selp.f32 	%f553, %f549, %f552, %p43;
	setp.lt.f32 	%p44, %f553, %f550;
	selp.f32 	%f554, %f550, %f553, %p44;
	setp.lt.f32 	%p45, %f554, %f551;
	selp.f32 	%f555, %f551, %f554, %p45;
	ld.shared.v4.f32 	{%f556, %f557, %f558, %f559}, [%r15+48];
	setp.lt.f32 	%p46, %f555, %f556;
	selp.f32 	%f560, %f556, %f555, %p46;
	setp.lt.f32 	%p47, %f560, %f557;
	selp.f32 	%f561, %f557, %f560, %p47;
	setp.lt.f32 	%p48, %f561, %f558;
	selp.f32 	%f562, %f558, %f561, %p48;
	setp.lt.f32 	%p49, %f562, %f559;
	selp.f32 	%f563, %f559, %f562, %p49;
	ld.shared.v4.f32 	{%f564, %f565, %f566, %f567}, [%r15+64];
	setp.lt.f32 	%p50, %f563, %f564;
	selp.f32 	%f568, %f564, %f563, %p50;
	setp.lt.f32 	%p51, %f568, %f565;
	selp.f32 	%f569, %f565, %f568, %p51;
	setp.lt.f32 	%p52, %f569, %f566;
	selp.f32 	%f570, %f566, %f569, %p52;
	setp.lt.f32 	%p53, %f570, %f567;
	selp.f32 	%f571, %f567, %f570, %p53;
	ld.shared.v4.f32 	{%f572, %f573, %f574, %f575}, [%r15+80];
	setp.lt.f32 	%p54, %f571, %f572;
	selp.f32 	%f576, %f572, %f571, %p54;
	setp.lt.f32 	%p55, %f576, %f573;
	selp.f32 	%f577, %f573, %f576, %p55;
	setp.lt.f32 	%p56, %f577, %f574;
	selp.f32 	%f578, %f574, %f577, %p56;
	setp.lt.f32 	%p57, %f578, %f575;
	selp.f32 	%f579, %f575, %f578, %p57;
	ld.shared.v4.f32 	{%f580, %f581, %f582, %f583}, [%r15+96];
	setp.lt.f32 	%p58, %f579, %f580;
	selp.f32 	%f584, %f580, %f579, %p58;
	setp.lt.f32 	%p59, %f584, %f581;
	selp.f32 	%f585, %f581, %f584, %p59;
	setp.lt.f32 	%p60, %f585, %f582;
	selp.f32 	%f586, %f582, %f585, %p60;
	setp.lt.f32 	%p61, %f586, %f583;
	selp.f32 	%f587, %f583, %f586, %p61;
	ld.shared.v4.f32 	{%f588, %f589, %f590, %f591}, [%r15+112];
	setp.lt.f32 	%p62, %f587, %f588;
	selp.f32 	%f592, %f588, %f587, %p62;
	setp.lt.f32 	%p63, %f592, %f589;
	selp.f32 	%f593, %f589, %f592, %p63;
	setp.lt.f32 	%p64, %f593, %f590;
	selp.f32 	%f594, %f590, %f593, %p64;
	setp.lt.f32 	%p65, %f594, %f591;
	selp.f32 	%f595, %f591, %f594, %p65;
	st.local.f32 	[%rd41], %f595;
	@%p17 bra 	$L__BB1_53;
	ld.local.f32 	%f596, [%rd6+4];
	st.local.f32 	[%rd7+4], %f596;
	ld.shared.v4.f32 	{%f597, %f598, %f599, %f600}, [%r15+2048];
	setp.lt.f32 	%p66, %f596, %f597;
	selp.f32 	%f601, %f597, %f596, %p66;
	setp.lt.f32 	%p67, %f601, %f598;
	selp.f32 	%f602, %f598, %f601, %p67;
	setp.lt.f32 	%p68, %f602, %f599;
	selp.f32 	%f603, %f599, %f602, %p68;
	setp.lt.f32 	%p69, %f603, %f600;
	selp.f32 	%f604, %f600, %f603, %p69;
	ld.shared.v4.f32 	{%f605, %f606, %f607, %f608}, [%r15+2064];
	setp.lt.f32 	%p70, %f604, %f605;
	selp.f32 	%f609, %f605, %f604, %p70;
	setp.lt.f32 	%p71, %f609, %f606;
	selp.f32 	%f610, %f606, %f609, %p71;
	setp.lt.f32 	%p72, %f610, %f607;
	selp.f32 	%f611, %f607, %f610, %p72;
	setp.lt.f32 	%p73, %f611, %f608;
	selp.f32 	%f612, %f608, %f611, %p73;
	ld.shared.v4.f32 	{%f613, %f614, %f615, %f616}, [%r15+2080];
	setp.lt.f32 	%p74, %f612, %f613;
	selp.f32 	%f617, %f613, %f612, %p74;
	setp.lt.f32 	%p75, %f617, %f614;
	selp.f32 	%f618, %f614, %f617, %p75;
	setp.lt.f32 	%p76, %f618, %f615;
	selp.f32 	%f619, %f615, %f618, %p76;
	setp.lt.f32 	%p77, %f619, %f616;
	selp.f32 	%f620, %f616, %f619, %p77;
	ld.shared.v4.f32 	{%f621, %f622, %f623, %f624}, [%r15+2096];
	setp.lt.f32 	%p78, %f620, %f621;
	selp.f32 	%f625, %f621, %f620, %p78;
	setp.lt.f32 	%p79, %f625, %f622;
	selp.f32 	%f626, %f622, %f625, %p79;
	setp.lt.f32 	%p80, %f626, %f623;
	selp.f32 	%f627, %f623, %f626, %p80;
	setp.lt.f32 	%p81, %f627, %f624;
	selp.f32 	%f628, %f624, %f627, %p81;
	ld.shared.v4.f32 	{%f629, %f630, %f631, %f632}, [%r15+2112];
	setp.lt.f32 	%p82, %f628, %f629;
	selp.f32 	%f633, %f629, %f628, %p82;
	setp.lt.f32 	%p83, %f633, %f630;
	selp.f32 	%f634, %f630, %f633, %p83;
	setp.lt.f32 	%p84, %f634, %f631;
	selp.f32 	%f635, %f631, %f634, %p84;
	setp.lt.f32 	%p85, %f635, %f632;
	selp.f32 	%f636, %f632, %f635, %p85;
	ld.shared.v4.f32 	{%f637, %f638, %f639, %f640}, [%r15+2128];
	setp.lt.f32 	%p86, %f636, %f637;
	selp.f32 	%f641, %f637, %f636, %p86;
	setp.lt.f32 	%p87, %f641, %f638;
	selp.f32 	%f642, %f638, %f641, %p87;
	setp.lt.f32 	%p88, %f642, %f639;
	selp.f32 	%f643, %f639, %f642, %p88;
	setp.lt.f32 	%p89, %f643, %f640;
	selp.f32 	%f644, %f640, %f643, %p89;
	ld.shared.v4.f32 	{%f645, %f646, %f647, %f648}, [%r15+2144];
	setp.lt.f32 	%p90, %f644, %f645;
	selp.f32 	%f649, %f645, %f644, %p90;
	setp.lt.f32 	%p91, %f649, %f646;
	selp.f32 	%f650, %f646, %f649, %p91;
	setp.lt.f32 	%p92, %f650, %f647;
	selp.f32 	%f651, %f647, %f650, %p92;
	setp.lt.f32 	%p93, %f651, %f648;
	selp.f32 	%f652, %f648, %f651, %p93;
	ld.shared.v4.f32 	{%f653, %f654, %f655, %f656}, [%r15+2160];
	setp.lt.f32 	%p94, %f652, %f653;
	selp.f32 	%f657, %f653, %f652, %p94;
	setp.lt.f32 	%p95, %f657, %f654;
	selp.f32 	%f658, %f654, %f657, %p95;
	setp.lt.f32 	%p96, %f658, %f655;
	selp.f32 	%f659, %f655, %f658, %p96;
	setp.lt.f32 	%p97, %f659, %f656;
	selp.f32 	%f660, %f656, %f659, %p97;
	st.local.f32 	[%rd6+4], %f660;
$L__BB1_53:
	bar.sync 	0;
	setp.eq.s32 	%p98, %r246, 0;
	@%p98 bra 	$L__BB1_55;
	ld.local.v2.f32 	{%f661, %f662}, [%rd7];
	ld.local.v2.f32 	{%f663, %f664}, [%rd6];
	sub.f32 	%f665, %f661, %f663;
	fma.rn.f32 	%f666, %f665, 0f3BBB989D, 0f3F000000;
	cvt.sat.f32.f32 	%f667, %f666;
	mov.f32 	%f668, 0f4B400001;
	mov.f32 	%f669, 0f437C0000;
	fma.rm.f32 	%f670, %f667, %f669, %f668;
	add.f32 	%f671, %f670, 0fCB40007F;
	neg.f32 	%f672, %f671;
	fma.rn.f32 	%f673, %f665, 0f3FB8AA3B, %f672;
	fma.rn.f32 	%f674, %f665, 0f32A57060, %f673;
	mov.b32 	%r99, %f670;
	shl.b32 	%r100, %r99, 23;
	mov.b32 	%f675, %r100;
	ex2.approx.ftz.f32 	%f676, %f674;
	mul.f32 	%f677, %f676, %f675;
	ld.local.v4.f32 	{%f678, %f679, %f680, %f681}, [%rd5];
	mul.f32 	%f682, %f677, %f678;
	mul.f32 	%f683, %f677, %f679;
	ld.local.v2.f32 	{%f684, %f685}, [%rd8];
	mul.f32 	%f686, %f677, %f684;
	sub.f32 	%f687, %f662, %f664;
	fma.rn.f32 	%f688, %f687, 0f3BBB989D, 0f3F000000;
	cvt.sat.f32.f32 	%f689, %f688;
	fma.rm.f32 	%f690, %f689, %f669, %f668;
	add.f32 	%f691, %f690, 0fCB40007F;
	neg.f32 	%f692, %f691;
	fma.rn.f32 	%f693, %f687, 0f3FB8AA3B, %f692;
	fma.rn.f32 	%f694, %f687, 0f32A57060, %f693;
	mov.b32 	%r101, %f690;
	shl.b32 	%r102, %r101, 23;
	mov.b32 	%f695, %r102;
	ex2.approx.ftz.f32 	%f696, %f694;
	mul.f32 	%f697, %f696, %f695;
	mul.f32 	%f698, %f697, %f680;
	mul.f32 	%f699, %f697, %f681;
	st.local.v4.f32 	[%rd5], {%f682, %f683, %f698, %f699};
	mul.f32 	%f700, %f697, %f685;
	st.local.v2.f32 	[%rd8], {%f686, %f700};
$L__BB1_55:
	@%p18 bra 	$L__BB1_314;
	setp.gt.u32 	%p100, %r1, 63;
	shr.u32 	%r103, %r2, 4;
	mul.wide.u32 	%rd43, %r103, 4;
	add.s64 	%rd44, %rd6, %rd43;
	ld.local.f32 	%f1, [%rd44];
	ld.shared.f32 	%f701, [%r15];
	sub.f32 	%f702, %f701, %f1;
	fma.rn.f32 	%f703, %f702, 0f3BBB989D, 0f3F000000;
	cvt.sat.f32.f32 	%f704, %f703;
	mov.f32 	%f705, 0f4B400001;
	mov.f32 	%f706, 0f437C0000;
	fma.rm.f32 	%f707, %f704, %f706, %f705;
	add.f32 	%f708, %f707, 0fCB40007F;
	neg.f32 	%f709, %f708;
	fma.rn.f32 	%f710, %f702, 0f3FB8AA3B, %f709;
	fma.rn.f32 	%f711, %f702, 0f32A57060, %f710;
	mov.b32 	%r104, %f707;
	shl.b32 	%r105, %r104, 23;
	mov.b32 	%f712, %r105;
	ex2.approx.ftz.f32 	%f713, %f711;
	mul.f32 	%f2, %f713, %f712;
	add.f32 	%f3, %f2, 0f00000000;
	@%p100 bra 	$L__BB1_58;
	ld.shared.f32 	%f714, [%r16];
	ld.local.f32 	%f715, [%rd11];
	fma.rn.f32 	%f716, %f2, %f714, %f715;
	st.local.f32 	[%rd11], %f716;
$L__BB1_58:
	@%p16 bra 	$L__BB1_60;
	ld.shared.f32 	%f717, [%r16+128];
	ld.local.f32 	%f718, [%rd11+4];
	fma.rn.f32 	%f719, %f2, %f717, %f718;
	st.local.f32 	[%rd11+4], %f719;
$L__BB1_60:
	ld.shared.f32 	%f720, [%r15+4];
	sub.f32 	%f721, %f720, %f1;
	fma.rn.f32 	%f722, %f721, 0f3BBB989D, 0f3F000000;
	cvt.sat.f32.f32 	%f723, %f722;
	mov.f32 	%f724, 0f4B400001;
	mov.f32 	%f725, 0f437C0000;
	fma.rm.f32 	%f726, %f723, %f725, %f724;
	add.f32 	%f727, %f726, 0fCB40007F;
	neg.f32 	%f728, %f727;
	fma.rn.f32 	%f729, %f721, 0f3FB8AA3B, %f728;
	fma.rn.f32 	%f730, %f721, 0f32A57060, %f729;
	mov.b32 	%r106, %f726;
	shl.b32 	%r107, %r106, 23;
	mov.b32 	%f731, %r107;
	ex2.approx.ftz.f32 	%f732, %f730;
	mul.f32 	%f4, %f732, %f731;
	add.f32 	%f5, %f3, %f4;
	@%p100 bra 	$L__BB1_62;
	ld.shared.f32 	%f733, [%r16+256];
	ld.local.f32 	%f734, [%rd11];
	fma.rn.f32 	%f735, %f4, %f733, %f734;
	st.local.f32 	[%rd11], %f735;
$L__BB1_62:
	@%p16 bra 	$L__BB1_64;
	ld.shared.f32 	%f736, [%r16+384];
	ld.local.f32 	%f737, [%rd11+4];
	fma.rn.f32 	%f738, %f4, %f736, %f737;
	st.local.f32 	[%rd11+4], %f738;
$L__BB1_64:
	ld.shared.f32 	%f739, [%r15+8];
	sub.f32 	%f740, %f739, %f1;
	fma.rn.f32 	%f741, %f740, 0f3BBB989D, 0f3F000000;
	cvt.sat.f32.f32 	%f742, %f741;
	mov.f32 	%f743, 0f4B400001;
	mov.f32 	%f744, 0f437C0000;
	fma.rm.f32 	%f745, %f742, %f744, %f743;
	add.f32 	%f746, %f745, 0fCB40007F;
	neg.f32 	%f747, %f746;
	fma.rn.f32 	%f748, %f740, 0f3FB8AA3B, %f747;
	fma.rn.f32 	%f749, %f740, 0f32A57060, %f748;
	mov.b32 	%r108, %f745;
	shl.b32 	%r109, %r108, 23;
	mov.b32 	%f750, %r109;
	ex2.approx.ftz.f32 	%f751, %f749;
	mul.f32 	%f6, %f751, %f750;
	add.f32 	%f7, %f5, %f6;
	@%p100 bra 	$L__BB1_66;
	ld.shared.f32 	%f752, [%r16+512];
	ld.local.f32 	%f753, [%rd11];
	fma.rn.f32 	%f754, %f6, %f752, %f753;
	st.local.f32 	[%rd11], %f754;
$L__BB1_66:
	@%p16 bra 	$L__BB1_68;
	ld.shared.f32 	%f755, [%r16+640];
	ld.local.f32 	%f756, [%rd11+4];
	fma.rn.f32 	%f757, %f6, %f755, %f756;
	st.local.f32 	[%rd11+4], %f757;
$L__BB1_68:
	ld.shared.f32 	%f758, [%r15+12];
	sub.f32 	%f759, %f758, %f1;
	fma.rn.f32 	%f760, %f759, 0f3BBB989D, 0f3F000000;
	cvt.sat.f32.f32 	%f761, %f760;
	mov.f32 	%f762, 0f4B400001;
	mov.f32 	%f763, 0f437C0000;
	fma.rm.f32 	%f764, %f761, %f763, %f762;
	add.f32 	%f765, %f764, 0fCB40007F;
	neg.f32 	%f766, %f765;
	fma.rn.f32 	%f767, %f759, 0f3FB8AA3B, %f766;
	fma.rn.f32 	%f768, %f759, 0f32A57060, %f767;
	mov.b32 	%r110, %f764;
	shl.b32 	%r111, %r110, 23;
	mov.b32 	%f769, %r111;
	ex2.approx.ftz.f32 	%f770, %f768;
	mul.f32 	%f8, %f770, %f769;
	add.f32 	%f9, %f7, %f8;
	@%p100 bra 	$L__BB1_70;
	ld.shared.f32 	%f771, [%r16+768];
	ld.local.f32 	%f772, [%rd11];
	fma.rn.f32 	%f773, %f8, %f771, %f772;
	st.local.f32 	[%rd11], %f773;
$L__BB1_70:
	@%p16 bra 	$L__BB1_72;
	ld.shared.f32 	%f774, [%r16+896];
	ld.local.f32 	%f775, [%rd11+4];
	fma.rn.f32 	%f776, %f8, %f774, %f775;
	st.local.f32 	[%rd11+4], %f776;
$L__BB1_72:
	ld.shared.f32 	%f777, [%r15+16];
	sub.f32 	%f778, %f777, %f1;
	fma.rn.f32 	%f779, %f778, 0f3BBB989D, 0f3F000000;
	cvt.sat.f32.f32 	%f780, %f779;
	mov.f32 	%f781, 0f4B400001;
	mov.f32 	%f782, 0f437C0000;
	fma.rm.f32 	%f783, %f780, %f782, %f781;
	add.f32 	%f784, %f783, 0fCB40007F;
	neg.f32 	%f785, %f784;
	fma.rn.f32 	%f786, %f778, 0f3FB8AA3B, %f785;
	fma.rn.f32 	%f787, %f778, 0f32A57060, %f786;
	mov.b32 	%r112, %f783;
	shl.b32 	%r113, %r112, 23;
	mov.b32 	%f788, %r113;
	ex2.approx.ftz.f32 	%f789, %f787;
	mul.f32 	%f10, %f789, %f788;
	add.f32 	%f11, %f9, %f10;
	@%p100 bra 	$L__BB1_74;
	ld.shared.f32 	%f790, [%r16+1024];
	ld.local.f32 	%f791, [%rd11];
	fma.rn.f32 	%f792, %f10, %f790, %f791;
	st.local.f32 	[%rd11], %f792;
$L__BB1_74:
	@%p16 bra 	$L__BB1_76;
	ld.shared.f32 	%f793, [%r16+1152];
	ld.local.f32 	%f794, [%rd11+4];
	fma.rn.f32 	%f795, %f10, %f793, %f794;
	st.local.f32 	[%rd11+4], %f795;
$L__BB1_76:
	ld.shared.f32 	%f796, [%r15+20];
	sub.f32 	%f797, %f796, %f1;
	fma.rn.f32 	%f798, %f797, 0f3BBB989D, 0f3F000000;
	cvt.sat.f32.f32 	%f799, %f798;
	mov.f32 	%f800, 0f4B400001;
	mov.f32 	%f801, 0f437C0000;
	fma.rm.f32 	%f802, %f799, %f801, %f800;
	add.f32 	%f803, %f802, 0fCB40007F;
	neg.f32 	%f804, %f803;
	fma.rn.f32 	%f805, %f797, 0f3FB8AA3B, %f804;
	fma.rn.f32 	%f806, %f797, 0f32A57060, %f805;
	mov.b32 	%r114, %f802;
	shl.b32 	%r115, %r114, 23;
	mov.b32 	%f807, %r115;
	ex2.approx.ftz.f32 	%f808, %f806;
	mul.f32 	%f12, %f808, %f807;
	add.f32 	%f13, %f11, %f12;
	@%p100 bra 	$L__BB1_78;
	ld.shared.f32 	%f809, [%r16+1280];
	ld.local.f32 	%f810, [%rd11];
	fma.rn.f32 	%f811, %f12, %f809, %f810;
	st.local.f32 	[%rd11], %f811;
$L__BB1_78:
	@%p16 bra 	$L__BB1_80;
	ld.shared.f32 	%f812, [%r16+1408];
	ld.local.f32 	%f813, [%rd11+4];
	fma.rn.f32 	%f814, %f12, %f812, %f813;
	st.local.f32 	[%rd11+4], %f814;
$L__BB1_80:
	ld.shared.f32 	%f815, [%r15+24];
	sub.f32 	%f816, %f815, %f1;
	fma.rn.f32 	%f817, %f816, 0f3BBB989D, 0f3F000000;
	cvt.sat.f32.f32 	%f818, %f817;
	mov.f32 	%f819, 0f4B400001;
	mov.f32 	%f820, 0f437C0000;
	fma.rm.f32 	%f821, %f818, %f820, %f819;
	add.f32 	%f822, %f821, 0fCB40007F;
	neg.f32 	%f823, %f822;
	fma.rn.f32 	%f824, %f816, 0f3FB8AA3B, %f823;
	fma.rn.f32 	%f825, %f816, 0f32A57060, %f824;
	mov.b32 	%r116, %f821;
	shl.b32 	%r117, %r116, 23;
	mov.b32 	%f826, %r117;
	ex2.approx.ftz.f32 	%f827, %f825;
	mul.f32 	%f14, %f827, %f826;
	add.f32 	%f15, %f13, %f14;
	@%p100 bra 	$L__BB1_82;
	ld.shared.f32 	%f828, [%r16+1536];
	ld.local.f32 	%f829, [%rd11];
	fma.rn.f32 	%f830, %f14, %f828, %f829;
	st.local.f32 	[%rd11], %f830;
$L__BB1_82:
	@%p16 bra 	$L__BB1_84;
	ld.shared.f32 	%f831, [%r16+1664];
	ld.local.f32 	%f832, [%rd11+4];
	fma.rn.f32 	%f833, %f14, %f831, %f832;
	st.local.f32 	[%rd11+4], %f833;
$L__BB1_84:
	ld.shared.f32 	%f834, [%r15+28];
	sub.f32 	%f835, %f834, %f1;
	fma.rn.f32 	%f836, %f835, 0f3BBB989D, 0f3F000000;
	cvt.sat.f32.f32 	%f837, %f836;
	mov.f32 	%f838, 0f4B400001;
	mov.f32 	%f839, 0f437C0000;
	fma.rm.f32 	%f840, %f837, %f839, %f838;
	add.f32 	%f841, %f840, 0fCB40007F;
	neg.f32 	%f842, %f841;
	fma.rn.f32 	%f843, %f835, 0f3FB8AA3B, %f842;
	fma.rn.f32 	%f844, %f835, 0f32A57060, %f843;
	mov.b32 	%r118, %f840;
	shl.b32 	%r119, %r118, 23;
	mov.b32 	%f845, %r119;
	ex2.approx.ftz.f32 	%f846, %f844;
	mul.f32 	%f16, %f846, %f845;
	add.f32 	%f17, %f15, %f16;
	@%p100 bra 	$L__BB1_86;
	ld.shared.f32 	%f847, [%r16+1792];
	ld.local.f32 	%f848, [%rd11];
	fma.rn.f32 	%f849, %f16, %f847, %f848;
	st.local.f32 	[%rd11], %f849;
$L__BB1_86:
	@%p16 bra 	$L__BB1_88;
	ld.shared.f32 	%f850, [%r16+1920];
	ld.local.f32 	%f851, [%rd11+4];
	fma.rn.f32 	%f852, %f16, %f850, %f851;
	st.local.f32 	[%rd11+4], %f852;
$L__BB1_88:
	ld.shared.f32 	%f853, [%r15+32];
	sub.f32 	%f854, %f853, %f1;
	fma.rn.f32 	%f855, %f854, 0f3BBB989D, 0f3F000000;
	cvt.sat.f32.f32 	%f856, %f855;
	mov.f32 	%f857, 0f4B400001;
	mov.f32 	%f858, 0f437C0000;
	fma.rm.f32 	%f859, %f856, %f858, %f857;
	add.f32 	%f860, %f859, 0fCB40007F;
	neg.f32 	%f861, %f860;
	fma.rn.f32 	%f862, %f854, 0f3FB8AA3B, %f861;
	fma.rn.f32 	%f863, %f854, 0f32A57060, %f862;
	mov.b32 	%r120, %f859;
	shl.b32 	%r121, %r120, 23;
	mov.b32 	%f864, %r121;
	ex2.approx.ftz.f32 	%f865, %f863;
	mul.f32 	%f18, %f865, %f864;
	add.f32 	%f19, %f17, %f18;
	@%p100 bra 	$L__BB1_90;
	ld.shared.f32 	%f866, [%r16+2048];
	ld.local.f32 	%f867, [%rd11];
	fma.rn.f32 	%f868, %f18, %f866, %f867;
	st.local.f32 	[%rd11], %f868;
$L__BB1_90:
	@%p16 bra 	$L__BB1_92;
	ld.shared.f32 	%f869, [%r16+2176];
	ld.local.f32 	%f870, [%rd11+4];
	fma.rn.f32 	%f871, %f18, %f869, %f870;
	st.local.f32 	[%rd11+4], %f871;
$L__BB1_92:
	ld.shared.f32 	%f872, [%r15+36];
	sub.f32 	%f873, %f872, %f1;
	fma.rn.f32 	%f874, %f873, 0f3BBB989D, 0f3F000000;
	cvt.sat.f32.f32 	%f875, %f874;
	mov.f32 	%f876, 0f4B400001;
	mov.f32 	%f877, 0f437C0000;
	fma.rm.f32 	%f878, %f875, %f877, %f876;
	add.f32 	%f879, %f878, 0fCB40007F;
	neg.f32 	%f880, %f879;
	fma.rn.f32 	%f881, %f873, 0f3FB8AA3B, %f880;
	fma.rn.f32 	%f882, %f873, 0f32A57060, %f881;
	mov.b32 	%r122, %f878;
	shl.b32 	%r123, %r122, 23;
	mov.b32 	%f883, %r123;
	ex2.approx.ftz.f32 	%f884, %f882;
	mul.f32 	%f20, %f884, %f883;
	add.f32 	%f21, %f19, %f20;
	@%p100 bra 	$L__BB1_94;
	ld.shared.f32 	%f885, [%r16+2304];
	ld.local.f32 	%f886, [%rd11];
	fma.rn.f32 	%f887, %f20, %f885, %f886;
	st.local.f32 	[%rd11], %f887;
$L__BB1_94:
	@%p16 bra 	$L__BB1_96;
	ld.shared.f32 	%f888, [%r16+2432];
	ld.local.f32 	%f889, [%rd11+4];
	fma.rn.f32 	%f890, %f20, %f888, %f889;
	st.local.f32 	[%rd11+4], %f890;
$L__BB1_96:
	ld.shared.f32 	%f891, [%r15+40];
	sub.f32 	%f892, %f891, %f1;
	fma.rn.f32 	%f893, %f892, 0f3BBB989D, 0f3F000000;
	cvt.sat.f32.f32 	%f894, %f893;
	mov.f32 	%f895, 0f4B400001;
	mov.f32 	%f896, 0f437C0000;
	fma.rm.f32 	%f897, %f894, %f896, %f895;
	add.f32 	%f898, %f897, 0fCB40007F;
	neg.f32 	%f899, %f898;
	fma.rn.f32 	%f900, %f892, 0f3FB8AA3B, %f899;
	fma.rn.f32 	%f901, %f892, 0f32A57060, %f900;
	mov.b32 	%r124, %f897;
	shl.b32 	%r125, %r124, 23;
	mov.b32 	%f902, %r125;
	ex2.approx.ftz.f32 	%f903, %f901;
	mul.f32 	%f22, %f903, %f902;
	add.f32 	%f23, %f21, %f22;
	@%p100 bra 	$L__BB1_98;
	ld.shared.f32 	%f904, [%r16+2560];
	ld.local.f32 	%f905, [%rd11];
	fma.rn.f32 	%f906, %f22, %f904, %f905;
	st.local.f32 	[%rd11], %f906;
$L__BB1_98:
	@%p16 bra 	$L__BB1_100;
	ld.shared.f32 	%f907, [%r16+2688];
	ld.local.f32 	%f908, [%rd11+4];
	fma.rn.f32 	%f909, %f22, %f907, %f908;
	st.local.f32 	[%rd11+4], %f909;
$L__BB1_100:
	ld.shared.f32 	%f910, [%r15+44];
	sub.f32 	%f911, %f910, %f1;
	fma.rn.f32 	%f912, %f911, 0f3BBB989D, 0f3F000000;
	cvt.sat.f32.f32 	%f913, %f912;
	mov.f32 	%f914, 0f4B400001;
	mov.f32 	%f915, 0f437C0000;
	fma.rm.f32 	%f916, %f913, %f915, %f914;
	add.f32 	%f917, %f916, 0fCB40007F;
	neg.f32 	%f918, %f917;
	fma.rn.f32 	%f919, %f911, 0f3FB8AA3B, %f918;
	fma.rn.f32 	%f920, %f911, 0f32A57060, %f919;
	mov.b32 	%r126, %f916;
	shl.b32 	%r127, %r126, 23;
	mov.b32 	%f921, %r127;
	ex2.approx.ftz.f32 	%f922, %f920;
	mul.f32 	%f24, %f922, %f921;
	add.f32 	%f25, %f23, %f24;
	@%p100 bra 	$L__BB1_102;
	ld.shared.f32 	%f923, [%r16+2816];
	ld.local.f32 	%f924, [%rd11];
	fma.rn.f32 	%f925, %f24, %f923, %f924;
	st.local.f32 	[%rd11], %f925;
$L__BB1_102:
	@%p16 bra 	$L__BB1_104;
	ld.shared.f32 	%f926, [%r16+2944];
	ld.local.f32 	%f927, [%rd11+4];
	fma.rn.f32 	%f928, %f24, %f926, %f927;
	st.local.f32 	[%rd11+4], %f928;
$L__BB1_104:
	ld.shared.f32 	%f929, [%r15+48];
	sub.f32 	%f930, %f929, %f1;
	fma.rn.f32 	%f931, %f930, 0f3BBB989D, 0f3F000000;
	cvt.sat.f32.f32 	%f932, %f931;
	mov.f32 	%f933, 0f4B400001;
	mov.f32 	%f934, 0f437C0000;
	fma.rm.f32 	%f935, %f932, %f934, %f933;
	add.f32 	%f936, %f935, 0fCB40007F;
	neg.f32 	%f937, %f936;
	fma.rn.f32 	%f938, %f930, 0f3FB8AA3B, %f937;
	fma.rn.f32 	%f939, %f930, 0f32A57060, %f938;
	mov.b32 	%r128, %f935;
	shl.b32 	%r129, %r128, 23;
	mov.b32 	%f940, %r129;
	ex2.approx.ftz.f32 	%f941, %f939;
	mul.f32 	%f26, %f941, %f940;
	add.f32 	%f27, %f25, %f26;
	@%p100 bra 	$L__BB1_106;
	ld.shared.f32 	%f942, [%r16+3072];
	ld.local.f32 	%f943, [%rd11];
	fma.rn.f32 	%f944, %f26, %f942, %f943;
	st.local.f32 	[%rd11], %f944;
$L__BB1_106:
	@%p16 bra 	$L__BB1_108;
	ld.shared.f32 	%f945, [%r16+3200];
	ld.local.f32 	%f946, [%rd11+4];
	fma.rn.f32 	%f947, %f26, %f945, %f946;
	st.local.f32 	[%rd11+4], %f947;
$L__BB1_108:
	ld.shared.f32 	%f948, [%r15+52];
	sub.f32 	%f949, %f948, %f1;
	fma.rn.f32 	%f950, %f949, 0f3BBB989D, 0f3F000000;
	cvt.sat.f32.f32 	%f951, %f950;
	mov.f32 	%f952, 0f4B400001;
	mov.f32 	%f953, 0f437C0000;
	fma.rm.f32 	%f954, %f951, %f953, %f952;
	add.f32 	%f955, %f954, 0fCB40007F;
	neg.f32 	%f956, %f955;
	fma.rn.f32 	%f957, %f949, 0f3FB8AA3B, %f956;
	fma.rn.f32 	%f958, %f949, 0f32A57060, %f957;
	mov.b32 	%r130, %f954;
	shl.b32 	%r131, %r130, 23;
	mov.b32 	%f959, %r131;
	ex2.approx.ftz.f32 	%f960, %f958;
	mul.f32 	%f28, %f960, %f959;
	add.f32 	%f29, %f27, %f28;
	@%p100 bra 	$L__BB1_110;
	ld.shared.f32 	%f961, [%r16+3328];
	ld.local.f32 	%f962, [%rd11];
	fma.rn.f32 	%f963, %f28, %f961, %f962;
	st.local.f32 	[%rd11], %f963;
$L__BB1_110:
	@%p16 bra 	$L__BB1_112;
	ld.shared.f32 	%f964, [%r16+3456];
	ld.local.f32 	%f965, [%rd11+4];
	fma.rn.f32 	%f966, %f28, %f964, %f965;
	st.local.f32 	[%rd11+4], %f966;
$L__BB1_112:
	ld.shared.f32 	%f967, [%r15+56];
	sub.f32 	%f968, %f967, %f1;
	fma.rn.f32 	%f969, %f968, 0f3BBB989D, 0f3F000000;
	cvt.sat.f32.f32 	%f970, %f969;
	mov.f32 	%f971, 0f4B400001;
	mov.f32 	%f972, 0f437C0000;
	fma.rm.f32 	%f973, %f970, %f972, %f971;
	add.f32 	%f974, %f973, 0fCB40007F;
	neg.f32 	%f975, %f974;
	fma.rn.f32 	%f976, %f968, 0f3FB8AA3B, %f975;
	fma.rn.f32 	%f977, %f968, 0f32A57060, %f976;
	mov.b32 	%r132, %f973;
	shl.b32 	%r133, %r132, 23;
	mov.b32 	%f978, %r133;
	ex2.approx.ftz.f32 	%f979, %f977;
	mul.f32 	%f30, %f979, %f978;
	add.f32 	%f31, %f29, %f30;
	@%p100 bra 	$L__BB1_114;
	ld.shared.f32 	%f980, [%r16+3584];
	ld.local.f32 	%f981, [%rd11];
	fma.rn.f32 	%f982, %f30, %f980, %f981;
	st.local.f32 	[%rd11], %f982;
$L__BB1_114:
	@%p16 bra 	$L__BB1_116;
	ld.shared.f32 	%f983, [%r16+3712];
	ld.local.f32 	%f984, [%rd11+4];
	fma.rn.f32 	%f985, %f30, %f983, %f984;
	st.local.f32 	[%rd11+4], %f985;
$L__BB1_116:
	ld.shared.f32 	%f986, [%r15+60];
	sub.f32 	%f987, %f986, %f1;
	fma.rn.f32 	%f988, %f987, 0f3BBB989D, 0f3F000000;
	cvt.sat.f32.f32 	%f989, %f988;
	mov.f32 	%f990, 0f4B400001;
	mov.f32 	%f991, 0f437C0000;
	fma.rm.f32 	%f992, %f989, %f991, %f990;
	add.f32 	%f993, %f992, 0fCB40007F;
	neg.f32 	%f994, %f993;
	fma.rn.f32 	%f995, %f987, 0f3FB8AA3B, %f994;
	fma.rn.f32 	%f996, %f987, 0f32A57060, %f995;
	mov.b32 	%r134, %f992;
	shl.b32 	%r135, %r134, 23;
	mov.b32 	%f997, %r135;
	ex2.approx.ftz.f32 	%f998, %f996;
	mul.f32 	%f32, %f998, %f997;
	add.f32 	%f33, %f31, %f32;
	@%p100 bra 	$L__BB1_118;
	ld.shared.f32 	%f999, [%r16+3840];
	ld.local.f32 	%f1000, [%rd11];
	fma.rn.f32 	%f1001, %f32, %f999, %f1000;
	st.local.f32 	[%rd11], %f1001;
$L__BB1_118:
	@%p16 bra 	$L__BB1_120;
	ld.shared.f32 	%f1002, [%r16+3968];
	ld.local.f32 	%f1003, [%rd11+4];
	fma.rn.f32 	%f1004, %f32, %f1002, %f1003;
	st.local.f32 	[%rd11+4], %f1004;
$L__BB1_120:
	ld.shared.f32 	%f1005, [%r15+64];
	sub.f32 	%f1006, %f1005, %f1;
	fma.rn.f32 	%f1007, %f1006, 0f3BBB989D, 0f3F000000;
	cvt.sat.f32.f32 	%f1008, %f1007;
	mov.f32 	%f1009, 0f4B400001;
	mov.f32 	%f1010, 0f437C0000;
	fma.rm.f32 	%f1011, %f1008, %f1010, %f1009;
	add.f32 	%f1012, %f1011, 0fCB40007F;
	neg.f32 	%f1013, %f1012;
	fma.rn.f32 	%f1014, %f1006, 0f3FB8AA3B, %f1013;
	fma.rn.f32 	%f1015, %f1006, 0f32A57060, %f1014;
	mov.b32 	%r136, %f1011;
	shl.b32 	%r137, %r136, 23;
	mov.b32 	%f1016, %r137;
	ex2.approx.ftz.f32 	%f1017, %f1015;
	mul.f32 	%f34, %f1017, %f1016;
	add.f32 	%f35, %f33, %f34;
	@%p100 bra 	$L__BB1_122;
	ld.shared.f32 	%f1018, [%r16+4096];
	ld.local.f32 	%f1019, [%rd11];
	fma.rn.f32 	%f1020, %f34, %f1018, %f1019;
	st.local.f32 	[%rd11], %f1020;
$L__BB1_122:
	@%p16 bra 	$L__BB1_124;
	ld.shared.f32 	%f1021, [%r16+4224];
	ld.local.f32 	%f1022, [%rd11+4];
	fma.rn.f32 	%f1023, %f34, %f1021, %f1022;
	st.local.f32 	[%rd11+4], %f1023;
$L__BB1_124:
	ld.shared.f32 	%f1024, [%r15+68];
	sub.f32 	%f1025, %f1024, %f1;
	fma.rn.f32 	%f1026, %f1025, 0f3BBB989D, 0f3F000000;
	cvt.sat.f32.f32 	%f1027, %f1026;
	mov.f32 	%f1028, 0f4B400001;
	mov.f32 	%f1029, 0f437C0000;
	fma.rm.f32 	%f1030, %f1027, %f1029, %f1028;
	add.f32 	%f1031, %f1030, 0fCB40007F;
	neg.f32 	%f1032, %f1031;
	fma.rn.f32 	%f1033, %f1025, 0f3FB8AA3B, %f1032;
	fma.rn.f32 	%f1034, %f1025, 0f32A57060, %f1033;
	mov.b32 	%r138, %f1030;
	shl.b32 	%r139, %r138, 23;
	mov.b32 	%f1035, %r139;
	ex2.approx.ftz.f32 	%f1036, %f1034;
	mul.f32 	%f36, %f1036, %f1035;
	add.f32 	%f37, %f35, %f36;
	@%p100 bra 	$L__BB1_126;
	ld.shared.f32 	%f1037, [%r16+4352];
	ld.local.f32 	%f1038, [%rd11];
	fma.rn.f32 	%f1039, %f36, %f1037, %f1038;
	st.local.f32 	[%rd11], %f1039;
$L__BB1_126:
	@%p16 bra 	$L__BB1_128;
	ld.shared.f32 	%f1040, [%r16+4480];
	ld.local.f32 	%f1041, [%rd11+4];
	fma.rn.f32 	%f1042, %f36, %f1040, %f1041;
	st.local.f32 	[%rd11+4], %f1042;
$L__BB1_128:
	ld.shared.f32 	%f1043, [%r15+72];
	sub.f32 	%f1044, %f1043, %f1;
	fma.rn.f32 	%f1045, %f1044, 0f3BBB989D, 0f3F000000;
	cvt.sat.f32.f32 	%f1046, %f1045;
	mov.f32 	%f1047, 0f4B400001;
	mov.f32 	%f1048, 0f437C0000;
	fma.rm.f32 	%f1049, %f1046, %f1048, %f1047;
	add.f32 	%f1050, %f1049, 0fCB40007F;
	neg.f32 	%f1051, %f1050;
	fma.rn.f32 	%f1052, %f1044, 0f3FB8AA3B, %f1051;
	fma.rn.f32 	%f1053, %f1044, 0f32A57060, %f1052;
	mov.b32 	%r140, %f1049;
	shl.b32 	%r141, %r140, 23;
	mov.b32 	%f1054, %r141;
	ex2.approx.ftz.f32 	%f1055, %f1053;
	mul.f32 	%f38, %f1055, %f1054;
	add.f32 	%f39, %f37, %f38;
	@%p100 bra 	$L__BB1_130;
	ld.shared.f32 	%f1056, [%r16+4608];
	ld.local.f32 	%f1057, [%rd11];
	fma.rn.f32 	%f1058, %f38, %f1056, %f1057;
	st.local.f32 	[%rd11], %f1058;
$L__BB1_130:
	@%p16 bra 	$L__BB1_132;
	ld.shared.f32 	%f1059, [%r16+4736];
	ld.local.f32 	%f1060, [%rd11+4];
	fma.rn.f32 	%f1061, %f38, %f1059, %f1060;
	st.local.f32 	[%rd11+4], %f1061;
$L__BB1_132:
	ld.shared.f32 	%f1062, [%r15+76];
	sub.f32 	%f1063, %f1062, %f1;
	fma.rn.f32 	%f1064, %f1063, 0f3BBB989D, 0f3F000000;
	cvt.sat.f32.f32 	%f1065, %f1064;
	mov.f32 	%f1066, 0f4B400001;
	mov.f32 	%f1067, 0f437C0000;
	fma.rm.f32 	%f1068, %f1065, %f1067, %f1066;
	add.f32 	%f1069, %f1068, 0fCB40007F;
	neg.f32 	%f1070, %f1069;
	fma.rn.f32 	%f1071, %f1063, 0f3FB8AA3B, %f1070;
	fma.rn.f32 	%f1072, %f1063, 0f32A57060, %f1071;
	mov.b32 	%r142, %f1068;
	shl.b32 	%r143, %r142, 23;
	mov.b32 	%f1073, %r143;
	ex2.approx.ftz.f32 	%f1074, %f1072;
	mul.f32 	%f40, %f1074, %f1073;
	add.f32 	%f41, %f39, %f40;
	@%p100 bra 	$L__BB1_134;
	ld.shared.f32 	%f1075, [%r16+4864];
	ld.local.f32 	%f1076, [%rd11];
	fma.rn.f32 	%f1077, %f40, %f1075, %f1076;
	st.local.f32 	[%rd11], %f1077;
$L__BB1_134:
	@%p16 bra 	$L__BB1_136;
	ld.shared.f32 	%f1078, [%r16+4992];
	ld.local.f32 	%f1079, [%rd11+4];
	fma.rn.f32 	%f1080, %f40, %f1078, %f1079;
	st.local.f32 	[%rd11+4], %f1080;
$L__BB1_136:
	ld.shared.f32 	%f1081, [%r15+80];
	sub.f32 	%f1082, %f1081, %f1;
	fma.rn.f32 	%f1083, %f1082, 0f3BBB989D, 0f3F000000;
	cvt.sat.f32.f32 	%f1084, %f1083;
	mov.f32 	%f1085, 0f4B400001;
	mov.f32 	%f1086, 0f437C0000;
	fma.rm.f32 	%f1087, %f1084, %f1086, %f1085;
	add.f32 	%f1088, %f1087, 0fCB40007F;
	neg.f32 	%f1089, %f1088;
	fma.rn.f32 	%f1090, %f1082, 0f3FB8AA3B, %f1089;
	fma.rn.f32 	%f1091, %f1082, 0f32A57060, %f1090;
	mov.b32 	%r144, %f1087;
	shl.b32 	%r145, %r144, 23;
	mov.b32 	%f1092, %r145;
	ex2.approx.ftz.f32 	%f1093, %f1091;
	mul.f32 	%f42, %f1093, %f1092;
	add.f32 	%f43, %f41, %f42;
	@%p100 bra 	$L__BB1_138;
	ld.shared.f32 	%f1094, [%r16+5120];
	ld.local.f32 	%f1095, [%rd11];
	fma.rn.f32 	%f1096, %f42, %f1094, %f1095;
	st.local.f32 	[%rd11], %f1096;
$L__BB1_138:
	@%p16 bra 	$L__BB1_140;
	ld.shared.f32 	%f1097, [%r16+5248];
	ld.local.f32 	%f1098, [%rd11+4];
	fma.rn.f32 	%f1099, %f42, %f1097, %f1098;
	st.local.f32 	[%rd11+4], %f1099;
$L__BB1_140:
	ld.shared.f32 	%f1100, [%r15+84];
	sub.f32 	%f1101, %f1100, %f1;
	fma.rn.f32 	%f1102, %f1101, 0f3BBB989D, 0f3F000000;
	cvt.sat.f32.f32 	%f1103, %f1102;
	mov.f32 	%f1104, 0f4B400001;
	mov.f32 	%f1105, 0f437C0000;
	fma.rm.f32 	%f1106, %f1103, %f1105, %f1104;
	add.f32 	%f1107, %f1106, 0fCB40007F;
	neg.f32 	%f1108, %f1107;
	fma.rn.f32 	%f1109, %f1101, 0f3FB8AA3B, %f1108;
	fma.rn.f32 	%f1110, %f1101, 0f32A57060, %f1109;
	mov.b32 	%r146, %f1106;
	shl.b32 	%r147, %r146, 23;
	mov.b32 	%f1111, %r147;
	ex2.approx.ftz.f32 	%f1112, %f1110;
	mul.f32 	%f44, %f1112, %f1111;
	add.f32 	%f45, %f43, %f44;
	@%p100 bra 	$L__BB1_142;
	ld.shared.f32 	%f1113, [%r16+5376];
	ld.local.f32 	%f1114, [%rd11];
	fma.rn.f32 	%f1115, %f44, %f1113, %f1114;
	st.local.f32 	[%rd11], %f1115;
$L__BB1_142:
	@%p16 bra 	$L__BB1_144;
	ld.shared.f32 	%f1116, [%r16+5504];
	ld.local.f32 	%f1117, [%rd11+4];
	fma.rn.f32 	%f1118, %f44, %f1116, %f1117;
	st.local.f32 	[%rd11+4], %f1118;
$L__BB1_144:
	ld.shared.f32 	%f1119, [%r15+88];
	sub.f32 	%f1120, %f1119, %f1;
	fma.rn.f32 	%f1121, %f1120, 0f3BBB989D, 0f3F000000;
	cvt.sat.f32.f32 	%f1122, %f1121;
	mov.f32 	%f1123, 0f4B400001;
	mov.f32 	%f1124, 0f437C0000;
	fma.rm.f32 	%f1125, %f1122, %f1124, %f1123;
	add.f32 	%f1126, %f1125, 0fCB40007F;
	neg.f32 	%f1127, %f1126;
	fma.rn.f32 	%f1128, %f1120, 0f3FB8AA3B, %f1127;
	fma.rn.f32 	%f1129, %f1120, 0f32A57060, %f1128;
	mov.b32 	%r148, %f1125;
	shl.b32 	%r149, %r148, 23;
	mov.b32 	%f1130, %r149;
	ex2.approx.ftz.f32 	%f1131, %f1129;
	mul.f32 	%f46, %f1131, %f1130;
	add.f32 	%f47, %f45, %f46;
	@%p100 bra 	$L__BB1_146;
	ld.shared.f32 	%f1132, [%r16+5632];
	ld.local.f32 	%f1133, [%rd11];
	fma.rn.f32 	%f1134, %f46, %f1132, %f1133;
	st.local.f32 	[%rd11], %f1134;
$L__BB1_146:
	@%p16 bra 	$L__BB1_148;
	ld.shared.f32 	%f1135, [%r16+5760];
	ld.local.f32 	%f1136, [%rd11+4];
	fma.rn.f32 	%f1137, %f46, %f1135, %f1136;
	st.local.f32 	[%rd11+4], %f1137;
$L__BB1_148:
	ld.shared.f32 	%f1138, [%r15+92];
	sub.f32 	%f1139, %f1138, %f1;
	fma.rn.f32 	%f1140, %f1139, 0f3BBB989D, 0f3F000000;
	cvt.sat.f32.f32 	%f1141, %f1140;
	mov.f32 	%f1142, 0f4B400001;
	mov.f32 	%f1143, 0f437C0000;
	fma.rm.f32 	%f1144, %f1141, %f1143, %f1142;
	add.f32 	%f1145, %f1144, 0fCB40007F;
	neg.f32 	%f1146, %f1145;
	fma.rn.f32 	%f1147, %f1139, 0f3FB8AA3B, %f1146;
	fma.rn.f32 	%f1148, %f1139, 0f32A57060, %f1147;
	mov.b32 	%r150, %f1144;
	shl.b32 	%r151, %r150, 23;
	mov.b32 	%f1149, %r151;
	ex2.approx.ftz.f32 	%f1150, %f1148;
	mul.f32 	%f48, %f1150, %f1149;
	add.f32 	%f49, %f47, %f48;
	@%p100 bra 	$L__BB1_150;
	ld.shared.f32 	%f1151, [%r16+5888];
	ld.local.f32 	%f1152, [%rd11];
	fma.rn.f32 	%f1153, %f48, %f1151, %f1152;
	st.local.f32 	[%rd11], %f1153;
$L__BB1_150:
	@%p16 bra 	$L__BB1_152;
	ld.shared.f32 	%f1154, [%r16+6016];
	ld.local.f32 	%f1155, [%rd11+4];
	fma.rn.f32 	%f1156, %f48, %f1154, %f1155;
	st.local.f32 	[%rd11+4], %f1156;
$L__BB1_152:
	ld.shared.f32 	%f1157, [%r15+96];
	sub.f32 	%f1158, %f1157, %f1;
	fma.rn.f32 	%f1159, %f1158, 0f3BBB989D, 0f3F000000;
	cvt.sat.f32.f32 	%f1160, %f1159;
	mov.f32 	%f1161, 0f4B400001;
	mov.f32 	%f1162, 0f437C0000;
	fma.rm.f32 	%f1163, %f1160, %f1162, %f1161;
	add.f32 	%f1164, %f1163, 0fCB40007F;
	neg.f32 	%f1165, %f1164;
	fma.rn.f32 	%f1166, %f1158, 0f3FB8AA3B, %f1165;
	fma.rn.f32 	%f1167, %f1158, 0f32A57060, %f1166;
	mov.b32 	%r152, %f1163;
	shl.b32 	%r153, %r152, 23;
	mov.b32 	%f1168, %r153;
	ex2.approx.ftz.f32 	%f1169, %f1167;
	mul.f32 	%f50, %f1169, %f1168;
	add.f32 	%f51, %f49, %f50;
	@%p100 bra 	$L__BB1_154;
	ld.shared.f32 	%f1170, [%r16+6144];
	ld.local.f32 	%f1171, [%rd11];
	fma.rn.f32 	%f1172, %f50, %f1170, %f1171;
	st.local.f32 	[%rd11], %f1172;
$L__BB1_154:
	@%p16 bra 	$L__BB1_156;
	ld.shared.f32 	%f1173, [%r16+6272];
	ld.local.f32 	%f1174, [%rd11+4];
	fma.rn.f32 	%f1175, %f50, %f1173, %f1174;
	st.local.f32 	[%rd11+4], %f1175;
$L__BB1_156:
	ld.shared.f32 	%f1176, [%r15+100];
	sub.f32 	%f1177, %f1176, %f1;
	fma.rn.f32 	%f1178, %f1177, 0f3BBB989D, 0f3F000000;
	cvt.sat.f32.f32 	%f1179, %f1178;
	mov.f32 	%f1180, 0f4B400001;
	mov.f32 	%f1181, 0f437C0000;
	fma.rm.f32 	%f1182, %f1179, %f1181, %f1180;
	add.f32 	%f1183, %f1182, 0fCB40007F;
	neg.f32 	%f1184, %f1183;
	fma.rn.f32 	%f1185, %f1177, 0f3FB8AA3B, %f1184;
	fma.rn.f32 	%f1186, %f1177, 0f32A57060, %f1185;
	mov.b32 	%r154, %f1182;
	shl.b32 	%r155, %r154, 23;
	mov.b32 	%f1187, %r155;
	ex2.approx.ftz.f32 	%f1188, %f1186;
	mul.f32 	%f52, %f1188, %f1187;
	add.f32 	%f53, %f51, %f52;
	@%p100 bra 	$L__BB1_158;
	ld.shared.f32 	%f1189, [%r16+6400];
	ld.local.f32 	%f1190, [%rd11];
	fma.rn.f32 	%f1191, %f52, %f1189, %f1190;
	st.local.f32 	[%rd11], %f1191;
$L__BB1_158:
	@%p16 bra 	$L__BB1_160;
	ld.shared.f32 	%f1192, [%r16+6528];
	ld.local.f32 	%f1193, [%rd11+4];
	fma.rn.f32 	%f1194, %f52, %f1192, %f1193;
	st.local.f32 	[%rd11+4], %f1194;
$L__BB1_160:
	ld.shared.f32 	%f1195, [%r15+104];
	sub.f32 	%f1196, %f1195, %f1;
	fma.rn.f32 	%f1197, %f1196, 0f3BBB989D, 0f3F000000;
	cvt.sat.f32.f32 	%f1198, %f1197;
	mov.f32 	%f1199, 0f4B400001;
	mov.f32 	%f1200, 0f437C0000;
	fma.rm.f32 	%f1201, %f1198, %f1200, %f1199;
	add.f32 	%f1202, %f1201, 0fCB40007F;
	neg.f32 	%f1203, %f1202;
	fma.rn.f32 	%f1204, %f1196, 0f3FB8AA3B, %f1203;
	fma.rn.f32 	%f1205, %f1196, 0f32A57060, %f1204;
	mov.b32 	%r156, %f1201;
	shl.b32 	%r157, %r156, 23;
	mov.b32 	%f1206, %r157;
	ex2.approx.ftz.f32 	%f1207, %f1205;
	mul.f32 	%f54, %f1207, %f1206;
	add.f32 	%f55, %f53, %f54;
	@%p100 bra 	$L__BB1_162;
	ld.shared.f32 	%f1208, [%r16+6656];
	ld.local.f32 	%f1209, [%rd11];
	fma.rn.f32 	%f1210, %f54, %f1208, %f1209;
	st.local.f32 	[%rd11], %f1210;
$L__BB1_162:
	@%p16 bra 	$L__BB1_164;
	ld.shared.f32 	%f1211, [%r16+6784];
	ld.local.f32 	%f1212, [%rd11+4];
	fma.rn.f32 	%f1213, %f54, %f1211, %f1212;
	st.local.f32 	[%rd11+4], %f1213;
$L__BB1_164:
	ld.shared.f32 	%f1214, [%r15+108];
	sub.f32 	%f1215, %f1214, %f1;
	fma.rn.f32 	%f1216, %f1215, 0f3BBB989D, 0f3F000000;
	cvt.sat.f32.f32 	%f1217, %f1216;
	mov.f32 	%f1218, 0f4B400001;
	mov.f32 	%f1219, 0f437C0000;
	fma.rm.f32 	%f1220, %f1217, %f1219, %f1218;
	add.f32 	%f1221, %f1220, 0fCB40007F;
	neg.f32 	%f1222, %f1221;
	fma.rn.f32 	%f1223, %f1215, 0f3FB8AA3B, %f1222;
	fma.rn.f32 	%f1224, %f1215, 0f32A57060, %f1223;
	mov.b32 	%r158, %f1220;
	shl.b32 	%r159, %r158, 23;
	mov.b32 	%f1225, %r159;
	ex2.approx.ftz.f32 	%f1226, %f1224;
	mul.f32 	%f56, %f1226, %f1225;
	add.f32 	%f57, %f55, %f56;
	@%p100 bra 	$L__BB1_166;
	ld.shared.f32 	%f1227, [%r16+6912];
	ld.local.f32 	%f1228, [%rd11];
	fma.rn.f32 	%f1229, %f56, %f1227, %f1228;
	st.local.f32 	[%rd11], %f1229;
$L__BB1_166:
	@%p16 bra 	$L__BB1_168;
	ld.shared.f32 	%f1230, [%r16+7040];
	ld.local.f32 	%f1231, [%rd11+4];
	fma.rn.f32 	%f1232, %f56, %f1230, %f1231;
	st.local.f32 	[%rd11+4], %f1232;
$L__BB1_168:
	ld.shared.f32 	%f1233, [%r15+112];
	sub.f32 	%f1234, %f1233, %f1;
	fma.rn.f32 	%f1235, %f1234, 0f3BBB989D, 0f3F000000;
	cvt.sat.f32.f32 	%f1236, %f1235;
	mov.f32 	%f1237, 0f4B400001;
	mov.f32 	%f1238, 0f437C0000;
	fma.rm.f32 	%f1239, %f1236, %f1238, %f1237;
	add.f32 	%f1240, %f1239, 0fCB40007F;
	neg.f32 	%f1241, %f1240;
	fma.rn.f32 	%f1242, %f1234, 0f3FB8AA3B, %f1241;
	fma.rn.f32 	%f1243, %f1234, 0f32A57060, %f1242;
	mov.b32 	%r160, %f1239;
	shl.b32 	%r161, %r160, 23;
	mov.b32 	%f1244, %r161;
	ex2.approx.ftz.f32 	%f1245, %f1243;
	mul.f32 	%f58, %f1245, %f1244;
	add.f32 	%f59, %f57, %f58;
	@%p100 bra 	$L__BB1_170;
	ld.shared.f32 	%f1246, [%r16+7168];
	ld.local.f32 	%f1247, [%rd11];
	fma.rn.f32 	%f1248, %f58, %f1246, %f1247;
	st.local.f32 	[%rd11], %f1248;
$L__BB1_170:
	@%p16 bra 	$L__BB1_172;
	ld.shared.f32 	%f1249, [%r16+7296];
	ld.local.f32 	%f1250, [%rd11+4];
	fma.rn.f32 	%f1251, %f58, %f1249, %f1250;
	st.local.f32 	[%rd11+4], %f1251;
$L__BB1_172:
	ld.shared.f32 	%f1252, [%r15+116];
	sub.f32 	%f1253, %f1252, %f1;
	fma.rn.f32 	%f1254, %f1253, 0f3BBB989D, 0f3F000000;
	cvt.sat.f32.f32 	%f1255, %f1254;
	mov.f32 	%f1256, 0f4B400001;
	mov.f32 	%f1257, 0f437C0000;
	fma.rm.f32 	%f1258, %f1255, %f1257, %f1256;
	add.f32 	%f1259, %f1258, 0fCB40007F;
	neg.f32 	%f1260, %f1259;
	fma.rn.f32 	%f1261, %f1253, 0f3FB8AA3B, %f1260;
	fma.rn.f32 	%f1262, %f1253, 0f32A57060, %f1261;
	mov.b32 	%r162, %f1258;
	shl.b32 	%r163, %r162, 23;
	mov.b32 	%f1263, %r163;
	ex2.approx.ftz.f32 	%f1264, %f1262;
	mul.f32 	%f60, %f1264, %f1263;
	add.f32 	%f61, %f59, %f60;
	@%p100 bra 	$L__BB1_174;
	ld.shared.f32 	%f1265, [%r16+7424];
	ld.local.f32 	%f1266, [%rd11];
	fma.rn.f32 	%f1267, %f60, %f1265, %f1266;
	st.local.f32 	[%rd11], %f1267;
$L__BB1_174:
	@%p16 bra 	$L__BB1_176;
	ld.shared.f32 	%f1268, [%r16+7552];
	ld.local.f32 	%f1269, [%rd11+4];
	fma.rn.f32 	%f1270, %f60, %f1268, %f1269;
	st.local.f32 	[%rd11+4], %f1270;
$L__BB1_176:
	ld.shared.f32 	%f1271, [%r15+120];
	sub.f32 	%f1272, %f1271, %f1;
	fma.rn.f32 	%f1273, %f1272, 0f3BBB989D, 0f3F000000;
	cvt.sat.f32.f32 	%f1274, %f1273;
	mov.f32 	%f1275, 0f4B400001;
	mov.f32 	%f1276, 0f437C0000;
	fma.rm.f32 	%f1277, %f1274, %f1276, %f1275;
	add.f32 	%f1278, %f1277, 0fCB40007F;
	neg.f32 	%f1279, %f1278;
	fma.rn.f32 	%f1280, %f1272, 0f3FB8AA3B, %f1279;
	fma.rn.f32 	%f1281, %f1272, 0f32A57060, %f1280;
	mov.b32 	%r164, %f1277;
	shl.b32 	%r165, %r164, 23;
	mov.b32 	%f1282, %r165;
	ex2.approx.ftz.f32 	%f1283, %f1281;
	mul.f32 	%f62, %f1283, %f1282;
	add.f32 	%f63, %f61, %f62;
	@%p100 bra 	$L__BB1_178;
	ld.shared.f32 	%f1284, [%r16+7680];
	ld.local.f32 	%f1285, [%rd11];
	fma.rn.f32 	%f1286, %f62, %f1284, %f1285;
	st.local.f32 	[%rd11], %f1286;
$L__BB1_178:
	@%p16 bra 	$L__BB1_180;
	ld.shared.f32 	%f1287, [%r16+7808];
	ld.local.f32 	%f1288, [%rd11+4];
	fma.rn.f32 	%f1289, %f62, %f1287, %f1288;
	st.local.f32 	[%rd11+4], %f1289;
$L__BB1_180:
	ld.shared.f32 	%f1290, [%r15+124];
	sub.f32 	%f1291, %f1290, %f1;
	fma.rn.f32 	%f1292, %f1291, 0f3BBB989D, 0f3F000000;
	cvt.sat.f32.f32 	%f1293, %f1292;
	mov.f32 	%f1294, 0f4B400001;
	mov.f32 	%f1295, 0f437C0000;
	fma.rm.f32 	%f1296, %f1293, %f1295, %f1294;
	add.f32 	%f1297, %f1296, 0fCB40007F;
	neg.f32 	%f1298, %f1297;
	fma.rn.f32 	%f1299, %f1291, 0f3FB8AA3B, %f1298;
	fma.rn.f32 	%f1300, %f1291, 0f32A57060, %f1299;
	mov.b32 	%r166, %f1296;
	shl.b32 	%r167, %r166, 23;
	mov.b32 	%f1301, %r167;
	ex2.approx.ftz.f32 	%f1302, %f1300;
	mul.f32 	%f64, %f1302, %f1301;
	add.f32 	%f65, %f63, %f64;
	@%p100 bra 	$L__BB1_182;
	ld.shared.f32 	%f1303, [%r16+7936];
	ld.local.f32 	%f1304, [%rd11];
	fma.rn.f32 	%f1305, %f64, %f1303, %f1304;
	st.local.f32 	[%rd11], %f1305;
$L__BB1_182:
	@%p16 bra 	$L__BB1_184;
	ld.shared.f32 	%f1306, [%r16+8064];
	ld.local.f32 	%f1307, [%rd11+4];
	fma.rn.f32 	%f1308, %f64, %f1306, %f1307;
	st.local.f32 	[%rd11+4], %f1308;
$L__BB1_184:
	shr.u32 	%r168, %r2, 4;
	mul.wide.u32 	%rd45, %r168, 4;
	add.s64 	%rd46, %rd8, %rd45;
	ld.local.f32 	%f1309, [%rd46];
	add.f32 	%f1310, %f65, %f1309;
	st.local.f32 	[%rd46], %f1310;
	@%p17 bra 	$L__BB1_314;
	ld.local.f32 	%f66, [%rd6+4];
	ld.shared.f32 	%f1311, [%r15+2048];
	sub.f32 	%f1312, %f1311, %f66;
	fma.rn.f32 	%f1313, %f1312, 0f3BBB989D, 0f3F000000;
	cvt.sat.f32.f32 	%f1314, %f1313;
	mov.f32 	%f1315, 0f4B400001;
	mov.f32 	%f1316, 0f437C0000;
	fma.rm.f32 	%f1317, %f1314, %f1316, %f1315;
	add.f32 	%f1318, %f1317, 0fCB40007F;
	neg.f32 	%f1319, %f1318;
	fma.rn.f32 	%f1320, %f1312, 0f3FB8AA3B, %f1319;
	fma.rn.f32 	%f1321, %f1312, 0f32A57060, %f1320;
	mov.b32 	%r169, %f1317;
	shl.b32 	%r170, %r169, 23;
	mov.b32 	%f1322, %r170;
	ex2.approx.ftz.f32 	%f1323, %f1321;
	mul.f32 	%f67, %f1323, %f1322;
	add.f32 	%f68, %f67, 0f00000000;
	@%p100 bra 	$L__BB1_187;
	ld.shared.f32 	%f1324, [%r16];
	ld.local.f32 	%f1325, [%rd5+8];
	fma.rn.f32 	%f1326, %f67, %f1324, %f1325;
	st.local.f32 	[%rd5+8], %f1326;
$L__BB1_187:
	@%p16 bra 	$L__BB1_189;
	ld.shared.f32 	%f1327, [%r16+128];
	ld.local.f32 	%f1328, [%rd5+12];
	fma.rn.f32 	%f1329, %f67, %f1327, %f1328;
	st.local.f32 	[%rd5+12], %f1329;
$L__BB1_189:
	ld.shared.f32 	%f1330, [%r15+2052];
	sub.f32 	%f1331, %f1330, %f66;
	fma.rn.f32 	%f1332, %f1331, 0f3BBB989D, 0f3F000000;
	cvt.sat.f32.f32 	%f1333, %f1332;
	mov.f32 	%f1334, 0f4B400001;
	mov.f32 	%f1335, 0f437C0000;
	fma.rm.f32 	%f1336, %f1333, %f1335, %f1334;
	add.f32 	%f1337, %f1336, 0fCB40007F;
	neg.f32 	%f1338, %f1337;
	fma.rn.f32 	%f1339, %f1331, 0f3FB8AA3B, %f1338;
	fma.rn.f32 	%f1340, %f1331, 0f32A57060, %f1339;
	mov.b32 	%r171, %f1336;
	shl.b32 	%r172, %r171, 23;
	mov.b32 	%f1341, %r172;
	ex2.approx.ftz.f32 	%f1342, %f1340;
	mul.f32 	%f69, %f1342, %f1341;
	add.f32 	%f70, %f68, %f69;
	@%p100 bra 	$L__BB1_191;
	ld.shared.f32 	%f1343, [%r16+256];
	ld.local.f32 	%f1344, [%rd5+8];
	fma.rn.f32 	%f1345, %f69, %f1343, %f1344;
	st.local.f32 	[%rd5+8], %f1345;
$L__BB1_191:
	@%p16 bra 	$L__BB1_193;
	ld.shared.f32 	%f1346, [%r16+384];
	ld.local.f32 	%f1347, [%rd5+12];
	fma.rn.f32 	%f1348, %f69, %f1346, %f1347;
	st.local.f32 	[%rd5+12], %f1348;
$L__BB1_193:
	ld.shared.f32 	%f1349, [%r15+2056];
	sub.f32 	%f1350, %f1349, %f66;
	fma.rn.f32 	%f1351, %f1350, 0f3BBB989D, 0f3F000000;
	cvt.sat.f32.f32 	%f1352, %f1351;
	mov.f32 	%f1353, 0f4B400001;
	mov.f32 	%f1354, 0f437C0000;
	fma.rm.f32 	%f1355, %f1352, %f1354, %f1353;
	add.f32 	%f1356, %f1355, 0fCB40007F;
	neg.f32 	%f1357, %f1356;
	fma.rn.f32 	%f1358, %f1350, 0f3FB8AA3B, %f1357;
	fma.rn.f32 	%f1359, %f1350, 0f32A57060, %f1358;
	mov.b32 	%r173, %f1355;
	shl.b32 	%r174, %r173, 23;
	mov.b32 	%f1360, %r174;
	ex2.approx.ftz.f32 	%f1361, %f1359;
	mul.f32 	%f71, %f1361, %f1360;
	add.f32 	%f72, %f70, %f71;
	@%p100 bra 	$L__BB1_195;
	ld.shared.f32 	%f1362, [%r16+512];
	ld.local.f32 	%f1363, [%rd5+8];
	fma.rn.f32 	%f1364, %f71, %f1362, %f1363;
	st.local.f32 	[%rd5+8], %f1364;
$L__BB1_195:
	@%p16 bra 	$L__BB1_197;
	ld.shared.f32 	%f1365, [%r16+640];
	ld.local.f32 	%f1366, [%rd5+12];
	fma.rn.f32 	%f1367, %f71, %f1365, %f1366;
	st.local.f32 	[%rd5+12], %f1367;
$L__BB1_197:
	ld.shared.f32 	%f1368, [%r15+2060];
	sub.f32 	%f1369, %f1368, %f66;
	fma.rn.f32 	%f1370, %f1369, 0f3BBB989D, 0f3F000000;
	cvt.sat.f32.f32 	%f1371, %f1370;
	mov.f32 	%f1372, 0f4B400001;
	mov.f32 	%f1373, 0f437C0000;
	fma.rm.f32 	%f1374, %f1371, %f1373, %f1372;
	add.f32 	%f1375, %f1374, 0fCB40007F;
	neg.f32 	%f1376, %f1375;
	fma.rn.f32 	%f1377, %f1369, 0f3FB8AA3B, %f1376;
	fma.rn.f32 	%f1378, %f1369, 0f32A57060, %f1377;
	mov.b32 	%r175, %f1374;
	shl.b32 	%r176, %r175, 23;
	mov.b32 	%f1379, %r176;
	ex2.approx.ftz.f32 	%f1380, %f1378;
	mul.f32 	%f73, %f1380, %f1379;
	add.f32 	%f74, %f72, %f73;
	@%p100 bra 	$L__BB1_199;
	ld.shared.f32 	%f1381, [%r16+768];
	ld.local.f32 	%f1382, [%rd5+8];
	fma.rn.f32 	%f1383, %f73, %f1381, %f1382;
	st.local.f32 	[%rd5+8], %f1383;
$L__BB1_199:
	@%p16 bra 	$L__BB1_201;
	ld.shared.f32 	%f1384, [%r16+896];
	ld.local.f32 	%f1385, [%rd5+12];
	fma.rn.f32 	%f1386, %f73, %f1384, %f1385;
	st.local.f32 	[%rd5+12], %f1386;
$L__BB1_201:
	ld.shared.f32 	%f1387, [%r15+2064];
	sub.f32 	%f1388, %f1387, %f66;
	fma.rn.f32 	%f1389, %f1388, 0f3BBB989D, 0f3F000000;
	cvt.sat.f32.f32 	%f1390, %f1389;
	mov.f32 	%f1391, 0f4B400001;
	mov.f32 	%f1392, 0f437C0000;
	fma.rm.f32 	%f1393, %f1390, %f1392, %f1391;
	add.f32 	%f1394, %f1393, 0fCB40007F;
	neg.f32 	%f1395, %f1394;
	fma.rn.f32 	%f1396, %f1388, 0f3FB8AA3B, %f1395;
	fma.rn.f32 	%f1397, %f1388, 0f32A57060, %f1396;
	mov.b32 	%r177, %f1393;
	shl.b32 	%r178, %r177, 23;
	mov.b32 	%f1398, %r178;
	ex2.approx.ftz.f32 	%f1399, %f1397;
	mul.f32 	%f75, %f1399, %f1398;
	add.f32 	%f76, %f74, %f75;
	@%p100 bra 	$L__BB1_203;
	ld.shared.f32 	%f1400, [%r16+1024];
	ld.local.f32 	%f1401, [%rd5+8];
	fma.rn.f32 	%f1402, %f75, %f1400, %f1401;
	st.local.f32 	[%rd5+8], %f1402;
$L__BB1_203:
	@%p16 bra 	$L__BB1_205;
	ld.shared.f32 	%f1403, [%r16+1152];
	ld.local.f32 	%f1404, [%rd5+12];
	fma.rn.f32 	%f1405, %f75, %f1403, %f1404;
	st.local.f32 	[%rd5+12], %f1405;
$L__BB1_205:
	ld.shared.f32 	%f1406, [%r15+2068];
	sub.f32 	%f1407, %f1406, %f66;
	fma.rn.f32 	%f1408, %f1407, 0f3BBB989D, 0f3F000000;
	cvt.sat.f32.f32 	%f1409, %f1408;
	mov.f32 	%f1410, 0f4B400001;
	mov.f32 	%f1411, 0f437C0000;
	fma.rm.f32 	%f1412, %f1409, %f1411, %f1410;
	add.f32 	%f1413, %f1412, 0fCB40007F;
	neg.f32 	%f1414, %f1413;
	fma.rn.f32 	%f1415, %f1407, 0f3FB8AA3B, %f1414;
	fma.rn.f32 	%f1416, %f1407, 0f32A57060, %f1415;
	mov.b32 	%r179, %f1412;
	shl.b32 	%r180, %r179, 23;
	mov.b32 	%f1417, %r180;
	ex2.approx.ftz.f32 	%f1418, %f1416;
	mul.f32 	%f77, %f1418, %f1417;
	add.f32 	%f78, %f76, %f77;
	@%p100 bra 	$L__BB1_207;
	ld.shared.f32 	%f1419, [%r16+1280];
	ld.local.f32 	%f1420, [%rd5+8];
	fma.rn.f32 	%f1421, %f77, %f1419, %f1420;
	st.local.f32 	[%rd5+8], %f1421;
$L__BB1_207:
	@%p16 bra 	$L__BB1_209;
	ld.shared.f32 	%f1422, [%r16+1408];
	ld.local.f32 	%f1423, [%rd5+12];
	fma.rn.f32 	%f1424, %f77, %f1422, %f1423;
	st.local.f32 	[%rd5+12], %f1424;
$L__BB1_209:
	ld.shared.f32 	%f1425, [%r15+2072];
	sub.f32 	%f1426, %f1425, %f66;
	fma.rn.f32 	%f1427, %f1426, 0f3BBB989D, 0f3F000000;
	cvt.sat.f32.f32 	%f1428, %f1427;
	mov.f32 	%f1429, 0f4B400001;
	mov.f32 	%f1430, 0f437C0000;
	fma.rm.f32 	%f1431, %f1428, %f1430, %f1429;
	add.f32 	%f1432, %f1431, 0fCB40007F;
	neg.f32 	%f1433, %f1432;
	fma.rn.f32 	%f1434, %f1426, 0f3FB8AA3B, %f1433;
	fma.rn.f32 	%f1435, %f1426, 0f32A57060, %f1434;
	mov.b32 	%r181, %f1431;
	shl.b32 	%r182, %r181, 23;
	mov.b32 	%f1436, %r182;
	ex2.approx.ftz.f32 	%f1437, %f1435;
	mul.f32 	%f79, %f1437, %f1436;
	add.f32 	%f80, %f78, %f79;
	@%p100 bra 	$L__BB1_211;
	ld.shared.f32 	%f1438, [%r16+1536];
	ld.local.f32 	%f1439, [%rd5+8];
	fma.rn.f32 	%f1440, %f79, %f1438, %f1439;
	st.local.f32 	[%rd5+8], %f1440;
$L__BB1_211:
	@%p16 bra 	$L__BB1_213;
	ld.shared.f32 	%f1441, [%r16+1664];
	ld.local.f32 	%f1442, [%rd5+12];
	fma.rn.f32 	%f1443, %f79, %f1441, %f1442;
	st.local.f32 	[%rd5+12], %f1443;
$L__BB1_213:
	ld.shared.f32 	%f1444, [%r15+2076];
	sub.f32 	%f1445, %f1444, %f66;
	fma.rn.f32 	%f1446, %f1445, 0f3BBB989D, 0f3F000000;
	cvt.sat.f32.f32 	%f1447, %f1446;
	mov.f32 	%f1448, 0f4B400001;
	mov.f32 	%f1449, 0f437C0000;
	fma.rm.f32 	%f1450, %f1447, %f1449, %f1448;
	add.f32 	%f1451, %f1450, 0fCB40007F;
	neg.f32 	%f1452, %f1451;
	fma.rn.f32 	%f1453, %f1445, 0f3FB8AA3B, %f1452;
	fma.rn.f32 	%f1454, %f1445, 0f32A57060, %f1453;
	mov.b32 	%r183, %f1450;
	shl.b32 	%r184, %r183, 23;
	mov.b32 	%f1455, %r184;
	ex2.approx.ftz.f32 	%f1456, %f1454;
	mul.f32 	%f81, %f1456, %f1455;
	add.f32 	%f82, %f80, %f81;
	@%p100 bra 	$L__BB1_215;
	ld.shared.f32 	%f1457, [%r16+1792];
	ld.local.f32 	%f1458, [%rd5+8];
	fma.rn.f32 	%f1459, %f81, %f1457, %f1458;
	st.local.f32 	[%rd5+8], %f1459;
$L__BB1_215:
	@%p16 bra 	$L__BB1_217;
	ld.shared.f32 	%f1460, [%r16+1920];
	ld.local.f32 	%f1461, [%rd5+12];
	fma.rn.f32 	%f1462, %f81, %f1460, %f1461;
	st.local.f32 	[%rd5+12], %f1462;
$L__BB1_217:
	ld.shared.f32 	%f1463, [%r15+2080];
	sub.f32 	%f1464, %f1463, %f66;
	fma.rn.f32 	%f1465, %f1464, 0f3BBB989D, 0f3F000000;
	cvt.sat.f32.f32 	%f1466, %f1465;
	mov.f32 	%f1467, 0f4B400001;
	mov.f32 	%f1468, 0f437C0000;
	fma.rm.f32 	%f1469, %f1466, %f1468, %f1467;
	add.f32 	%f1470, %f1469, 0fCB40007F;
	neg.f32 	%f1471, %f1470;
	fma.rn.f32 	%f1472, %f1464, 0f3FB8AA3B, %f1471;
	fma.rn.f32 	%f1473, %f1464, 0f32A57060, %f1472;
	mov.b32 	%r185, %f1469;
	shl.b32 	%r186, %r185, 23;
	mov.b32 	%f1474, %r186;
	ex2.approx.ftz.f32 	%f1475, %f1473;
	mul.f32 	%f83, %f1475, %f1474;
	add.f32 	%f84, %f82, %f83;
	@%p100 bra 	$L__BB1_219;
	ld.shared.f32 	%f1476, [%r16+2048];
	ld.local.f32 	%f1477, [%rd5+8];
	fma.rn.f32 	%f1478, %f83, %f1476, %f1477;
	st.local.f32 	[%rd5+8], %f1478;
$L__BB1_219:
	@%p16 bra 	$L__BB1_221;
	ld.shared.f32 	%f1479, [%r16+2176];
	ld.local.f32 	%f1480, [%rd5+12];
	fma.rn.f32 	%f1481, %f83, %f1479, %f1480;
	st.local.f32 	[%rd5+12], %f1481;
$L__BB1_221:
	ld.shared.f32 	%f1482, [%r15+2084];
	sub.f32 	%f1483, %f1482, %f66;
	fma.rn.f32 	%f1484, %f1483, 0f3BBB989D, 0f3F000000;
	cvt.sat.f32.f32 	%f1485, %f1484;
	mov.f32 	%f1486, 0f4B400001;
	mov.f32 	%f1487, 0f437C0000;
	fma.rm.f32 	%f1488, %f1485, %f1487, %f1486;
	add.f32 	%f1489, %f1488, 0fCB40007F;
	neg.f32 	%f1490, %f1489;
	fma.rn.f32 	%f1491, %f1483, 0f3FB8AA3B, %f1490;
	fma.rn.f32 	%f1492, %f1483, 0f32A57060, %f1491;
	mov.b32 	%r187, %f1488;
	shl.b32 	%r188, %r187, 23;
	mov.b32 	%f1493, %r188;
	ex2.approx.ftz.f32 	%f1494, %f1492;
	mul.f32 	%f85, %f1494, %f1493;
	add.f32 	%f86, %f84, %f85;
	@%p100 bra 	$L__BB1_223;
	ld.shared.f32 	%f1495, [%r16+2304];
	ld.local.f32 	%f1496, [%rd5+8];
	fma.rn.f32 	%f1497, %f85, %f1495, %f1496;
	st.local.f32 	[%rd5+8], %f1497;
$L__BB1_223:
	@%p16 bra 	$L__BB1_225;
	ld.shared.f32 	%f1498, [%r16+2432];
	ld.local.f32 	%f1499, [%rd5+12];
	fma.rn.f32 	%f1500, %f85, %f1498, %f1499;
	st.local.f32 	[%rd5+12], %f1500;
$L__BB1_225:
	ld.shared.f32 	%f1501, [%r15+2088];
	sub.f32 	%f1502, %f1501, %f66;
	fma.rn.f32 	%f1503, %f1502, 0f3BBB989D, 0f3F000000;
	cvt.sat.f32.f32 	%f1504, %f1503;
	mov.f32 	%f1505, 0f4B400001;
	mov.f32 	%f1506, 0f437C0000;
	fma.rm.f32 	%f1507, %f1504, %f1506, %f1505;
	add.f32 	%f1508, %f1507, 0fCB40007F;
	neg.f32 	%f1509, %f1508;
	fma.rn.f32 	%f1510, %f1502, 0f3FB8AA3B, %f1509;
	fma.rn.f32 	%f1511, %f1502, 0f32A57060, %f1510;
	mov.b32 	%r189, %f1507;
	shl.b32 	%r190, %r189, 23;
	mov.b32 	%f1512, %r190;
	ex2.approx.ftz.f32 	%f1513, %f1511;
	mul.f32 	%f87, %f1513, %f1512;
	add.f32 	%f88, %f86, %f87;
	@%p100 bra 	$L__BB1_227;
	ld.shared.f32 	%f1514, [%r16+2560];
	ld.local.f32 	%f1515, [%rd5+8];
	fma.rn.f32 	%f1516, %f87, %f1514, %f1515;
	st.local.f32 	[%rd5+8], %f1516;
$L__BB1_227:
	@%p16 bra 	$L__BB1_229;
	ld.shared.f32 	%f1517, [%r16+2688];
	ld.local.f32 	%f1518, [%rd5+12];
	fma.rn.f32 	%f1519, %f87, %f1517, %f1518;
	st.local.f32 	[%rd5+12], %f1519;
$L__BB1_229:
	ld.shared.f32 	%f1520, [%r15+2092];
	sub.f32 	%f1521, %f1520, %f66;
	fma.rn.f32 	%f1522, %f1521, 0f3BBB989D, 0f3F000000;
	cvt.sat.f32.f32 	%f1523, %f1522;
	mov.f32 	%f1524, 0f4B400001;
	mov.f32 	%f1525, 0f437C0000;
	fma.rm.f32 	%f1526, %f1523, %f1525, %f1524;
	add.f32 	%f1527, %f1526, 0fCB40007F;
	neg.f32 	%f1528, %f1527;
	fma.rn.f32 	%f1529, %f1521, 0f3FB8AA3B, %f1528;
	fma.rn.f32 	%f1530, %f1521, 0f32A57060, %f1529;
	mov.b32 	%r191, %f1526;
	shl.b32 	%r192, %r191, 23;
	mov.b32 	%f1531, %r192;
	ex2.approx.ftz.f32 	%f1532, %f1530;
	mul.f32 	%f89, %f1532, %f1531;
	add.f32 	%f90, %f88, %f89;
	@%p100 bra 	$L__BB1_231;
	ld.shared.f32 	%f1533, [%r16+2816];
	ld.local.f32 	%f1534, [%rd5+8];
	fma.rn.f32 	%f1535, %f89, %f1533, %f1534;
	st.local.f32 	[%rd5+8], %f1535;
$L__BB1_231:
	@%p16 bra 	$L__BB1_233;
	ld.shared.f32 	%f1536, [%r16+2944];
	ld.local.f32 	%f1537, [%rd5+12];
	fma.rn.f32 	%f1538, %f89, %f1536, %f1537;
	st.local.f32 	[%rd5+12], %f1538;
$L__BB1_233:
	ld.shared.f32 	%f1539, [%r15+2096];
	sub.f32 	%f1540, %f1539, %f66;
	fma.rn.f32 	%f1541, %f1540, 0f3BBB989D, 0f3F000000;
	cvt.sat.f32.f32 	%f1542, %f1541;
	mov.f32 	%f1543, 0f4B400001;
	mov.f32 	%f1544, 0f437C0000;
	fma.rm.f32 	%f1545, %f1542, %f1544, %f1543;
	add.f32 	%f1546, %f1545, 0fCB40007F;
	neg.f32 	%f1547, %f1546;
	fma.rn.f32 	%f1548, %f1540, 0f3FB8AA3B, %f1547;
	fma.rn.f32 	%f1549, %f1540, 0f32A57060, %f1548;
	mov.b32 	%r193, %f1545;
	shl.b32 	%r194, %r193, 23;
	mov.b32 	%f1550, %r194;
	ex2.approx.ftz.f32 	%f1551, %f1549;
	mul.f32 	%f91, %f1551, %f1550;
	add.f32 	%f92, %f90, %f91;
	@%p100 bra 	$L__BB1_235;
	ld.shared.f32 	%f1552, [%r16+3072];
	ld.local.f32 	%f1553, [%rd5+8];
	fma.rn.f32 	%f1554, %f91, %f1552, %f1553;
	st.local.f32 	[%rd5+8], %f1554;
$L__BB1_235:
	@%p16 bra 	$L__BB1_237;
	ld.shared.f32 	%f1555, [%r16+3200];
	ld.local.f32 	%f1556, [%rd5+12];
	fma.rn.f32 	%f1557, %f91, %f1555, %f1556;
	st.local.f32 	[%rd5+12], %f1557;
$L__BB1_237:
	ld.shared.f32 	%f1558, [%r15+2100];
	sub.f32 	%f1559, %f1558, %f66;
	fma.rn.f32 	%f1560, %f1559, 0f3BBB989D, 0f3F000000;
	cvt.sat.f32.f32 	%f1561, %f1560;
	mov.f32 	%f1562, 0f4B400001;
	mov.f32 	%f1563, 0f437C0000;
	fma.rm.f32 	%f1564, %f1561, %f1563, %f1562;
	add.f32 	%f1565, %f1564, 0fCB40007F;
	neg.f32 	%f1566, %f1565;
	fma.rn.f32 	%f1567, %f1559, 0f3FB8AA3B, %f1566;
	fma.rn.f32 	%f1568, %f1559, 0f32A57060, %f1567;
	mov.b32 	%r195, %f1564;
	shl.b32 	%r196, %r195, 23;
	mov.b32 	%f1569, %r196;
	ex2.approx.ftz.f32 	%f1570, %f1568;
	mul.f32 	%f93, %f1570, %f1569;
	add.f32 	%f94, %f92, %f93;
	@%p100 bra 	$L__BB1_239;
	ld.shared.f32 	%f1571, [%r16+3328];
	ld.local.f32 	%f1572, [%rd5+8];
	fma.rn.f32 	%f1573, %f93, %f1571, %f1572;
	st.local.f32 	[%rd5+8], %f1573;
$L__BB1_239:
	@%p16 bra 	$L__BB1_241;
	ld.shared.f32 	%f1574, [%r16+3456];
	ld.local.f32 	%f1575, [%rd5+12];
	fma.rn.f32 	%f1576, %f93, %f1574, %f1575;
	st.local.f32 	[%rd5+12], %f1576;
$L__BB1_241:
	ld.shared.f32 	%f1577, [%r15+2104];
	sub.f32 	%f1578, %f1577, %f66;
	fma.rn.f32 	%f1579, %f1578, 0f3BBB989D, 0f3F000000;
	cvt.sat.f32.f32 	%f1580, %f1579;
	mov.f32 	%f1581, 0f4B400001;
	mov.f32 	%f1582, 0f437C0000;
	fma.rm.f32 	%f1583, %f1580, %f1582, %f1581;
	add.f32 	%f1584, %f1583, 0fCB40007F;
	neg.f32 	%f1585, %f1584;
	fma.rn.f32 	%f1586, %f1578, 0f3FB8AA3B, %f1585;
	fma.rn.f32 	%f1587, %f1578, 0f32A57060, %f1586;
	mov.b32 	%r197, %f1583;
	shl.b32 	%r198, %r197, 23;
	mov.b32 	%f1588, %r198;
	ex2.approx.ftz.f32 	%f1589, %f1587;
	mul.f32 	%f95, %f1589, %f1588;
	add.f32 	%f96, %f94, %f95;
	@%p100 bra 	$L__BB1_243;
	ld.shared.f32 	%f1590, [%r16+3584];
	ld.local.f32 	%f1591, [%rd5+8];
	fma.rn.f32 	%f1592, %f95, %f1590, %f1591;
	st.local.f32 	[%rd5+8], %f1592;
$L__BB1_243:
	@%p16 bra 	$L__BB1_245;
	ld.shared.f32 	%f1593, [%r16+3712];
	ld.local.f32 	%f1594, [%rd5+12];
	fma.rn.f32 	%f1595, %f95, %f1593, %f1594;
	st.local.f32 	[%rd5+12], %f1595;
$L__BB1_245:
	ld.shared.f32 	%f1596, [%r15+2108];
	sub.f32 	%f1597, %f1596, %f66;
	fma.rn.f32 	%f1598, %f1597, 0f3BBB989D, 0f3F000000;
	cvt.sat.f32.f32 	%f1599, %f1598;
	mov.f32 	%f1600, 0f4B400001;
	mov.f32 	%f1601, 0f437C0000;
	fma.rm.f32 	%f1602, %f1599, %f1601, %f1600;
	add.f32 	%f1603, %f1602, 0fCB40007F;
	neg.f32 	%f1604, %f1603;
	fma.rn.f32 	%f1605, %f1597, 0f3FB8AA3B, %f1604;
	fma.rn.f32 	%f1606, %f1597, 0f32A57060, %f1605;
	mov.b32 	%r199, %f1602;
	shl.b32 	%r200, %r199, 23;
	mov.b32 	%f1607, %r200;
	ex2.approx.ftz.f32 	%f1608, %f1606;
	mul.f32 	%f97, %f1608, %f1607;
	add.f32 	%f98, %f96, %f97;
	@%p100 bra 	$L__BB1_247;
	ld.shared.f32 	%f1609, [%r16+3840];
	ld.local.f32 	%f1610, [%rd5+8];
	fma.rn.f32 	%f1611, %f97, %f1609, %f1610;
	st.local.f32 	[%rd5+8], %f1611;
$L__BB1_247:
	@%p16 bra 	$L__BB1_249;
	ld.shared.f32 	%f1612, [%r16+3968];
	ld.local.f32 	%f1613, [%rd5+12];
	fma.rn.f32 	%f1614, %f97, %f1612, %f1613;
	st.local.f32 	[%rd5+12], %f1614;
$L__BB1_249:
	ld.shared.f32 	%f1615, [%r15+2112];
	sub.f32 	%f1616, %f1615, %f66;
	fma.rn.f32 	%f1617, %f1616, 0f3BBB989D, 0f3F000000;
	cvt.sat.f32.f32 	%f1618, %f1617;
	mov.f32 	%f1619, 0f4B400001;
	mov.f32 	%f1620, 0f437C0000;
	fma.rm.f32 	%f1621, %f1618, %f1620, %f1619;
	add.f32 	%f1622, %f1621, 0fCB40007F;
	neg.f32 	%f1623, %f1622;
	fma.rn.f32 	%f1624, %f1616, 0f3FB8AA3B, %f1623;
	fma.rn.f32 	%f1625, %f1616, 0f32A57060, %f1624;
	mov.b32 	%r201, %f1621;
	shl.b32 	%r202, %r201, 23;
	mov.b32 	%f1626, %r202;
	ex2.approx.ftz.f32 	%f1627, %f1625;
	mul.f32 	%f99, %f1627, %f1626;
	add.f32 	%f100, %f98, %f99;
	@%p100 bra 	$L__BB1_251;
	ld.shared.f32 	%f1628, [%r16+4096];
	ld.local.f32 	%f1629, [%rd5+8];
	fma.rn.f32 	%f1630, %f99, %f1628, %f1629;
	st.local.f32 	[%rd5+8], %f1630;
$L__BB1_251:
	@%p16 bra 	$L__BB1_253;
	ld.shared.f32 	%f1631, [%r16+4224];
	ld.local.f32 	%f1632, [%rd5+12];
	fma.rn.f32 	%f1633, %f99, %f1631, %f1632;
	st.local.f32 	[%rd5+12], %f1633;
$L__BB1_253:
	ld.shared.f32 	%f1634, [%r15+2116];
	sub.f32 	%f1635, %f1634, %f66;
	fma.rn.f32 	%f1636, %f1635, 0f3BBB989D, 0f3F000000;
	cvt.sat.f32.f32 	%f1637, %f1636;
	mov.f32 	%f1638, 0f4B400001;
	mov.f32 	%f1639, 0f437C0000;
	fma.rm.f32 	%f1640, %f1637, %f1639, %f1638;
	add.f32 	%f1641, %f1640, 0fCB40007F;
	neg.f32 	%f1642, %f1641;
	fma.rn.f32 	%f1643, %f1635, 0f3FB8AA3B, %f1642;
	fma.rn.f32 	%f1644, %f1635, 0f32A57060, %f1643;
	mov.b32 	%r203, %f1640;
	shl.b32 	%r204, %r203, 23;
	mov.b32 	%f1645, %r204;
	ex2.approx.ftz.f32 	%f1646, %f1644;
	mul.f32 	%f101, %f1646, %f1645;
	add.f32 	%f102, %f100, %f101;
	@%p100 bra 	$L__BB1_255;
	ld.shared.f32 	%f1647, [%r16+4352];
	ld.local.f32 	%f1648, [%rd5+8];
	fma.rn.f32 	%f1649, %f101, %f1647, %f1648;
	st.local.f32 	[%rd5+8], %f1649;
$L__BB1_255:
	@%p16 bra 	$L__BB1_257;
	ld.shared.f32 	%f1650, [%r16+4480];
	ld.local.f32 	%f1651, [%rd5+12];
	fma.rn.f32 	%f1652, %f101, %f1650, %f1651;
	st.local.f32 	[%rd5+12], %f1652;
$L__BB1_257:
	ld.shared.f32 	%f1653, [%r15+2120];
	sub.f32 	%f1654, %f1653, %f66;
	fma.rn.f32 	%f1655, %f1654, 0f3BBB989D, 0f3F000000;
	cvt.sat.f32.f32 	%f1656, %f1655;
	mov.f32 	%f1657, 0f4B400001;
	mov.f32 	%f1658, 0f437C0000;
	fma.rm.f32 	%f1659, %f1656, %f1658, %f1657;
	add.f32 	%f1660, %f1659, 0fCB40007F;
	neg.f32 	%f1661, %f1660;
	fma.rn.f32 	%f1662, %f1654, 0f3FB8AA3B, %f1661;
	fma.rn.f32 	%f1663, %f1654, 0f32A57060, %f1662;
	mov.b32 	%r205, %f1659;
	shl.b32 	%r206, %r205, 23;
	mov.b32 	%f1664, %r206;
	ex2.approx.ftz.f32 	%f1665, %f1663;
	mul.f32 	%f103, %f1665, %f1664;
	add.f32 	%f104, %f102, %f103;
	@%p100 bra 	$L__BB1_259;
	ld.shared.f32 	%f1666, [%r16+4608];
	ld.local.f32 	%f1667, [%rd5+8];
	fma.rn.f32 	%f1668, %f103, %f1666, %f1667;
	st.local.f32 	[%rd5+8], %f1668;
$L__BB1_259:
	@%p16 bra 	$L__BB1_261;
	ld.shared.f32 	%f1669, [%r16+4736];
	ld.local.f32 	%f1670, [%rd5+12];
	fma.rn.f32 	%f1671, %f103, %f1669, %f1670;
	st.local.f32 	[%rd5+12], %f1671;
$L__BB1_261:
	ld.shared.f32 	%f1672, [%r15+2124];
	sub.f32 	%f1673, %f1672, %f66;
	fma.rn.f32 	%f1674, %f1673, 0f3BBB989D, 0f3F000000;
	cvt.sat.f32.f32 	%f1675, %f1674;
	mov.f32 	%f1676, 0f4B400001;
	mov.f32 	%f1677, 0f437C0000;
	fma.rm.f32 	%f1678, %f1675, %f1677, %f1676;
	add.f32 	%f1679, %f1678, 0fCB40007F;
	neg.f32 	%f1680, %f1679;
	fma.rn.f32 	%f1681, %f1673, 0f3FB8AA3B, %f1680;
	fma.rn.f32 	%f1682, %f1673, 0f32A57060, %f1681;
	mov.b32 	%r207, %f1678;
	shl.b32 	%r208, %r207, 23;
	mov.b32 	%f1683, %r208;
	ex2.approx.ftz.f32 	%f1684, %f1682;
	mul.f32 	%f105, %f1684, %f1683;
	add.f32 	%f106, %f104, %f105;
	@%p100 bra 	$L__BB1_263;
	ld.shared.f32 	%f1685, [%r16+4864];
	ld.local.f32 	%f1686, [%rd5+8];
	fma.rn.f32 	%f1687, %f105, %f1685, %f1686;
	st.local.f32 	[%rd5+8], %f1687;
$L__BB1_263:
	@%p16 bra 	$L__BB1_265;
	ld.shared.f32 	%f1688, [%r16+4992];
	ld.local.f32 	%f1689, [%rd5+12];
	fma.rn.f32 	%f1690, %f105, %f1688, %f1689;
	st.local.f32 	[%rd5+12], %f1690;
$L__BB1_265:
	ld.shared.f32 	%f1691, [%r15+2128];
	sub.f32 	%f1692, %f1691, %f66;
	fma.rn.f32 	%f1693, %f1692, 0f3BBB989D, 0f3F000000;
	cvt.sat.f32.f32 	%f1694, %f1693;
	mov.f32 	%f1695, 0f4B400001;
	mov.f32 	%f1696, 0f437C0000;
	fma.rm.f32 	%f1697, %f1694, %f1696, %f1695;
	add.f32 	%f1698, %f1697, 0fCB40007F;
	neg.f32 	%f1699, %f1698;
	fma.rn.f32 	%f1700, %f1692, 0f3FB8AA3B, %f1699;
	fma.rn.f32 	%f1701, %f1692, 0f32A57060, %f1700;
	mov.b32 	%r209, %f1697;
	shl.b32 	%r210, %r209, 23;
	mov.b32 	%f1702, %r210;
	ex2.approx.ftz.f32 	%f1703, %f1701;
	mul.f32 	%f107, %f1703, %f1702;
	add.f32 	%f108, %f106, %f107;
	@%p100 bra 	$L__BB1_267;
	ld.shared.f32 	%f1704, [%r16+5120];
	ld.local.f32 	%f1705, [%rd5+8];
	fma.rn.f32 	%f1706, %f107, %f1704, %f1705;
	st.local.f32 	[%rd5+8], %f1706;
$L__BB1_267:
	@%p16 bra 	$L__BB1_269;
	ld.shared.f32 	%f1707, [%r16+5248];
	ld.local.f32 	%f1708, [%rd5+12];
	fma.rn.f32 	%f1709, %f107, %f1707, %f1708;
	st.local.f32 	[%rd5+12], %f1709;
$L__BB1_269:
	ld.shared.f32 	%f1710, [%r15+2132];
	sub.f32 	%f1711, %f1710, %f66;
	fma.rn.f32 	%f1712, %f1711, 0f3BBB989D, 0f3F000000;
	cvt.sat.f32.f32 	%f1713, %f1712;
	mov.f32 	%f1714, 0f4B400001;
	mov.f32 	%f1715, 0f437C0000;
	fma.rm.f32 	%f1716, %f1713, %f1715, %f1714;
	add.f32 	%f1717, %f1716, 0fCB40007F;
	neg.f32 	%f1718, %f1717;
	fma.rn.f32 	%f1719, %f1711, 0f3FB8AA3B, %f1718;
	fma.rn.f32 	%f1720, %f1711, 0f32A57060, %f1719;
	mov.b32 	%r211, %f1716;
	shl.b32 	%r212, %r211, 23;
	mov.b32 	%f1721, %r212;
	ex2.approx.ftz.f32 	%f1722, %f1720;
	mul.f32 	%f109, %f1722, %f1721;
	add.f32 	%f110, %f108, %f109;
	@%p100 bra 	$L__BB1_271;
	ld.shared.f32 	%f1723, [%r16+5376];
	ld.local.f32 	%f1724, [%rd5+8];
	fma.rn.f32 	%f1725, %f109, %f1723, %f1724;
	st.local.f32 	[%rd5+8], %f1725;
$L__BB1_271:
	@%p16 bra 	$L__BB1_273;
	ld.shared.f32 	%f1726, [%r16+5504];
	ld.local.f32 	%f1727, [%rd5+12];
	fma.rn.f32 	%f1728, %f109, %f1726, %f1727;
	st.local.f32 	[%rd5+12], %f1728;
$L__BB1_273:
	ld.shared.f32 	%f1729, [%r15+2136];
	sub.f32 	%f1730, %f1729, %f66;
	fma.rn.f32 	%f1731, %f1730, 0f3BBB989D, 0f3F000000;
	cvt.sat.f32.f32 	%f1732, %f1731;
	mov.f32 	%f1733, 0f4B400001;
	mov.f32 	%f1734, 0f437C0000;
	fma.rm.f32 	%f1735, %f1732, %f1734, %f1733;
	add.f32 	%f1736, %f1735, 0fCB40007F;
	neg.f32 	%f1737, %f1736;
	fma.rn.f32 	%f1738, %f1730, 0f3FB8AA3B, %f1737;
	fma.rn.f32 	%f1739, %f1730, 0f32A57060, %f1738;
	mov.b32 	%r213, %f1735;
	shl.b32 	%r214, %r213, 23;
	mov.b32 	%f1740, %r214;
	ex2.approx.ftz.f32 	%f1741, %f1739;
	mul.f32 	%f111, %f1741, %f1740;
	add.f32 	%f112, %f110, %f111;
	@%p100 bra 	$L__BB1_275;
	ld.shared.f32 	%f1742, [%r16+5632];
	ld.local.f32 	%f1743, [%rd5+8];
	fma.rn.f32 	%f1744, %f111, %f1742, %f1743;
	st.local.f32 	[%rd5+8], %f1744;
$L__BB1_275:
	@%p16 bra 	$L__BB1_277;
	ld.shared.f32 	%f1745, [%r16+5760];
	ld.local.f32 	%f1746, [%rd5+12];
	fma.rn.f32 	%f1747, %f111, %f1745, %f1746;
	st.local.f32 	[%rd5+12], %f1747;
$L__BB1_277:
	ld.shared.f32 	%f1748, [%r15+2140];
	sub.f32 	%f1749, %f1748, %f66;
	fma.rn.f32 	%f1750, %f1749, 0f3BBB989D, 0f3F000000;
	cvt.sat.f32.f32 	%f1751, %f1750;
	mov.f32 	%f1752, 0f4B400001;
	mov.f32 	%f1753, 0f437C0000;
	fma.rm.f32 	%f1754, %f1751, %f1753, %f1752;
	add.f32 	%f1755, %f1754, 0fCB40007F;
	neg.f32 	%f1756, %f1755;
	fma.rn.f32 	%f1757, %f1749, 0f3FB8AA3B, %f1756;
	fma.rn.f32 	%f1758, %f1749, 0f32A57060, %f1757;
	mov.b32 	%r215, %f1754;
	shl.b32 	%r216, %r215, 23;
	mov.b32 	%f1759, %r216;
	ex2.approx.ftz.f32 	%f1760, %f1758;
	mul.f32 	%f113, %f1760, %f1759;
	add.f32 	%f114, %f112, %f113;
	@%p100 bra 	$L__BB1_279;
	ld.shared.f32 	%f1761, [%r16+5888];
	ld.local.f32 	%f1762, [%rd5+8];
	fma.rn.f32 	%f1763, %f113, %f1761, %f1762;
	st.local.f32 	[%rd5+8], %f1763;
$L__BB1_279:
	@%p16 bra 	$L__BB1_281;
	ld.shared.f32 	%f1764, [%r16+6016];
	ld.local.f32 	%f1765, [%rd5+12];
	fma.rn.f32 	%f1766, %f113, %f1764, %f1765;
	st.local.f32 	[%rd5+12], %f1766;
$L__BB1_281:
	ld.shared.f32 	%f1767, [%r15+2144];
	sub.f32 	%f1768, %f1767, %f66;
	fma.rn.f32 	%f1769, %f1768, 0f3BBB989D, 0f3F000000;
	cvt.sat.f32.f32 	%f1770, %f1769;
	mov.f32 	%f1771, 0f4B400001;
	mov.f32 	%f1772, 0f437C0000;
	fma.rm.f32 	%f1773, %f1770, %f1772, %f1771;
	add.f32 	%f1774, %f1773, 0fCB40007F;
	neg.f32 	%f1775, %f1774;
	fma.rn.f32 	%f1776, %f1768, 0f3FB8AA3B, %f1775;
	fma.rn.f32 	%f1777, %f1768, 0f32A57060, %f1776;
	mov.b32 	%r217, %f1773;
	shl.b32 	%r218, %r217, 23;
	mov.b32 	%f1778, %r218;
	ex2.approx.ftz.f32 	%f1779, %f1777;
	mul.f32 	%f115, %f1779, %f1778;
	add.f32 	%f116, %f114, %f115;
	@%p100 bra 	$L__BB1_283;
	ld.shared.f32 	%f1780, [%r16+6144];
	ld.local.f32 	%f1781, [%rd5+8];
	fma.rn.f32 	%f1782, %f115, %f1780, %f1781;
	st.local.f32 	[%rd5+8], %f1782;
$L__BB1_283:
	@%p16 bra 	$L__BB1_285;
	ld.shared.f32 	%f1783, [%r16+6272];
	ld.local.f32 	%f1784, [%rd5+12];
	fma.rn.f32 	%f1785, %f115, %f1783, %f1784;
	st.local.f32 	[%rd5+12], %f1785;
$L__BB1_285:
	ld.shared.f32 	%f1786, [%r15+2148];
	sub.f32 	%f1787, %f1786, %f66;
	fma.rn.f32 	%f1788, %f1787, 0f3BBB989D, 0f3F000000;
	cvt.sat.f32.f32 	%f1789, %f1788;
	mov.f32 	%f1790, 0f4B400001;
	mov.f32 	%f1791, 0f437C0000;
	fma.rm.f32 	%f1792, %f1789, %f1791, %f1790;
	add.f32 	%f1793, %f1792, 0fCB40007F;
	neg.f32 	%f1794, %f1793;
	fma.rn.f32 	%f1795, %f1787, 0f3FB8AA3B, %f1794;
	fma.rn.f32 	%f1796, %f1787, 0f32A57060, %f1795;
	mov.b32 	%r219, %f1792;
	shl.b32 	%r220, %r219, 23;
	mov.b32 	%f1797, %r220;
	ex2.approx.ftz.f32 	%f1798, %f1796;
	mul.f32 	%f117, %f1798, %f1797;
	add.f32 	%f118, %f116, %f117;
	@%p100 bra 	$L__BB1_287;
	ld.shared.f32 	%f1799, [%r16+6400];
	ld.local.f32 	%f1800, [%rd5+8];
	fma.rn.f32 	%f1801, %f117, %f1799, %f1800;
	st.local.f32 	[%rd5+8], %f1801;
$L__BB1_287:
	@%p16 bra 	$L__BB1_289;
	ld.shared.f32 	%f1802, [%r16+6528];
	ld.local.f32 	%f1803, [%rd5+12];
	fma.rn.f32 	%f1804, %f117, %f1802, %f1803;
	st.local.f32 	[%rd5+12], %f1804;
$L__BB1_289:
	ld.shared.f32 	%f1805, [%r15+2152];
	sub.f32 	%f1806, %f1805, %f66;
	fma.rn.f32 	%f1807, %f1806, 0f3BBB989D, 0f3F000000;
	cvt.sat.f32.f32 	%f1808, %f1807;
	mov.f32 	%f1809, 0f4B400001;
	mov.f32 	%f1810, 0f437C0000;
	fma.rm.f32 	%f1811, %f1808, %f1810, %f1809;
	add.f32 	%f1812, %f1811, 0fCB40007F;
	neg.f32 	%f1813, %f1812;
	fma.rn.f32 	%f1814, %f1806, 0f3FB8AA3B, %f1813;
	fma.rn.f32 	%f1815, %f1806, 0f32A57060, %f1814;
	mov.b32 	%r221, %f1811;
	shl.b32 	%r222, %r221, 23;
	mov.b32 	%f1816, %r222;
	ex2.approx.ftz.f32 	%f1817, %f1815;
	mul.f32 	%f119, %f1817, %f1816;
	add.f32 	%f120, %f118, %f119;
	@%p100 bra 	$L__BB1_291;
	ld.shared.f32 	%f1818, [%r16+6656];
	ld.local.f32 	%f1819, [%rd5+8];
	fma.rn.f32 	%f1820, %f119, %f1818, %f1819;
	st.local.f32 	[%rd5+8], %f1820;
$L__BB1_291:
	@%p16 bra 	$L__BB1_293;
	ld.shared.f32 	%f1821, [%r16+6784];
	ld.local.f32 	%f1822, [%rd5+12];
	fma.rn.f32 	%f1823, %f119, %f1821, %f1822;
	st.local.f32 	[%rd5+12], %f1823;
$L__BB1_293:
	ld.shared.f32 	%f1824, [%r15+2156];
	sub.f32 	%f1825, %f1824, %f66;
	fma.rn.f32 	%f1826, %f1825, 0f3BBB989D, 0f3F000000;
	cvt.sat.f32.f32 	%f1827, %f1826;
	mov.f32 	%f1828, 0f4B400001;
	mov.f32 	%f1829, 0f437C0000;
	fma.rm.f32 	%f1830, %f1827, %f1829, %f1828;
	add.f32 	%f1831, %f1830, 0fCB40007F;
	neg.f32 	%f1832, %f1831;
	fma.rn.f32 	%f1833, %f1825, 0f3FB8AA3B, %f1832;
	fma.rn.f32 	%f1834, %f1825, 0f32A57060, %f1833;
	mov.b32 	%r223, %f1830;
	shl.b32 	%r224, %r223, 23;
	mov.b32 	%f1835, %r224;
	ex2.approx.ftz.f32 	%f1836, %f1834;
	mul.f32 	%f121, %f1836, %f1835;
	add.f32 	%f122, %f120, %f121;
	@%p100 bra 	$L__BB1_295;
	ld.shared.f32 	%f1837, [%r16+6912];
	ld.local.f32 	%f1838, [%rd5+8];
	fma.rn.f32 	%f1839, %f121, %f1837, %f1838;
	st.local.f32 	[%rd5+8], %f1839;
$L__BB1_295:
	@%p16 bra 	$L__BB1_297;
	ld.shared.f32 	%f1840, [%r16+7040];
	ld.local.f32 	%f1841, [%rd5+12];
	fma.rn.f32 	%f1842, %f121, %f1840, %f1841;
	st.local.f32 	[%rd5+12], %f1842;
$L__BB1_297:
	ld.shared.f32 	%f1843, [%r15+2160];
	sub.f32 	%f1844, %f1843, %f66;
	fma.rn.f32 	%f1845, %f1844, 0f3BBB989D, 0f3F000000;
	cvt.sat.f32.f32 	%f1846, %f1845;
	mov.f32 	%f1847, 0f4B400001;
	mov.f32 	%f1848, 0f437C0000;
	fma.rm.f32 	%f1849, %f1846, %f1848, %f1847;
	add.f32 	%f1850, %f1849, 0fCB40007F;
	neg.f32 	%f1851, %f1850;
	fma.rn.f32 	%f1852, %f1844, 0f3FB8AA3B, %f1851;
	fma.rn.f32 	%f1853, %f1844, 0f32A57060, %f1852;
	mov.b32 	%r225, %f1849;
	shl.b32 	%r226, %r225, 23;
	mov.b32 	%f1854, %r226;
	ex2.approx.ftz.f32 	%f1855, %f1853;
	mul.f32 	%f123, %f1855, %f1854;
	add.f32 	%f124, %f122, %f123;
	@%p100 bra 	$L__BB1_299;
	ld.shared.f32 	%f1856, [%r16+7168];
	ld.local.f32 	%f1857, [%rd5+8];
	fma.rn.f32 	%f1858, %f123, %f1856, %f1857;
	st.local.f32 	[%rd5+8], %f1858;
$L__BB1_299:
	@%p16 bra 	$L__BB1_301;
	ld.shared.f32 	%f1859, [%r16+7296];
	ld.local.f32 	%f1860, [%rd5+12];
	fma.rn.f32 	%f1861, %f123, %f1859, %f1860;
	st.local.f32 	[%rd5+12], %f1861;
$L__BB1_301:
	ld.shared.f32 	%f1862, [%r15+2164];
	sub.f32 	%f1863, %f1862, %f66;
	fma.rn.f32 	%f1864, %f1863, 0f3BBB989D, 0f3F000000;
	cvt.sat.f32.f32 	%f1865, %f1864;
	mov.f32 	%f1866, 0f4B400001;
	mov.f32 	%f1867, 0f437C0000;
	fma.rm.f32 	%f1868, %f1865, %f1867, %f1866;
	add.f32 	%f1869, %f1868, 0fCB40007F;
	neg.f32 	%f1870, %f1869;
	fma.rn.f32 	%f1871, %f1863, 0f3FB8AA3B, %f1870;
	fma.rn.f32 	%f1872, %f1863, 0f32A57060, %f1871;
	mov.b32 	%r227, %f1868;
	shl.b32 	%r228, %r227, 23;
	mov.b32 	%f1873, %r228;
	ex2.approx.ftz.f32 	%f1874, %f1872;
	mul.f32 	%f125, %f1874, %f1873;
	add.f32 	%f126, %f124, %f125;
	@%p100 bra 	$L__BB1_303;
	ld.shared.f32 	%f1875, [%r16+7424];
	ld.local.f32 	%f1876, [%rd5+8];
	fma.rn.f32 	%f1877, %f125, %f1875, %f1876;
	st.local.f32 	[%rd5+8], %f1877;
$L__BB1_303:
	@%p16 bra 	$L__BB1_305;
	ld.shared.f32 	%f1878, [%r16+7552];
	ld.local.f32 	%f1879, [%rd5+12];
	fma.rn.f32 	%f1880, %f125, %f1878, %f1879;
	st.local.f32 	[%rd5+12], %f1880;
$L__BB1_305:
	ld.shared.f32 	%f1881, [%r15+2168];
	sub.f32 	%f1882, %f1881, %f66;
	fma.rn.f32 	%f1883, %f1882, 0f3BBB989D, 0f3F000000;
	cvt.sat.f32.f32 	%f1884, %f1883;
	mov.f32 	%f1885, 0f4B400001;
	mov.f32 	%f1886, 0f437C0000;
	fma.rm.f32 	%f1887, %f1884, %f1886, %f1885;
	add.f32 	%f1888, %f1887, 0fCB40007F;
	neg.f32 	%f1889, %f1888;
	fma.rn.f32 	%f1890, %f1882, 0f3FB8AA3B, %f1889;
	fma.rn.f32 	%f1891, %f1882, 0f32A57060, %f1890;
	mov.b32 	%r229, %f1887;
	shl.b32 	%r230, %r229, 23;
	mov.b32 	%f1892, %r230;
	ex2.approx.ftz.f32 	%f1893, %f1891;
	mul.f32 	%f127, %f1893, %f1892;
	add.f32 	%f128, %f126, %f127;
	@%p100 bra 	$L__BB1_307;
	ld.shared.f32 	%f1894, [%r16+7680];
	ld.local.f32 	%f1895, [%rd5+8];
	fma.rn.f32 	%f1896, %f127, %f1894, %f1895;
	st.local.f32 	[%rd5+8], %f1896;
$L__BB1_307:
	@%p16 bra 	$L__BB1_309;
	ld.shared.f32 	%f1897, [%r16+7808];
	ld.local.f32 	%f1898, [%rd5+12];
	fma.rn.f32 	%f1899, %f127, %f1897, %f1898;
	st.local.f32 	[%rd5+12], %f1899;
$L__BB1_309:
	ld.shared.f32 	%f1900, [%r15+2172];
	sub.f32 	%f1901, %f1900, %f66;
	fma.rn.f32 	%f1902, %f1901, 0f3BBB989D, 0f3F000000;
	cvt.sat.f32.f32 	%f1903, %f1902;
	mov.f32 	%f1904, 0f4B400001;
	mov.f32 	%f1905, 0f437C0000;
	fma.rm.f32 	%f1906, %f1903, %f1905, %f1904;
	add.f32 	%f1907, %f1906, 0fCB40007F;
	neg.f32 	%f1908, %f1907;
	fma.rn.f32 	%f1909, %f1901, 0f3FB8AA3B, %f1908;
	fma.rn.f32 	%f1910, %f1901, 0f32A57060, %f1909;
	mov.b32 	%r231, %f1906;
	shl.b32 	%r232, %r231, 23;
	mov.b32 	%f1911, %r232;
	ex2.approx.ftz.f32 	%f1912, %f1910;
	mul.f32 	%f129, %f1912, %f1911;
	add.f32 	%f130, %f128, %f129;
	@%p100 bra 	$L__BB1_311;
	ld.shared.f32 	%f1913, [%r16+7936];
	ld.local.f32 	%f1914, [%rd5+8];
	fma.rn.f32 	%f1915, %f129, %f1913, %f1914;
	st.local.f32 	[%rd5+8], %f1915;
$L__BB1_311:
	@%p16 bra 	$L__BB1_313;
	ld.shared.f32 	%f1916, [%r16+8064];
	ld.local.f32 	%f1917, [%rd5+12];
	fma.rn.f32 	%f1918, %f129, %f1916, %f1917;
	st.local.f32 	[%rd5+12], %f1918;
$L__BB1_313:
	ld.local.f32 	%f1919, [%rd8+4];
	add.f32 	%f1920, %f130, %f1919;
	st.local.f32 	[%rd8+4], %f1920;
$L__BB1_314:
	bar.sync 	0;
	bar.sync 	0;
	add.s32 	%r246, %r246, 1;
	add.s32 	%r245, %r245, 1;
	setp.eq.s32 	%p229, %r245, 0;
	add.s32 	%r244, %r244, 32;
	add.s32 	%r243, %r243, 2048;
	@%p229 bra 	$L__BB1_23;
	bra.uni 	$L__BB1_20;

}
	// .globl	_Z15flash_attentionIfLi24ELi24ELi64ELi32ELi16EEvPT_S1_S1_S1_iS1_S1_i
.visible .entry _Z15flash_attentionIfLi24ELi24ELi64ELi32ELi16EEvPT_S1_S1_S1_iS1_S1_i(
	.param .u64 .ptr .align 1 _Z15flash_attentionIfLi24ELi24ELi64ELi32ELi16EEvPT_S1_S1_S1_iS1_S1_i_param_0,
	.param .u64 .ptr .align 1 _Z15flash_attentionIfLi24ELi24ELi64ELi32ELi16EEvPT_S1_S1_S1_iS1_S1_i_param_1,
	.param .u64 .ptr .align 1 _Z15flash_attentionIfLi24ELi24ELi64ELi32ELi16EEvPT_S1_S1_S1_iS1_S1_i_param_2,
	.param .u64 .ptr .align 1 _Z15flash_attentionIfLi24ELi24ELi64ELi32ELi16EEvPT_S1_S1_S1_iS1_S1_i_param_3,
	.param .u32 _Z15flash_attentionIfLi24ELi24ELi64ELi32ELi16EEvPT_S1_S1_S1_iS1_S1_i_param_4,
	.param .u64 .ptr .align 1 _Z15flash_attentionIfLi24ELi24ELi64ELi32ELi16EEvPT_S1_S1_S1_iS1_S1_i_param_5,
	.param .u64 .ptr .align 1 _Z15flash_attentionIfLi24ELi24ELi64ELi32ELi16EEvPT_S1_S1_S1_iS1_S1_i_param_6,
	.param .u32 _Z15flash_attentionIfLi24ELi24ELi64ELi32ELi16EEvPT_S1_S1_S1_iS1_S1_i_param_7
)
{
	.local .align 16 .b8 	__local_depot2[64];
	.reg .b64 	%SP;
	.reg .b64 	%SPL;
	.reg .pred 	%p<192>;
	.reg .b32 	%r<212>;
	.reg .b32 	%f<1561>;
	.reg .b64 	%rd<56>;

	mov.u64 	%SPL, __local_depot2;
	cvta.local.u64 	%SP, %SPL;
	ld.param.u64 	%rd19, [_Z15flash_attentionIfLi24ELi24ELi64ELi32ELi16EEvPT_S1_S1_S1_iS1_S1_i_param_0];
	ld.param.u64 	%rd20, [_Z15flash_attentionIfLi24ELi24ELi64ELi32ELi16EEvPT_S1_S1_S1_iS1_S1_i_param_1];
	ld.param.u64 	%rd21, [_Z15flash_attentionIfLi24ELi24ELi64ELi32ELi16EEvPT_S1_S1_S1_iS1_S1_i_param_2];
	ld.param.u64 	%rd22, [_Z15flash_attentionIfLi24ELi24ELi64ELi32ELi16EEvPT_S1_S1_S1_iS1_S1_i_param_3];
	ld.param.u32 	%r28, [_Z15flash_attentionIfLi24ELi24ELi64ELi32ELi16EEvPT_S1_S1_S1_iS1_S1_i_param_4];
	ld.param.u32 	%r29, [_Z15flash_attentionIfLi24ELi24ELi64ELi32ELi16EEvPT_S1_S1_S1_iS1_S1_i_param_7];
	cvta.to.global.u64 	%rd1, %rd19;
	cvta.to.global.u64 	%rd2, %rd21;
	cvta.to.global.u64 	%rd3, %rd20;
	cvta.to.global.u64 	%rd4, %rd22;
	add.u64 	%rd5, %SPL, 0;
	add.u64 	%rd6, %SPL, 16;
	add.u64 	%rd7, %SPL, 24;
	add.u64 	%rd8, %SPL, 32;
	mov.u32 	%r1, %tid.x;
	mov.u32 	%r2, %tid.y;
	mov.u32 	%r3, %ctaid.x;
	or.b32  	%r30, %r2, %r3;
	or.b32  	%r31, %r30, %r1;
	setp.ne.s32 	%p2, %r31, 0;
	@%p2 bra 	$L__BB2_2;
	add.u64 	%rd27, %SP, 40;
	add.u64 	%rd28, %SPL, 40;
	mov.b32 	%r32, 24;
	st.local.v2.u32 	[%rd28], {%r32, %r32};
	mov.b32 	%r33, 64;
	st.local.u32 	[%rd28+8], %r33;
	mov.u64 	%rd29, $str;
	cvta.global.u64 	%rd30, %rd29;
	{ // callseq 6, 0
	.param .b64 param0;
	st.param.b64 	[param0], %rd30;
	.param .b64 param1;
	st.param.b64 	[param1], %rd27;
	.param .b32 retval0;
	call.uni (retval0), 
	vprintf, 
	(
	param0, 
	param1
	);
	ld.param.b32 	%r34, [retval0];
	} // callseq 6
	mov.b32 	%r36, 16;
	mov.b32 	%r37, 32;
	st.local.v2.u32 	[%rd28], {%r37, %r36};
	mov.u64 	%rd31, $str$1;
	cvta.global.u64 	%rd32, %rd31;
	{ // callseq 7, 0
	.param .b64 param0;
	st.param.b64 	[param0], %rd32;
	.param .b64 param1;
	st.param.b64 	[param1], %rd27;
	.param .b32 retval0;
	call.uni (retval0), 
	vprintf, 
	(
	param0, 
	param1
	);
	ld.param.b32 	%r38, [retval0];
	} // callseq 7
	mov.u32 	%r40, %ctaid.y;
	st.local.v2.u32 	[%rd28], {%r3, %r40};
	mov.u64 	%rd33, $str$2;
	cvta.global.u64 	%rd34, %rd33;
	{ // callseq 8, 0
	.param .b64 param0;
	st.param.b64 	[param0], %rd34;
	.param .b64 param1;
	st.param.b64 	[param1], %rd27;
	.param .b32 retval0;
	call.uni (retval0), 
	vprintf, 
	(
	param0, 
	param1
	);
	ld.param.b32 	%r41, [retval0];
	} // callseq 8
$L__BB2_2:
	mov.f32 	%f101, 0f00000000;
	st.local.v4.f32 	[%rd5], {%f101, %f101, %f101, %f101};
	mov.f32 	%f102, 0fFF800000;
	st.local.v2.f32 	[%rd6], {%f102, %f102};
	st.local.v2.f32 	[%rd8], {%f101, %f101};
	setp.lt.u32 	%p3, %r2, 24;
	@%p3 bra 	$L__BB2_3;
	bra.uni 	$L__BB2_18;
$L__BB2_3:
	mad.lo.s32 	%r4, %r3, 24, %r2;
	setp.lt.s32 	%p4, %r4, %r28;
	@%p4 bra 	$L__BB2_7;
	setp.gt.u32 	%p5, %r1, 63;
	@%p5 bra 	$L__BB2_10;
	shl.b32 	%r43, %r2, 6;
	add.s32 	%r44, %r43, %r1;
	shl.b32 	%r45, %r44, 2;
	mov.u32 	%r46, shared;
	add.s32 	%r47, %r46, %r45;
	add.s32 	%r5, %r47, 12288;
	mov.b32 	%r48, 0;
	st.shared.u32 	[%r47+12288], %r48;
	setp.lt.u32 	%p6, %r1, 32;
	@%p6 bra 	$L__BB2_6;
	bra.uni 	$L__BB2_10;
$L__BB2_6:
	mov.b32 	%r49, 0;
	st.shared.u32 	[%r5+128], %r49;
	bra.uni 	$L__BB2_10;
$L__BB2_7:
	setp.gt.u32 	%p7, %r1, 63;
	@%p7 bra 	$L__BB2_10;
	shl.b32 	%r50, %r4, 6;
	shl.b32 	%r51, %r2, 6;
	add.s32 	%r52, %r50, %r1;
	mul.wide.s32 	%rd35, %r52, 4;
	add.s64 	%rd9, %rd1, %rd35;
	ld.global.f32 	%f103, [%rd9];
	add.s32 	%r53, %r51, %r1;
	shl.b32 	%r54, %r53, 2;
	mov.u32 	%r55, shared;
	add.s32 	%r56, %r55, %r54;
	add.s32 	%r6, %r56, 12288;
	st.shared.f32 	[%r56+12288], %f103;
	setp.gt.u32 	%p8, %r1, 31;
	@%p8 bra 	$L__BB2_10;
	ld.global.f32 	%f104, [%rd9+128];
	st.shared.f32 	[%r6+128], %f104;
$L__BB2_10:
	add.s32 	%r7, %r2, 16;
	setp.gt.u32 	%p9, %r2, 7;
	@%p9 bra 	$L__BB2_18;
	add.s32 	%r8, %r4, 16;
	setp.lt.s32 	%p10, %r8, %r28;
	@%p10 bra 	$L__BB2_15;
	setp.gt.u32 	%p11, %r1, 63;
	@%p11 bra 	$L__BB2_18;
	shl.b32 	%r57, %r7, 6;
	add.s32 	%r58, %r57, %r1;
	shl.b32 	%r59, %r58, 2;
	mov.u32 	%r60, shared;
	add.s32 	%r61, %r60, %r59;
	add.s32 	%r9, %r61, 12288;
	mov.b32 	%r62, 0;
	st.shared.u32 	[%r61+12288], %r62;
	setp.gt.u32 	%p12, %r1, 31;
	@%p12 bra 	$L__BB2_18;
	mov.b32 	%r63, 0;
	st.shared.u32 	[%r9+128], %r63;
	bra.uni 	$L__BB2_18;
$L__BB2_15:
	setp.gt.u32 	%p13, %r1, 63;
	@%p13 bra 	$L__BB2_18;
	shl.b32 	%r64, %r8, 6;
	shl.b32 	%r65, %r7, 6;
	add.s32 	%r66, %r64, %r1;
	mul.wide.s32 	%rd36, %r66, 4;
	add.s64 	%rd10, %rd1, %rd36;
	ld.global.f32 	%f105, [%rd10];
	add.s32 	%r67, %r65, %r1;
	shl.b32 	%r68, %r67, 2;
	mov.u32 	%r69, shared;
	add.s32 	%r70, %r69, %r68;
	add.s32 	%r10, %r70, 12288;
	st.shared.f32 	[%r70+12288], %f105;
	setp.gt.u32 	%p14, %r1, 31;
	@%p14 bra 	$L__BB2_18;
	ld.global.f32 	%f106, [%rd10+128];
	st.shared.f32 	[%r10+128], %f106;
$L__BB2_18:
	bar.sync 	0;
	setp.lt.s32 	%p15, %r29, 1;
	@%p15 bra 	$L__BB2_23;
	setp.gt.u32 	%p16, %r1, 23;
	shl.b32 	%r73, %r2, 6;
	add.s32 	%r209, %r1, %r73;
	shl.b32 	%r74, %r209, 2;
	mov.u32 	%r75, shared;
	add.s32 	%r12, %r75, %r74;
	shl.b32 	%r76, %r2, 8;
	add.s32 	%r77, %r75, %r76;
	add.s32 	%r13, %r77, 12288;
	mad.lo.s32 	%r78, %r2, -40, %r209;
	shl.b32 	%r79, %r78, 2;
	add.s32 	%r80, %r75, 18432;
	add.s32 	%r14, %r80, %r79;
	setp.gt.u32 	%p17, %r2, 7;
	or.pred  	%p1, %p17, %p16;
	shr.u32 	%r81, %r2, 4;
	mad.lo.s32 	%r15, %r2, 96, %r80;
	mul.wide.u32 	%rd37, %r81, 8;
	add.s64 	%rd11, %rd5, %rd37;
	shl.b32 	%r82, %r1, 2;
	add.s32 	%r83, %r75, %r82;
	add.s32 	%r16, %r83, 6144;
	neg.s32 	%r208, %r29;
	mov.b32 	%r211, 0;
	mov.u32 	%r210, %r2;
$L__BB2_20:
	setp.gt.u32 	%p18, %r2, 23;
	@%p18 bra 	$L__BB2_45;
	setp.lt.s32 	%p19, %r210, %r28;
	@%p19 bra 	$L__BB2_34;
	setp.gt.u32 	%p20, %r1, 63;
	@%p20 bra 	$L__BB2_37;
	bra.uni 	$L__BB2_32;
$L__BB2_23:
	setp.gt.u32 	%p182, %r2, 23;
	@%p182 bra 	$L__BB2_31;
	setp.lt.u32 	%p183, %r1, 64;
	mad.lo.s32 	%r22, %r3, 24, %r2;
	setp.lt.s32 	%p184, %r22, %r28;
	and.pred  	%p185, %p184, %p183;
	@%p185 bra 	$L__BB2_25;
	bra.uni 	$L__BB2_27;
$L__BB2_25:
	shr.u32 	%r200, %r2, 4;
	mul.wide.u32 	%rd47, %r200, 8;
	add.s64 	%rd16, %rd5, %rd47;
	mul.wide.u32 	%rd48, %r200, 4;
	add.s64 	%rd49, %rd8, %rd48;
	ld.local.f32 	%f99, [%rd49];
	shl.b32 	%r201, %r22, 6;
	shr.u32 	%r202, %r1, 5;
	mul.wide.u32 	%rd50, %r202, 4;
	add.s64 	%rd51, %rd16, %rd50;
	ld.local.f32 	%f1553, [%rd51];
	div.rn.f32 	%f1554, %f1553, %f99;
	add.s32 	%r203, %r201, %r1;
	mul.wide.s32 	%rd52, %r203, 4;
	add.s64 	%rd17, %rd4, %rd52;
	st.global.f32 	[%rd17], %f1554;
	setp.gt.u32 	%p186, %r1, 31;
	@%p186 bra 	$L__BB2_27;
	ld.local.f32 	%f1555, [%rd16+4];
	div.rn.f32 	%f1556, %f1555, %f99;
	st.global.f32 	[%rd17+128], %f1556;
$L__BB2_27:
	setp.gt.u32 	%p187, %r2, 7;
	@%p187 bra 	$L__BB2_31;
	setp.gt.u32 	%p188, %r1, 63;
	add.s32 	%r27, %r22, 16;
	setp.ge.s32 	%p189, %r27, %r28;
	or.pred  	%p190, %p189, %p188;
	@%p190 bra 	$L__BB2_31;
	ld.local.f32 	%f100, [%rd8+4];
	shl.b32 	%r205, %r27, 6;
	shr.u32 	%r206, %r1, 5;
	mul.wide.u32 	%rd53, %r206, 4;
	add.s64 	%rd54, %rd5, %rd53;
	ld.local.f32 	%f1557, [%rd54+8];
	div.rn.f32 	%f1558, %f1557, %f100;
	add.s32 	%r207, %r205, %r1;
	mul.wide.s32 	%rd55, %r207, 4;
	add.s64 	%rd18, %rd4, %rd55;
	st.global.f32 	[%rd18], %f1558;
	setp.gt.u32 	%p191, %r1, 31;
	@%p191 bra 	$L__BB2_31;
	ld.local.f32 	%f1559, [%rd5+12];
	div.rn.f32 	%f1560, %f1559, %f100;
	st.global.f32 	[%rd18+128], %f1560;
$L__BB2_31:
	ret;
$L__BB2_32:
	setp.lt.u32 	%p21, %r1, 32;
	mov.b32 	%r84, 0;
	st.shared.u32 	[%r12], %r84;
	st.shared.u32 	[%r12+6144], %r84;
	@%p21 bra 	$L__BB2_33;
	bra.uni 	$L__BB2_37;
$L__BB2_33:
	mov.b32 	%r85, 0;
	st.shared.u32 	[%r12+128], %r85;
	st.shared.u32 	[%r12+6272], %r85;
	bra.uni 	$L__BB2_37;
$L__BB2_34:
	setp.gt.u32 	%p22, %r1, 63;
	@%p22 bra 	$L__BB2_37;
	setp.gt.u32 	%p23, %r1, 31;
	mul.wide.u32 	%rd38, %r209, 4;
	add.s64 	%rd12, %rd3, %rd38;
	ld.global.f32 	%f107, [%rd12];
	st.shared.f32 	[%r12], %f107;
	add.s64 	%rd13, %rd2, %rd38;
	ld.global.f32 	%f108, [%rd13];
	st.shared.f32 	[%r12+6144], %f108;
	@%p23 bra 	$L__BB2_37;
	ld.global.f32 	%f109, [%rd12+128];
	st.shared.f32 	[%r12+128], %f109;
	ld.global.f32 	%f110, [%rd13+128];
	st.shared.f32 	[%r12+6272], %f110;
$L__BB2_37:
	@%p17 bra 	$L__BB2_45;
	add.s32 	%r86, %r210, 16;
	setp.lt.s32 	%p25, %r86, %r28;
	@%p25 bra 	$L__BB2_42;
	setp.gt.u32 	%p26, %r1, 63;
	@%p26 bra 	$L__BB2_45;
	setp.gt.u32 	%p27, %r1, 31;
	mov.b32 	%r87, 0;
	st.shared.u32 	[%r12+4096], %r87;
	st.shared.u32 	[%r12+10240], %r87;
	@%p27 bra 	$L__BB2_45;
	mov.b32 	%r88, 0;
	st.shared.u32 	[%r12+4224], %r88;
	st.shared.u32 	[%r12+10368], %r88;
	bra.uni 	$L__BB2_45;
$L__BB2_42:
	setp.gt.u32 	%p28, %r1, 63;
	@%p28 bra 	$L__BB2_45;
	setp.gt.u32 	%p29, %r1, 31;
	add.s32 	%r89, %r209, 1024;
	mul.wide.u32 	%rd39, %r89, 4;
	add.s64 	%rd14, %rd3, %rd39;
	ld.global.f32 	%f111, [%rd14];
	st.shared.f32 	[%r12+4096], %f111;
	add.s64 	%rd15, %rd2, %rd39;
	ld.global.f32 	%f112, [%rd15];
	st.shared.f32 	[%r12+10240], %f112;
	@%p29 bra 	$L__BB2_45;
	ld.global.f32 	%f113, [%rd14+128];
	st.shared.f32 	[%r12+4224], %f113;
	ld.global.f32 	%f114, [%rd15+128];
	st.shared.f32 	[%r12+10368], %f114;
$L__BB2_45:
	bar.sync 	0;
	bar.sync 	0;
	@%p18 bra 	$L__BB2_50;
	@%p16 bra 	$L__BB2_48;
	ld.shared.v4.f32 	{%f115, %f116, %f117, %f118}, [%r13];
	shl.b32 	%r90, %r1, 8;
	mov.u32 	%r91, shared;
	add.s32 	%r92, %r91, %r90;
	ld.shared.v4.f32 	{%f119, %f120, %f121, %f122}, [%r92];
	fma.rn.f32 	%f123, %f115, %f119, 0f00000000;
	fma.rn.f32 	%f124, %f116, %f120, %f123;
	fma.rn.f32 	%f125, %f117, %f121, %f124;
	fma.rn.f32 	%f126, %f118, %f122, %f125;
	ld.shared.v4.f32 	{%f127, %f128, %f129, %f130}, [%r13+16];
	ld.shared.v4.f32 	{%f131, %f132, %f133, %f134}, [%r92+16];
	fma.rn.f32 	%f135, %f127, %f131, %f126;
	fma.rn.f32 	%f136, %f128, %f132, %f135;
	fma.rn.f32 	%f137, %f129, %f133, %f136;
	fma.rn.f32 	%f138, %f130, %f134, %f137;
	ld.shared.v4.f32 	{%f139, %f140, %f141, %f142}, [%r13+32];
	ld.shared.v4.f32 	{%f143, %f144, %f145, %f146}, [%r92+32];
	fma.rn.f32 	%f147, %f139, %f143, %f138;
	fma.rn.f32 	%f148, %f140, %f144, %f147;
	fma.rn.f32 	%f149, %f141, %f145, %f148;
	fma.rn.f32 	%f150, %f142, %f146, %f149;
	ld.shared.v4.f32 	{%f151, %f152, %f153, %f154}, [%r13+48];
	ld.shared.v4.f32 	{%f155, %f156, %f157, %f158}, [%r92+48];
	fma.rn.f32 	%f159, %f151, %f155, %f150;
	fma.rn.f32 	%f160, %f152, %f156, %f159;
	fma.rn.f32 	%f161, %f153, %f157, %f160;
	fma.rn.f32 	%f162, %f154, %f158, %f161;
	ld.shared.v4.f32 	{%f163, %f164, %f165, %f166}, [%r13+64];
	ld.shared.v4.f32 	{%f167, %f168, %f169, %f170}, [%r92+64];
	fma.rn.f32 	%f171, %f163, %f167, %f162;
	fma.rn.f32 	%f172, %f164, %f168, %f171;
	fma.rn.f32 	%f173, %f165, %f169, %f172;
	fma.rn.f32 	%f174, %f166, %f170, %f173;
	ld.shared.v4.f32 	{%f175, %f176, %f177, %f178}, [%r13+80];
	ld.shared.v4.f32 	{%f179, %f180, %f181, %f182}, [%r92+80];
	fma.rn.f32 	%f183, %f175, %f179, %f174;
	fma.rn.f32 	%f184, %f176, %f180, %f183;
	fma.rn.f32 	%f185, %f177, %f181, %f184;
	fma.rn.f32 	%f186, %f178, %f182, %f185;
	ld.shared.v4.f32 	{%f187, %f188, %f189, %f190}, [%r13+96];
	ld.shared.v4.f32 	{%f191, %f192, %f193, %f194}, [%r92+96];
	fma.rn.f32 	%f195, %f187, %f191, %f186;
	fma.rn.f32 	%f196, %f188, %f192, %f195;
	fma.rn.f32 	%f197, %f189, %f193, %f196;
	fma.rn.f32 	%f198, %f190, %f194, %f197;
	ld.shared.v4.f32 	{%f199, %f200, %f201, %f202}, [%r13+112];
	ld.shared.v4.f32 	{%f203, %f204, %f205, %f206}, [%r92+112];
	fma.rn.f32 	%f207, %f199, %f203, %f198;
	fma.rn.f32 	%f208, %f200, %f204, %f207;
	fma.rn.f32 	%f209, %f201, %f205, %f208;
	fma.rn.f32 	%f210, %f202, %f206, %f209;
	ld.shared.v4.f32 	{%f211, %f212, %f213, %f214}, [%r13+128];
	ld.shared.v4.f32 	{%f215, %f216, %f217, %f218}, [%r92+128];
	fma.rn.f32 	%f219, %f211, %f215, %f210;
	fma.rn.f32 	%f220, %f212, %f216, %f219;
	fma.rn.f32 	%f221, %f213, %f217, %f220;
	fma.rn.f32 	%f222, %f214, %f218, %f221;
	ld.shared.v4.f32 	{%f223, %f224, %f225, %f226}, [%r13+144];
	ld.shared.v4.f32 	{%f227, %f228, %f229, %f230}, [%r92+144];
	fma.rn.f32 	%f231, %f223, %f227, %f222;
	fma.rn.f32 	%f232, %f224, %f228, %f231;
	fma.rn.f32 	%f233, %f225, %f229, %f232;
	fma.rn.f32 	%f234, %f226, %f230, %f233;
	ld.shared.v4.f32 	{%f235, %f236, %f237, %f238}, [%r13+160];
	ld.shared.v4.f32 	{%f239, %f240, %f241, %f242}, [%r92+160];
	fma.rn.f32 	%f243, %f235, %f239, %f234;
	fma.rn.f32 	%f244, %f236, %f240, %f243;
	fma.rn.f32 	%f245, %f237, %f241, %f244;
	fma.rn.f32 	%f246, %f238, %f242, %f245;
	ld.shared.v4.f32 	{%f247, %f248, %f249, %f250}, [%r13+176];
	ld.shared.v4.f32 	{%f251, %f252, %f253, %f254}, [%r92+176];
	fma.rn.f32 	%f255, %f247, %f251, %f246;
	fma.rn.f32 	%f256, %f248, %f252, %f255;
	fma.rn.f32 	%f257, %f249, %f253, %f256;
	fma.rn.f32 	%f258, %f250, %f254, %f257;
	ld.shared.v4.f32 	{%f259, %f260, %f261, %f262}, [%r13+192];
	ld.shared.v4.f32 	{%f263, %f264, %f265, %f266}, [%r92+192];
	fma.rn.f32 	%f267, %f259, %f263, %f258;
	fma.rn.f32 	%f268, %f260, %f264, %f267;
	fma.rn.f32 	%f269, %f261, %f265, %f268;
	fma.rn.f32 	%f270, %f262, %f266, %f269;
	ld.shared.v4.f32 	{%f271, %f272, %f273, %f274}, [%r13+208];
	ld.shared.v4.f32 	{%f275, %f276, %f277, %f278}, [%r92+208];
	fma.rn.f32 	%f279, %f271, %f275, %f270;
	fma.rn.f32 	%f280, %f272, %f276, %f279;
	fma.rn.f32 	%f281, %f273, %f277, %f280;
	fma.rn.f32 	%f282, %f274, %f278, %f281;
	ld.shared.v4.f32 	{%f283, %f284, %f285, %f286}, [%r13+224];
	ld.shared.v4.f32 	{%f287, %f288, %f289, %f290}, [%r92+224];
	fma.rn.f32 	%f291, %f283, %f287, %f282;
	fma.rn.f32 	%f292, %f284, %f288, %f291;
	fma.rn.f32 	%f293, %f285, %f289, %f292;
	fma.rn.f32 	%f294, %f286, %f290, %f293;
	ld.shared.v4.f32 	{%f295, %f296, %f297, %f298}, [%r13+240];
	ld.shared.v4.f32 	{%f299, %f300, %f301, %f302}, [%r92+240];
	fma.rn.f32 	%f303, %f295, %f299, %f294;
	fma.rn.f32 	%f304, %f296, %f300, %f303;
	fma.rn.f32 	%f305, %f297, %f301, %f304;
	fma.rn.f32 	%f306, %f298, %f302, %f305;
	st.shared.f32 	[%r14], %f306;
$L__BB2_48:
	@%p1 bra 	$L__BB2_50;
	ld.shared.v4.f32 	{%f307, %f308, %f309, %f310}, [%r13+4096];
	shl.b32 	%r93, %r1, 8;
	mov.u32 	%r94, shared;
	add.s32 	%r95, %r94, %r93;
	ld.shared.v4.f32 	{%f311, %f312, %f313, %f314}, [%r95];
	fma.rn.f32 	%f315, %f307, %f311, 0f00000000;
	fma.rn.f32 	%f316, %f308, %f312, %f315;
	fma.rn.f32 	%f317, %f309, %f313, %f316;
	fma.rn.f32 	%f318, %f310, %f314, %f317;
	ld.shared.v4.f32 	{%f319, %f320, %f321, %f322}, [%r13+4112];
	ld.shared.v4.f32 	{%f323, %f324, %f325, %f326}, [%r95+16];
	fma.rn.f32 	%f327, %f319, %f323, %f318;
	fma.rn.f32 	%f328, %f320, %f324, %f327;
	fma.rn.f32 	%f329, %f321, %f325, %f328;
	fma.rn.f32 	%f330, %f322, %f326, %f329;
	ld.shared.v4.f32 	{%f331, %f332, %f333, %f334}, [%r13+4128];
	ld.shared.v4.f32 	{%f335, %f336, %f337, %f338}, [%r95+32];
	fma.rn.f32 	%f339, %f331, %f335, %f330;
	fma.rn.f32 	%f340, %f332, %f336, %f339;
	fma.rn.f32 	%f341, %f333, %f337, %f340;
	fma.rn.f32 	%f342, %f334, %f338, %f341;
	ld.shared.v4.f32 	{%f343, %f344, %f345, %f346}, [%r13+4144];
	ld.shared.v4.f32 	{%f347, %f348, %f349, %f350}, [%r95+48];
	fma.rn.f32 	%f351, %f343, %f347, %f342;
	fma.rn.f32 	%f352, %f344, %f348, %f351;
	fma.rn.f32 	%f353, %f345, %f349, %f352;
	fma.rn.f32 	%f354, %f346, %f350, %f353;
	ld.shared.v4.f32 	{%f355, %f356, %f357, %f358}, [%r13+4160];
	ld.shared.v4.f32 	{%f359, %f360, %f361, %f362}, [%r95+64];
	fma.rn.f32 	%f363, %f355, %f359, %f354;
	fma.rn.f32 	%f364, %f356, %f360, %f363;
	fma.rn.f32 	%f365, %f357, %f361, %f364;
	fma.rn.f32 	%f366, %f358, %f362, %f365;
	ld.shared.v4.f32 	{%f367, %f368, %f369, %f370}, [%r13+4176];
	ld.shared.v4.f32 	{%f371, %f372, %f373, %f374}, [%r95+80];
	fma.rn.f32 	%f375, %f367, %f371, %f366;
	fma.rn.f32 	%f376, %f368, %f372, %f375;
	fma.rn.f32 	%f377, %f369, %f373, %f376;
	fma.rn.f32 	%f378, %f370, %f374, %f377;
	ld.shared.v4.f32 	{%f379, %f380, %f381, %f382}, [%r13+4192];
	ld.shared.v4.f32 	{%f383, %f384, %f385, %f386}, [%r95+96];
	fma.rn.f32 	%f387, %f379, %f383, %f378;
	fma.rn.f32 	%f388, %f380, %f384, %f387;
	fma.rn.f32 	%f389, %f381, %f385, %f388;
	fma.rn.f32 	%f390, %f382, %f386, %f389;
	ld.shared.v4.f32 	{%f391, %f392, %f393, %f394}, [%r13+4208];
	ld.shared.v4.f32 	{%f395, %f396, %f397, %f398}, [%r95+112];
	fma.rn.f32 	%f399, %f391, %f395, %f390;
	fma.rn.f32 	%f400, %f392, %f396, %f399;
	fma.rn.f32 	%f401, %f393, %f397, %f400;
	fma.rn.f32 	%f402, %f394, %f398, %f401;
	ld.shared.v4.f32 	{%f403, %f404, %f405, %f406}, [%r13+4224];
	ld.shared.v4.f32 	{%f407, %f408, %f409, %f410}, [%r95+128];
	fma.rn.f32 	%f411, %f403, %f407, %f402;
	fma.rn.f32 	%f412, %f404, %f408, %f411;
	fma.rn.f32 	%f413, %f405, %f409, %f412;
	fma.rn.f32 	%f414, %f406, %f410, %f413;
	ld.shared.v4.f32 	{%f415, %f416, %f417, %f418}, [%r13+4240];
	ld.shared.v4.f32 	{%f419, %f420, %f421, %f422}, [%r95+144];
	fma.rn.f32 	%f423, %f415, %f419, %f414;
	fma.rn.f32 	%f424, %f416, %f420, %f423;
	fma.rn.f32 	%f425, %f417, %f421, %f424;
	fma.rn.f32 	%f426, %f418, %f422, %f425;
	ld.shared.v4.f32 	{%f427, %f428, %f429, %f430}, [%r13+4256];
	ld.shared.v4.f32 	{%f431, %f432, %f433, %f434}, [%r95+160];
	fma.rn.f32 	%f435, %f427, %f431, %f426;
	fma.rn.f32 	%f436, %f428, %f432, %f435;
	fma.rn.f32 	%f437, %f429, %f433, %f436;
	fma.rn.f32 	%f438, %f430, %f434, %f437;
	ld.shared.v4.f32 	{%f439, %f440, %f441, %f442}, [%r13+4272];
	ld.shared.v4.f32 	{%f443, %f444, %f445, %f446}, [%r95+176];
	fma.rn.f32 	%f447, %f439, %f443, %f438;
	fma.rn.f32 	%f448, %f440, %f444, %f447;
	fma.rn.f32 	%f449, %f441, %f445, %f448;
	fma.rn.f32 	%f450, %f442, %f446, %f449;
	ld.shared.v4.f32 	{%f451, %f452, %f453, %f454}, [%r13+4288];
	ld.shared.v4.f32 	{%f455, %f456, %f457, %f458}, [%r95+192];
	fma.rn.f32 	%f459, %f451, %f455, %f450;
	fma.rn.f32 	%f460, %f452, %f456, %f459;
	fma.rn.f32 	%f461, %f453, %f457, %f460;
	fma.rn.f32 	%f462, %f454, %f458, %f461;
	ld.shared.v4.f32 	{%f463, %f464, %f465, %f466}, [%r13+4304];
	ld.shared.v4.f32 	{%f467, %f468, %f469, %f470}, [%r95+208];
	fma.rn.f32 	%f471, %f463, %f467, %f462;
	fma.rn.f32 	%f472, %f464, %f468, %f471;
	fma.rn.f32 	%f473, %f465, %f469, %f472;
	fma.rn.f32 	%f474, %f466, %f470, %f473;
	ld.shared.v4.f32 	{%f475, %f476, %f477, %f478}, [%r13+4320];
	ld.shared.v4.f32 	{%f479, %f480, %f481, %f482}, [%r95+224];
	fma.rn.f32 	%f483, %f475, %f479, %f474;
	fma.rn.f32 	%f484, %f476, %f480, %f483;
	fma.rn.f32 	%f485, %f477, %f481, %f484;
	fma.rn.f32 	%f486, %f478, %f482, %f485;
	ld.shared.v4.f32 	{%f487, %f488, %f489, %f490}, [%r13+4336];
	ld.shared.v4.f32 	{%f491, %f492, %f493, %f494}, [%r95+240];
	fma.rn.f32 	%f495, %f487, %f491, %f486;
	fma.rn.f32 	%f496, %f488, %f492, %f495;
	fma.rn.f32 	%f497, %f489, %f493, %f496;
	fma.rn.f32 	%f498, %f490, %f494, %f497;
	st.shared.f32 	[%r14+1536], %f498;
$L__BB2_50:
	bar.sync 	0;
	@%p18 bra 	$L__BB2_53;
	shr.u32 	%r96, %r2, 4;
	mul.wide.u32 	%rd40, %r96, 4;
	add.s64 	%rd41, %rd6, %rd40;
	ld.local.f32 	%f499, [%rd41];
	add.s64 	%rd42, %rd7, %rd40;
	st.local.f32 	[%rd42], %f499;
	ld.shared.v4.f32 	{%f500, %f501, %f502, %f503}, [%r15];
	setp.lt.f32 	%p34, %f499, %f500;
	selp.f32 	%f504, %f500, %f499, %p34;
	setp.lt.f32 	%p35, %f504, %f501;
	selp.f32 	%f505, %f501, %f504, %p35;
	setp.lt.f32 	%p36, %f505, %f502;
	selp.f32 	%f506, %f502, %f505, %p36;
	setp.lt.f32 	%p37, %f506, %f503;
	selp.f32 	%f507, %f503, %f506, %p37;
	ld.shared.v4.f32 	{%f508, %f509, %f510, %f511}, [%r15+16];
	setp.lt.f32 	%p38, %f507, %f508;
	selp.f32 	%f512, %f508, %f507, %p38;
	setp.lt.f32 	%p39, %f512, %f509;
	selp.f32 	%f513, %f509, %f512, %p39;
	setp.lt.f32 	%p40, %f513, %f510;
	selp.f32 	%f514, %f510, %f513, %p40;
	setp.lt.f32 	%p41, %f514, %f511;
	selp.f32 	%f515, %f511, %f514, %p41;
	ld.shared.v4.f32 	{%f516, %f517, %f518, %f519}, [%r15+32];
	setp.lt.f32 	%p42, %f515, %f516;
	selp.f32 	%f520, %f516, %f515, %p42;
	setp.lt.f32 	%p43, %f520, %f517;
	selp.f32 	%f521, %f517, %f520, %p43;
	setp.lt.f32 	%p44, %f521, %f518;
	selp.f32 	%f522, %f518, %f521, %p44;
	setp.lt.f32 	%p45, %f522, %f519;
	selp.f32 	%f523, %f519, %f522, %p45;
	ld.shared.v4.f32 	{%f524, %f525, %f526, %f527}, [%r15+48];
	setp.lt.f32 	%p46, %f523, %f524;
	selp.f32 	%f528, %f524, %f523, %p46;
	setp.lt.f32 	%p47, %f528, %f525;
	selp.f32 	%f529, %f525, %f528, %p47;
	setp.lt.f32 	%p48, %f529, %f526;
	selp.f32 	%f530, %f526, %f529, %p48;
	setp.lt.f32 	%p49, %f530, %f527;
	selp.f32 	%f531, %f527, %f530, %p49;
	ld.shared.v4.f32 	{%f532, %f533, %f534, %f535}, [%r15+64];
	setp.lt.f32 	%p50, %f531, %f532;
	selp.f32 	%f536, %f532, %f531, %p50;
	setp.lt.f32 	%p51, %f536, %f533;
	selp.f32 	%f537, %f533, %f536, %p51;
	setp.lt.f32 	%p52, %f537, %f534;
	selp.f32 	%f538, %f534, %f537, %p52;
	setp.lt.f32 	%p53, %f538, %f535;
	selp.f32 	%f539, %f535, %f538, %p53;
	ld.shared.v4.f32 	{%f540, %f541, %f542, %f543}, [%r15+80];
	setp.lt.f32 	%p54, %f539, %f540;
	selp.f32 	%f544, %f540, %f539, %p54;
	setp.lt.f32 	%p55, %f544, %f541;
	selp.f32 	%f545, %f541, %f544, %p55;
	setp.lt.f32 	%p56, %f545, %f542;
	selp.f32 	%f546, %f542, %f545, %p56;
	setp.lt.f32 	%p57, %f546, %f543;
	selp.f32 	%f547, %f543, %f546, %p57;
	st.local.f32 	[%rd41], %f547;
	@%p17 bra 	$L__BB2_53;
	ld.local.f32 	%f548, [%rd6+4];
	st.local.f32 	[%rd7+4], %f548;
	ld.shared.v4.f32 	{%f549, %f550, %f551, %f552}, [%r15+1536];
	setp.lt.f32 	%p58, %f548, %f549;
	selp.f32 	%f553, %f549, %f548, %p58;
	setp.lt.f32 	%p59, %f553, %f550;
	selp.f32 	%f554, %f550, %f553, %p59;
	setp.lt.f32 	%p60, %f554, %f551;
	selp.f32 	%f555, %f551, %f554, %p60;
	setp.lt.f32 	%p61, %f555, %f552;
	selp.f32 	%f556, %f552, %f555, %p61;
	ld.shared.v4.f32 	{%f557, %f558, %f559, %f560}, [%r15+1552];
	setp.lt.f32 	%p62, %f556, %f557;
	selp.f32 	%f561, %f557, %f556, %p62;
	setp.lt.f32 	%p63, %f561, %f558;
	selp.f32 	%f562, %f558, %f561, %p63;
	setp.lt.f32 	%p64, %f562, %f559;
	selp.f32 	%f563, %f559, %f562, %p64;
	setp.lt.f32 	%p65, %f563, %f560;
	selp.f32 	%f564, %f560, %f563, %p65;
	ld.shared.v4.f32 	{%f565, %f566, %f567, %f568}, [%r15+1568];
	setp.lt.f32 	%p66, %f564, %f565;
	selp.f32 	%f569, %f565, %f564, %p66;
	setp.lt.f32 	%p67, %f569, %f566;
	selp.f32 	%f570, %f566, %f569, %p67;
	setp.lt.f32 	%p68, %f570, %f567;
	selp.f32 	%f571, %f567, %f570, %p68;
	setp.lt.f32 	%p69, %f571, %f568;
	selp.f32 	%f572, %f568, %f571, %p69;
	ld.shared.v4.f32 	{%f573, %f574, %f575, %f576}, [%r15+1584];
	setp.lt.f32 	%p70, %f572, %f573;
	selp.f32 	%f577, %f573, %f572, %p70;
	setp.lt.f32 	%p71, %f577, %f574;
	selp.f32 	%f578, %f574, %f577, %p71;
	setp.lt.f32 	%p72, %f578, %f575;
	selp.f32 	%f579, %f575, %f578, %p72;
	setp.lt.f32 	%p73, %f579, %f576;
	selp.f32 	%f580, %f576, %f579, %p73;
	ld.shared.v4.f32 	{%f581, %f582, %f583, %f584}, [%r15+1600];
	setp.lt.f32 	%p74, %f580, %f581;
	selp.f32 	%f585, %f581, %f580, %p74;
	setp.lt.f32 	%p75, %f585, %f582;
	selp.f32 	%f586, %f582, %f585, %p75;
	setp.lt.f32 	%p76, %f586, %f583;
	selp.f32 	%f587, %f583, %f586, %p76;
	setp.lt.f32 	%p77, %f587, %f584;
	selp.f32 	%f588, %f584, %f587, %p77;
	ld.shared.v4.f32 	{%f589, %f590, %f591, %f592}, [%r15+1616];
	setp.lt.f32 	%p78, %f588, %f589;
	selp.f32 	%f593, %f589, %f588, %p78;
	setp.lt.f32 	%p79, %f593, %f590;
	selp.f32 	%f594, %f590, %f593, %p79;
	setp.lt.f32 	%p80, %f594, %f591;
	selp.f32 	%f595, %f591, %f594, %p80;
	setp.lt.f32 	%p81, %f595, %f592;
	selp.f32 	%f596, %f592, %f595, %p81;
	st.local.f32 	[%rd6+4], %f596;
$L__BB2_53:
	bar.sync 	0;
	setp.eq.s32 	%p82, %r211, 0;
	@%p82 bra 	$L__BB2_55;
	ld.local.v2.f32 	{%f597, %f598}, [%rd7];
	ld.local.v2.f32 	{%f599, %f600}, [%rd6];
	sub.f32 	%f601, %f597, %f599;
	fma.rn.f32 	%f602, %f601, 0f3BBB989D, 0f3F000000;
	cvt.sat.f32.f32 	%f603, %f602;
	mov.f32 	%f604, 0f4B400001;
	mov.f32 	%f605, 0f437C0000;
	fma.rm.f32 	%f606, %f603, %f605, %f604;
	add.f32 	%f607, %f606, 0fCB40007F;
	neg.f32 	%f608, %f607;
	fma.rn.f32 	%f609, %f601, 0f3FB8AA3B, %f608;
	fma.rn.f32 	%f610, %f601, 0f32A57060, %f609;
	mov.b32 	%r97, %f606;
	shl.b32 	%r98, %r97, 23;
	mov.b32 	%f611, %r98;
	ex2.approx.ftz.f32 	%f612, %f610;
	mul.f32 	%f613, %f612, %f611;
	ld.local.v4.f32 	{%f614, %f615, %f616, %f617}, [%rd5];
	mul.f32 	%f618, %f613, %f614;
	mul.f32 	%f619, %f613, %f615;
	ld.local.v2.f32 	{%f620, %f621}, [%rd8];
	mul.f32 	%f622, %f613, %f620;
	sub.f32 	%f623, %f598, %f600;
	fma.rn.f32 	%f624, %f623, 0f3BBB989D, 0f3F000000;
	cvt.sat.f32.f32 	%f625, %f624;
	fma.rm.f32 	%f626, %f625, %f605, %f604;
	add.f32 	%f627, %f626, 0fCB40007F;
	neg.f32 	%f628, %f627;
	fma.rn.f32 	%f629, %f623, 0f3FB8AA3B, %f628;
	fma.rn.f32 	%f630, %f623, 0f32A57060, %f629;
	mov.b32 	%r99, %f626;
	shl.b32 	%r100, %r99, 23;
	mov.b32 	%f631, %r100;
	ex2.approx.ftz.f32 	%f632, %f630;
	mul.f32 	%f633, %f632, %f631;
	mul.f32 	%f634, %f633, %f616;
	mul.f32 	%f635, %f633, %f617;
	st.local.v4.f32 	[%rd5], {%f618, %f619, %f634, %f635};
	mul.f32 	%f636, %f633, %f621;
	st.local.v2.f32 	[%rd8], {%f622, %f636};
$L__BB2_55:
	@%p18 bra 	$L__BB2_250;
	setp.gt.u32 	%p84, %r1, 63;
	shr.u32 	%r101, %r2, 4;
	mul.wide.u32 	%rd43, %r101, 4;
	add.s64 	%rd44, %rd6, %rd43;
	ld.local.f32 	%f1, [%rd44];
	ld.shared.f32 	%f637, [%r15];
	sub.f32 	%f638, %f637, %f1;
	fma.rn.f32 	%f639, %f638, 0f3BBB989D, 0f3F000000;
	cvt.sat.f32.f32 	%f640, %f639;
	mov.f32 	%f641, 0f4B400001;
	mov.f32 	%f642, 0f437C0000;
	fma.rm.f32 	%f643, %f640, %f642, %f641;
	add.f32 	%f644, %f643, 0fCB40007F;
	neg.f32 	%f645, %f644;
	fma.rn.f32 	%f646, %f638, 0f3FB8AA3B, %f645;
	fma.rn.f32 	%f647, %f638, 0f32A57060, %f646;
	mov.b32 	%r102, %f643;
	shl.b32 	%r103, %r102, 23;
	mov.b32 	%f648, %r103;
	ex2.approx.ftz.f32 	%f649, %f647;
	mul.f32 	%f2, %f649, %f648;
	add.f32 	%f3, %f2, 0f00000000;
	@%p84 bra 	$L__BB2_58;
	ld.shared.f32 	%f650, [%r16];
	ld.local.f32 	%f651, [%rd11];
	fma.rn.f32 	%f652, %f2, %f650, %f651;
	st.local.f32 	[%rd11], %f652;
$L__BB2_58:
	setp.gt.u32 	%p85, %r1, 31;
	@%p85 bra 	$L__BB2_60;
	ld.shared.f32 	%f653, [%r16+128];
	ld.local.f32 	%f654, [%rd11+4];
	fma.rn.f32 	%f655, %f2, %f653, %f654;
	st.local.f32 	[%rd11+4], %f655;
$L__BB2_60:
	ld.shared.f32 	%f656, [%r15+4];
	sub.f32 	%f657, %f656, %f1;
	fma.rn.f32 	%f658, %f657, 0f3BBB989D, 0f3F000000;
	cvt.sat.f32.f32 	%f659, %f658;
	mov.f32 	%f660, 0f4B400001;
	mov.f32 	%f661, 0f437C0000;
	fma.rm.f32 	%f662, %f659, %f661, %f660;
	add.f32 	%f663, %f662, 0fCB40007F;
	neg.f32 	%f664, %f663;
	fma.rn.f32 	%f665, %f657, 0f3FB8AA3B, %f664;
	fma.rn.f32 	%f666, %f657, 0f32A57060, %f665;
	mov.b32 	%r104, %f662;
	shl.b32 	%r105, %r104, 23;
	mov.b32 	%f667, %r105;
	ex2.approx.ftz.f32 	%f668, %f666;
	mul.f32 	%f4, %f668, %f667;
	add.f32 	%f5, %f3, %f4;
	@%p84 bra 	$L__BB2_62;
	ld.shared.f32 	%f669, [%r16+256];
	ld.local.f32 	%f670, [%rd11];
	fma.rn.f32 	%f671, %f4, %f669, %f670;
	st.local.f32 	[%rd11], %f671;
$L__BB2_62:
	@%p85 bra 	$L__BB2_64;
	ld.shared.f32 	%f672, [%r16+384];
	ld.local.f32 	%f673, [%rd11+4];
	fma.rn.f32 	%f674, %f4, %f672, %f673;
	st.local.f32 	[%rd11+4], %f674;
$L__BB2_64:
	ld.shared.f32 	%f675, [%r15+8];
	sub.f32 	%f676, %f675, %f1;
	fma.rn.f32 	%f677, %f676, 0f3BBB989D, 0f3F000000;
	cvt.sat.f32.f32 	%f678, %f677;
	mov.f32 	%f679, 0f4B400001;
	mov.f32 	%f680, 0f437C0000;
	fma.rm.f32 	%f681, %f678, %f680, %f679;
	add.f32 	%f682, %f681, 0fCB40007F;
	neg.f32 	%f683, %f682;
	fma.rn.f32 	%f684, %f676, 0f3FB8AA3B, %f683;
	fma.rn.f32 	%f685, %f676, 0f32A57060, %f684;
	mov.b32 	%r106, %f681;
	shl.b32 	%r107, %r106, 23;
	mov.b32 	%f686, %r107;
	ex2.approx.ftz.f32 	%f687, %f685;
	mul.f32 	%f6, %f687, %f686;
	add.f32 	%f7, %f5, %f6;
	@%p84 bra 	$L__BB2_66;
	ld.shared.f32 	%f688, [%r16+512];
	ld.local.f32 	%f689, [%rd11];
	fma.rn.f32 	%f690, %f6, %f688, %f689;
	st.local.f32 	[%rd11], %f690;
$L__BB2_66:
	@%p85 bra 	$L__BB2_68;
	ld.shared.f32 	%f691, [%r16+640];
	ld.local.f32 	%f692, [%rd11+4];
	fma.rn.f32 	%f693, %f6, %f691, %f692;
	st.local.f32 	[%rd11+4], %f693;
$L__BB2_68:
	ld.shared.f32 	%f694, [%r15+12];
	sub.f32 	%f695, %f694, %f1;
	fma.rn.f32 	%f696, %f695, 0f3BBB989D, 0f3F000000;
	cvt.sat.f32.f32 	%f697, %f696;
	mov.f32 	%f698, 0f4B400001;
	mov.f32 	%f699, 0f437C0000;
	fma.rm.f32 	%f700, %f697, %f699, %f698;
	add.f32 	%f701, %f700, 0fCB40007F;
	neg.f32 	%f702, %f701;
	fma.rn.f32 	%f703, %f695, 0f3FB8AA3B, %f702;
	fma.rn.f32 	%f704, %f695, 0f32A57060, %f703;
	mov.b32 	%r108, %f700;
	shl.b32 	%r109, %r108, 23;
	mov.b32 	%f705, %r109;
	ex2.approx.ftz.f32 	%f706, %f704;
	mul.f32 	%f8, %f706, %f705;
	add.f32 	%f9, %f7, %f8;
	@%p84 bra 	$L__BB2_70;
	ld.shared.f32 	%f707, [%r16+768];
	ld.local.f32 	%f708, [%rd11];
	fma.rn.f32 	%f709, %f8, %f707, %f708;
	st.local.f32 	[%rd11], %f709;
$L__BB2_70:
	@%p85 bra 	$L__BB2_72;
	ld.shared.f32 	%f710, [%r16+896];
	ld.local.f32 	%f711, [%rd11+4];
	fma.rn.f32 	%f712, %f8, %f710, %f711;
	st.local.f32 	[%rd11+4], %f712;
$L__BB2_72:
	ld.shared.f32 	%f713, [%r15+16];
	sub.f32 	%f714, %f713, %f1;
	fma.rn.f32 	%f715, %f714, 0f3BBB989D, 0f3F000000;
	cvt.sat.f32.f32 	%f716, %f715;
	mov.f32 	%f717, 0f4B400001;
	mov.f32 	%f718, 0f437C0000;
	fma.rm.f32 	%f719, %f716, %f718, %f717;
	add.f32 	%f720, %f719, 0fCB40007F;
	neg.f32 	%f721, %f720;
	fma.rn.f32 	%f722, %f714, 0f3FB8AA3B, %f721;
	fma.rn.f32 	%f723, %f714, 0f32A57060, %f722;
	mov.b32 	%r110, %f719;
	shl.b32 	%r111, %r110, 23;
	mov.b32 	%f724, %r111;
	ex2.approx.ftz.f32 	%f725, %f723;
	mul.f32 	%f10, %f725, %f724;
	add.f32 	%f11, %f9, %f10;
	@%p84 bra 	$L__BB2_74;
	ld.shared.f32 	%f726, [%r16+1024];
	ld.local.f32 	%f727, [%rd11];
	fma.rn.f32 	%f728, %f10, %f726, %f727;
	st.local.f32 	[%rd11], %f728;
$L__BB2_74:
	@%p85 bra 	$L__BB2_76;
	ld.shared.f32 	%f729, [%r16+1152];
	ld.local.f32 	%f730, [%rd11+4];
	fma.rn.f32 	%f731, %f10, %f729, %f730;
	st.local.f32 	[%rd11+4], %f731;
$L__BB2_76:
	ld.shared.f32 	%f732, [%r15+20];
	sub.f32 	%f733, %f732, %f1;
	fma.rn.f32 	%f734, %f733, 0f3BBB989D, 0f3F000000;
	cvt.sat.f32.f32 	%f735, %f734;
	mov.f32 	%f736, 0f4B400001;
	mov.f32 	%f737, 0f437C0000;
	fma.rm.f32 	%f738, %f735, %f737, %f736;
	add.f32 	%f739, %f738, 0fCB40007F;
	neg.f32 	%f740, %f739;
	fma.rn.f32 	%f741, %f733, 0f3FB8AA3B, %f740;
	fma.rn.f32 	%f742, %f733, 0f32A57060, %f741;
	mov.b32 	%r112, %f738;
	shl.b32 	%r113, %r112, 23;
	mov.b32 	%f743, %r113;
	ex2.approx.ftz.f32 	%f744, %f742;
	mul.f32 	%f12, %f744, %f743;
	add.f32 	%f13, %f11, %f12;
	@%p84 bra 	$L__BB2_78;
	ld.shared.f32 	%f745, [%r16+1280];
	ld.local.f32 	%f746, [%rd11];
	fma.rn.f32 	%f747, %f12, %f745, %f746;
	st.local.f32 	[%rd11], %f747;
$L__BB2_78:
	@%p85 bra 	$L__BB2_80;
	ld.shared.f32 	%f748, [%r16+1408];
	ld.local.f32 	%f749, [%rd11+4];
	fma.rn.f32 	%f750, %f12, %f748, %f749;
	st.local.f32 	[%rd11+4], %f750;
$L__BB2_80:
	ld.shared.f32 	%f751, [%r15+24];
	sub.f32 	%f752, %f751, %f1;
	fma.rn.f32 	%f753, %f752, 0f3BBB989D, 0f3F000000;
	cvt.sat.f32.f32 	%f754, %f753;
	mov.f32 	%f755, 0f4B400001;
	mov.f32 	%f756, 0f437C0000;
	fma.rm.f32 	%f757, %f754, %f756, %f755;
	add.f32 	%f758, %f757, 0fCB40007F;
	neg.f32 	%f759, %f758;
	fma.rn.f32 	%f760, %f752, 0f3FB8AA3B, %f759;
	fma.rn.f32 	%f761, %f752, 0f32A57060, %f760;
	mov.b32 	%r114, %f757;
	shl.b32 	%r115, %r114, 23;
	mov.b32 	%f762, %r115;
	ex2.approx.ftz.f32 	%f763, %f761;
	mul.f32 	%f14, %f763, %f762;
	add.f32 	%f15, %f13, %f14;
	@%p84 bra 	$L__BB2_82;
	ld.shared.f32 	%f764, [%r16+1536];
	ld.local.f32 	%f765, [%rd11];
	fma.rn.f32 	%f766, %f14, %f764, %f765;
	st.local.f32 	[%rd11], %f766;
$L__BB2_82:
	@%p85 bra 	$L__BB2_84;
	ld.shared.f32 	%f767, [%r16+1664];
	ld.local.f32 	%f768, [%rd11+4];
	fma.rn.f32 	%f769, %f14, %f767, %f768;
	st.local.f32 	[%rd11+4], %f769;
$L__BB2_84:
	ld.shared.f32 	%f770, [%r15+28];
	sub.f32 	%f771, %f770, %f1;
	fma.rn.f32 	%f772, %f771, 0f3BBB989D, 0f3F000000;
	cvt.sat.f32.f32 	%f773, %f772;
	mov.f32 	%f774, 0f4B400001;
	mov.f32 	%f775, 0f437C0000;
	fma.rm.f32 	%f776, %f773, %f775, %f774;
	add.f32 	%f777, %f776, 0fCB40007F;
	neg.f32 	%f778, %f777;
	fma.rn.f32 	%f779, %f771, 0f3FB8AA3B, %f778;
	fma.rn.f32 	%f780, %f771, 0f32A57060, %f779;
	mov.b32 	%r116, %f776;
	shl.b32 	%r117, %r116, 23;
	mov.b32 	%f781, %r117;
	ex2.approx.ftz.f32 	%f782, %f780;
	mul.f32 	%f16, %f782, %f781;
	add.f32 	%f17, %f15, %f16;
	@%p84 bra 	$L__BB2_86;
	ld.shared.f32 	%f783, [%r16+1792];
	ld.local.f32 	%f784, [%rd11];
	fma.rn.f32 	%f785, %f16, %f783, %f784;
	st.local.f32 	[%rd11], %f785;
$L__BB2_86:
	@%p85 bra 	$L__BB2_88;
	ld.shared.f32 	%f786, [%r16+1920];
	ld.local.f32 	%f787, [%rd11+4];
	fma.rn.f32 	%f788, %f16, %f786, %f787;
	st.local.f32 	[%rd11+4], %f788;
$L__BB2_88:
	ld.shared.f32 	%f789, [%r15+32];
	sub.f32 	%f790, %f789, %f1;
	fma.rn.f32 	%f791, %f790, 0f3BBB989D, 0f3F000000;
	cvt.sat.f32.f32 	%f792, %f791;
	mov.f32 	%f793, 0f4B400001;
	mov.f32 	%f794, 0f437C0000;
	fma.rm.f32 	%f795, %f792, %f794, %f793;
	add.f32 	%f796, %f795, 0fCB40007F;
	neg.f32 	%f797, %f796;
	fma.rn.f32 	%f798, %f790, 0f3FB8AA3B, %f797;
	fma.rn.f32 	%f799, %f790, 0f32A57060, %f798;
	mov.b32 	%r118, %f795;
	shl.b32 	%r119, %r118, 23;
	mov.b32 	%f800, %r119;
	ex2.approx.ftz.f32 	%f801, %f799;
	mul.f32 	%f18, %f801, %f800;
	add.f32 	%f19, %f17, %f18;
	@%p84 bra 	$L__BB2_90;
	ld.shared.f32 	%f802, [%r16+2048];
	ld.local.f32 	%f803, [%rd11];
	fma.rn.f32 	%f804, %f18, %f802, %f803;
	st.local.f32 	[%rd11], %f804;
$L__BB2_90:
	@%p85 bra 	$L__BB2_92;
	ld.shared.f32 	%f805, [%r16+2176];
	ld.local.f32 	%f806, [%rd11+4];
	fma.rn.f32 	%f807, %f18, %f805, %f806;
	st.local.f32 	[%rd11+4], %f807;
$L__BB2_92:
	ld.shared.f32 	%f808, [%r15+36];
	sub.f32 	%f809, %f808, %f1;
	fma.rn.f32 	%f810, %f809, 0f3BBB989D, 0f3F000000;
	cvt.sat.f32.f32 	%f811, %f810;
	mov.f32 	%f812, 0f4B400001;
	mov.f32 	%f813, 0f437C0000;
	fma.rm.f32 	%f814, %f811, %f813, %f812;
	add.f32 	%f815, %f814, 0fCB40007F;
	neg.f32 	%f816, %f815;
	fma.rn.f32 	%f817, %f809, 0f3FB8AA3B, %f816;
	fma.rn.f32 	%f818, %f809, 0f32A57060, %f817;
	mov.b32 	%r120, %f814;
	shl.b32 	%r121, %r120, 23;
	mov.b32 	%f819, %r121;
	ex2.approx.ftz.f32 	%f820, %f818;
	mul.f32 	%f20, %f820, %f819;
	add.f32 	%f21, %f19, %f20;
	@%p84 bra 	$L__BB2_94;
	ld.shared.f32 	%f821, [%r16+2304];
	ld.local.f32 	%f822, [%rd11];
	fma.rn.f32 	%f823, %f20, %f821, %f822;
	st.local.f32 	[%rd11], %f823;
$L__BB2_94:
	@%p85 bra 	$L__BB2_96;
	ld.shared.f32 	%f824, [%r16+2432];
	ld.local.f32 	%f825, [%rd11+4];
	fma.rn.f32 	%f826, %f20, %f824, %f825;
	st.local.f32 	[%rd11+4], %f826;
$L__BB2_96:
	ld.shared.f32 	%f827, [%r15+40];
	sub.f32 	%f828, %f827, %f1;
	fma.rn.f32 	%f829, %f828, 0f3BBB989D, 0f3F000000;
	cvt.sat.f32.f32 	%f830, %f829;
	mov.f32 	%f831, 0f4B400001;
	mov.f32 	%f832, 0f437C0000;
	fma.rm.f32 	%f833, %f830, %f832, %f831;
	add.f32 	%f834, %f833, 0fCB40007F;
	neg.f32 	%f835, %f834;
	fma.rn.f32 	%f836, %f828, 0f3FB8AA3B, %f835;
	fma.rn.f32 	%f837, %f828, 0f32A57060, %f836;
	mov.b32 	%r122, %f833;
	shl.b32 	%r123, %r122, 23;
	mov.b32 	%f838, %r123;
	ex2.approx.ftz.f32 	%f839, %f837;
	mul.f32 	%f22, %f839, %f838;
	add.f32 	%f23, %f21, %f22;
	@%p84 bra 	$L__BB2_98;
	ld.shared.f32 	%f840, [%r16+2560];
	ld.local.f32 	%f841, [%rd11];
	fma.rn.f32 	%f842, %f22, %f840, %f841;
	st.local.f32 	[%rd11], %f842;
$L__BB2_98:
	@%p85 bra 	$L__BB2_100;
	ld.shared.f32 	%f843, [%r16+2688];
	ld.local.f32 	%f844, [%rd11+4];
	fma.rn.f32 	%f845, %f22, %f843, %f844;
	st.local.f32 	[%rd11+4], %f845;
$L__BB2_100:
	ld.shared.f32 	%f846, [%r15+44];
	sub.f32 	%f847, %f846, %f1;
	fma.rn.f32 	%f848, %f847, 0f3BBB989D, 0f3F000000;
	cvt.sat.f32.f32 	%f849, %f848;
	mov.f32 	%f850, 0f4B400001;
	mov.f32 	%f851, 0f437C0000;
	fma.rm.f32 	%f852, %f849, %f851, %f850;
	add.f32 	%f853, %f852, 0fCB40007F;
	neg.f32 	%f854, %f853;
	fma.rn.f32 	%f855, %f847, 0f3FB8AA3B, %f854;
	fma.rn.f32 	%f856, %f847, 0f32A57060, %f855;
	mov.b32 	%r124, %f852;
	shl.b32 	%r125, %r124, 23;
	mov.b32 	%f857, %r125;
	ex2.approx.ftz.f32 	%f858, %f856;
	mul.f32 	%f24, %f858, %f857;
	add.f32 	%f25, %f23, %f24;
	@%p84 bra 	$L__BB2_102;
	ld.shared.f32 	%f859, [%r16+2816];
	ld.local.f32 	%f860, [%rd11];
	fma.rn.f32 	%f861, %f24, %f859, %f860;
	st.local.f32 	[%rd11], %f861;
$L__BB2_102:
	@%p85 bra 	$L__BB2_104;
	ld.shared.f32 	%f862, [%r16+2944];
	ld.local.f32 	%f863, [%rd11+4];
	fma.rn.f32 	%f864, %f24, %f862, %f863;
	st.local.f32 	[%rd11+4], %f864;
$L__BB2_104:
	ld.shared.f32 	%f865, [%r15+48];
	sub.f32 	%f866, %f865, %f1;
	fma.rn.f32 	%f867, %f866, 0f3BBB989D, 0f3F000000;
	cvt.sat.f32.f32 	%f868, %f867;
	mov.f32 	%f869, 0f4B400001;
	mov.f32 	%f870, 0f437C0000;
	fma.rm.f32 	%f871, %f868, %f870, %f869;
	add.f32 	%f872, %f871, 0fCB40007F;
	neg.f32 	%f873, %f872;
	fma.rn.f32 	%f874, %f866, 0f3FB8AA3B, %f873;
	fma.rn.f32 	%f875, %f866, 0f32A57060, %f874;
	mov.b32 	%r126, %f871;
	shl.b32 	%r127, %r126, 23;
	mov.b32 	%f876, %r127;
	ex2.approx.ftz.f32 	%f877, %f875;
	mul.f32 	%f26, %f877, %f876;
	add.f32 	%f27, %f25, %f26;
	@%p84 bra 	$L__BB2_106;
	ld.shared.f32 	%f878, [%r16+3072];
	ld.local.f32 	%f879, [%rd11];
	fma.rn.f32 	%f880, %f26, %f878, %f879;
	st.local.f32 	[%rd11], %f880;
$L__BB2_106:
	@%p85 bra 	$L__BB2_108;
	ld.shared.f32 	%f881, [%r16+3200];
	ld.local.f32 	%f882, [%rd11+4];
	fma.rn.f32 	%f883, %f26, %f881, %f882;
	st.local.f32 	[%rd11+4], %f883;
$L__BB2_108:
	ld.shared.f32 	%f884, [%r15+52];
	sub.f32 	%f885, %f884, %f1;
	fma.rn.f32 	%f886, %f885, 0f3BBB989D, 0f3F000000;
	cvt.sat.f32.f32 	%f887, %f886;
	mov.f32 	%f888, 0f4B400001;
	mov.f32 	%f889, 0f437C0000;
	fma.rm.f32 	%f890, %f887, %f889, %f888;
	add.f32 	%f891, %f890, 0fCB40007F;
	neg.f32 	%f892, %f891;
	fma.rn.f32 	%f893, %f885, 0f3FB8AA3B, %f892;
	fma.rn.f32 	%f894, %f885, 0f32A57060, %f893;
	mov.b32 	%r128, %f890;
	shl.b32 	%r129, %r128, 23;
	mov.b32 	%f895, %r129;
	ex2.approx.ftz.f32 	%f896, %f894;
	mul.f32 	%f28, %f896, %f895;
	add.f32 	%f29, %f27, %f28;
	@%p84 bra 	$L__BB2_110;
	ld.shared.f32 	%f897, [%r16+3328];
	ld.local.f32 	%f898, [%rd11];
	fma.rn.f32 	%f899, %f28, %f897, %f898;
	st.local.f32 	[%rd11], %f899;
$L__BB2_110:
	@%p85 bra 	$L__BB2_112;
	ld.shared.f32 	%f900, [%r16+3456];
	ld.local.f32 	%f901, [%rd11+4];
	fma.rn.f32 	%f902, %f28, %f900, %f901;
	st.local.f32 	[%rd11+4], %f902;
$L__BB2_112:
	ld.shared.f32 	%f903, [%r15+56];
	sub.f32 	%f904, %f903, %f1;
	fma.rn.f32 	%f905, %f904, 0f3BBB989D, 0f3F000000;
	cvt.sat.f32.f32 	%f906, %f905;
	mov.f32 	%f907, 0f4B400001;
	mov.f32 	%f908, 0f437C0000;
	fma.rm.f32 	%f909, %f906, %f908, %f907;
	add.f32 	%f910, %f909, 0fCB40007F;
	neg.f32 	%f911, %f910;
	fma.rn.f32 	%f912, %f904, 0f3FB8AA3B, %f911;
	fma.rn.f32 	%f913, %f904, 0f32A57060, %f912;
	mov.b32 	%r130, %f909;
	shl.b32 	%r131, %r130, 23;
	mov.b32 	%f914, %r131;
	ex2.approx.ftz.f32 	%f915, %f913;
	mul.f32 	%f30, %f915, %f914;
	add.f32 	%f31, %f29, %f30;
	@%p84 bra 	$L__BB2_114;
	ld.shared.f32 	%f916, [%r16+3584];
	ld.local.f32 	%f917, [%rd11];
	fma.rn.f32 	%f918, %f30, %f916, %f917;
	st.local.f32 	[%rd11], %f918;
$L__BB2_114:
	@%p85 bra 	$L__BB2_116;
	ld.shared.f32 	%f919, [%r16+3712];
	ld.local.f32 	%f920, [%rd11+4];
	fma.rn.f32 	%f921, %f30, %f919, %f920;
	st.local.f32 	[%rd11+4], %f921;
$L__BB2_116:
	ld.shared.f32 	%f922, [%r15+60];
	sub.f32 	%f923, %f922, %f1;
	fma.rn.f32 	%f924, %f923, 0f3BBB989D, 0f3F000000;
	cvt.sat.f32.f32 	%f925, %f924;
	mov.f32 	%f926, 0f4B400001;
	mov.f32 	%f927, 0f437C0000;
	fma.rm.f32 	%f928, %f925, %f927, %f926;
	add.f32 	%f929, %f928, 0fCB40007F;
	neg.f32 	%f930, %f929;
	fma.rn.f32 	%f931, %f923, 0f3FB8AA3B, %f930;
	fma.rn.f32 	%f932, %f923, 0f32A57060, %f931;
	mov.b32 	%r132, %f928;
	shl.b32 	%r133, %r132, 23;
	mov.b32 	%f933, %r133;
	ex2.approx.ftz.f32 	%f934, %f932;
	mul.f32 	%f32, %f934, %f933;
	add.f32 	%f33, %f31, %f32;
	@%p84 bra 	$L__BB2_118;
	ld.shared.f32 	%f935, [%r16+3840];
	ld.local.f32 	%f936, [%rd11];
	fma.rn.f32 	%f937, %f32, %f935, %f936;
	st.local.f32 	[%rd11], %f937;
$L__BB2_118:
	@%p85 bra 	$L__BB2_120;
	ld.shared.f32 	%f938, [%r16+3968];
	ld.local.f32 	%f939, [%rd11+4];
	fma.rn.f32 	%f940, %f32, %f938, %f939;
	st.local.f32 	[%rd11+4], %f940;
$L__BB2_120:
	ld.shared.f32 	%f941, [%r15+64];
	sub.f32 	%f942, %f941, %f1;
	fma.rn.f32 	%f943, %f942, 0f3BBB989D, 0f3F000000;
	cvt.sat.f32.f32 	%f944, %f943;
	mov.f32 	%f945, 0f4B400001;
	mov.f32 	%f946, 0f437C0000;
	fma.rm.f32 	%f947, %f944, %f946, %f945;
	add.f32 	%f948, %f947, 0fCB40007F;
	neg.f32 	%f949, %f948;
	fma.rn.f32 	%f950, %f942, 0f3FB8AA3B, %f949;
	fma.rn.f32 	%f951, %f942, 0f32A57060, %f950;
	mov.b32 	%r134, %f947;
	shl.b32 	%r135, %r134, 23;
	mov.b32 	%f952, %r135;
	ex2.approx.ftz.f32 	%f953, %f951;
	mul.f32 	%f34, %f953, %f952;
	add.f32 	%f35, %f33, %f34;
	@%p84 bra 	$L__BB2_122;
	ld.shared.f32 	%f954, [%r16+4096];
	ld.local.f32 	%f955, [%rd11];
	fma.rn.f32 	%f956, %f34, %f954, %f955;
	st.local.f32 	[%rd11], %f956;
$L__BB2_122:
	@%p85 bra 	$L__BB2_124;
	ld.shared.f32 	%f957, [%r16+4224];
	ld.local.f32 	%f958, [%rd11+4];
	fma.rn.f32 	%f959, %f34, %f957, %f958;
	st.local.f32 	[%rd11+4], %f959;
$L__BB2_124:
	ld.shared.f32 	%f960, [%r15+68];
	sub.f32 	%f961, %f960, %f1;
	fma.rn.f32 	%f962, %f961, 0f3BBB989D, 0f3F000000;
	cvt.sat.f32.f32 	%f963, %f962;
	mov.f32 	%f964, 0f4B400001;
	mov.f32 	%f965, 0f437C0000;
	fma.rm.f32 	%f966, %f963, %f965, %f964;
	add.f32 	%f967, %f966, 0fCB40007F;
	neg.f32 	%f968, %f967;
	fma.rn.f32 	%f969, %f961, 0f3FB8AA3B, %f968;
	fma.rn.f32 	%f970, %f961, 0f32A57060, %f969;
	mov.b32 	%r136, %f966;
	shl.b32 	%r137, %r136, 23;
	mov.b32 	%f971, %r137;
	ex2.approx.ftz.f32 	%f972, %f970;
	mul.f32 	%f36, %f972, %f971;
	add.f32 	%f37, %f35, %f36;
	@%p84 bra 	$L__BB2_126;
	ld.shared.f32 	%f973, [%r16+4352];
	ld.local.f32 	%f974, [%rd11];
	fma.rn.f32 	%f975, %f36, %f973, %f974;
	st.local.f32 	[%rd11], %f975;
$L__BB2_126:
	@%p85 bra 	$L__BB2_128;
	ld.shared.f32 	%f976, [%r16+4480];
	ld.local.f32 	%f977, [%rd11+4];
	fma.rn.f32 	%f978, %f36, %f976, %f977;
	st.local.f32 	[%rd11+4], %f978;
$L__BB2_128:
	ld.shared.f32 	%f979, [%r15+72];
	sub.f32 	%f980, %f979, %f1;
	fma.rn.f32 	%f981, %f980, 0f3BBB989D, 0f3F000000;
	cvt.sat.f32.f32 	%f982, %f981;
	mov.f32 	%f983, 0f4B400001;
	mov.f32 	%f984, 0f437C0000;
	fma.rm.f32 	%f985, %f982, %f984, %f983;
	add.f32 	%f986, %f985, 0fCB40007F;
	neg.f32 	%f987, %f986;
	fma.rn.f32 	%f988, %f980, 0f3FB8AA3B, %f987;
	fma.rn.f32 	%f989, %f980, 0f32A57060, %f988;
	mov.b32 	%r138, %f985;
	shl.b32 	%r139, %r138, 23;
	mov.b32 	%f990, %r139;
	ex2.approx.ftz.f32 	%f991, %f989;
	mul.f32 	%f38, %f991, %f990;
	add.f32 	%f39, %f37, %f38;
	@%p84 bra 	$L__BB2_130;
	ld.shared.f32 	%f992, [%r16+4608];
	ld.local.f32 	%f993, [%rd11];
	fma.rn.f32 	%f994, %f38, %f992, %f993;
	st.local.f32 	[%rd11], %f994;
$L__BB2_130:
	@%p85 bra 	$L__BB2_132;
	ld.shared.f32 	%f995, [%r16+4736];
	ld.local.f32 	%f996, [%rd11+4];
	fma.rn.f32 	%f997, %f38, %f995, %f996;
	st.local.f32 	[%rd11+4], %f997;
$L__BB2_132:
	ld.shared.f32 	%f998, [%r15+76];
	sub.f32 	%f999, %f998, %f1;
	fma.rn.f32 	%f1000, %f999, 0f3BBB989D, 0f3F000000;
	cvt.sat.f32.f32 	%f1001, %f1000;
	mov.f32 	%f1002, 0f4B400001;
	mov.f32 	%f1003, 0f437C0000;
	fma.rm.f32 	%f1004, %f1001, %f1003, %f1002;
	add.f32 	%f1005, %f1004, 0fCB40007F;
	neg.f32 	%f1006, %f1005;
	fma.rn.f32 	%f1007, %f999, 0f3FB8AA3B, %f1006;
	fma.rn.f32 	%f1008, %f999, 0f32A57060, %f1007;
	mov.b32 	%r140, %f1004;
	shl.b32 	%r141, %r140, 23;
	mov.b32 	%f1009, %r141;
	ex2.approx.ftz.f32 	%f1010, %f1008;
	mul.f32 	%f40, %f1010, %f1009;
	add.f32 	%f41, %f39, %f40;
	@%p84 bra 	$L__BB2_134;
	ld.shared.f32 	%f1011, [%r16+4864];
	ld.local.f32 	%f1012, [%rd11];
	fma.rn.f32 	%f1013, %f40, %f1011, %f1012;
	st.local.f32 	[%rd11], %f1013;
$L__BB2_134:
	@%p85 bra 	$L__BB2_136;
	ld.shared.f32 	%f1014, [%r16+4992];
	ld.local.f32 	%f1015, [%rd11+4];
	fma.rn.f32 	%f1016, %f40, %f1014, %f1015;
	st.local.f32 	[%rd11+4], %f1016;
$L__BB2_136:
	ld.shared.f32 	%f1017, [%r15+80];
	sub.f32 	%f1018, %f1017, %f1;
	fma.rn.f32 	%f1019, %f1018, 0f3BBB989D, 0f3F000000;
	cvt.sat.f32.f32 	%f1020, %f1019;
	mov.f32 	%f1021, 0f4B400001;
	mov.f32 	%f1022, 0f437C0000;
	fma.rm.f32 	%f1023, %f1020, %f1022, %f1021;
	add.f32 	%f1024, %f1023, 0fCB40007F;
	neg.f32 	%f1025, %f1024;
	fma.rn.f32 	%f1026, %f1018, 0f3FB8AA3B, %f1025;
	fma.rn.f32 	%f1027, %f1018, 0f32A57060, %f1026;
	mov.b32 	%r142, %f1023;
	shl.b32 	%r143, %r142, 23;
	mov.b32 	%f1028, %r143;
	ex2.approx.ftz.f32 	%f1029, %f1027;
	mul.f32 	%f42, %f1029, %f1028;
	add.f32 	%f43, %f41, %f42;
	@%p84 bra 	$L__BB2_138;
	ld.shared.f32 	%f1030, [%r16+5120];
	ld.local.f32 	%f1031, [%rd11];
	fma.rn.f32 	%f1032, %f42, %f1030, %f1031;
	st.local.f32 	[%rd11], %f1032;
$L__BB2_138:
	@%p85 bra 	$L__BB2_140;
	ld.shared.f32 	%f1033, [%r16+5248];
	ld.local.f32 	%f1034, [%rd11+4];
	fma.rn.f32 	%f1035, %f42, %f1033, %f1034;
	st.local.f32 	[%rd11+4], %f1035;
$L__BB2_140:
	ld.shared.f32 	%f1036, [%r15+84];
	sub.f32 	%f1037, %f1036, %f1;
	fma.rn.f32 	%f1038, %f1037, 0f3BBB989D, 0f3F000000;
	cvt.sat.f32.f32 	%f1039, %f1038;
	mov.f32 	%f1040, 0f4B400001;
	mov.f32 	%f1041, 0f437C0000;
	fma.rm.f32 	%f1042, %f1039, %f1041, %f1040;
	add.f32 	%f1043, %f1042, 0fCB40007F;
	neg.f32 	%f1044, %f1043;
	fma.rn.f32 	%f1045, %f1037, 0f3FB8AA3B, %f1044;
	fma.rn.f32 	%f1046, %f1037, 0f32A57060, %f1045;
	mov.b32 	%r144, %f1042;
	shl.b32 	%r145, %r144, 23;
	mov.b32 	%f1047, %r145;
	ex2.approx.ftz.f32 	%f1048, %f1046;
	mul.f32 	%f44, %f1048, %f1047;
	add.f32 	%f45, %f43, %f44;
	@%p84 bra 	$L__BB2_142;
	ld.shared.f32 	%f1049, [%r16+5376];
	ld.local.f32 	%f1050, [%rd11];
	fma.rn.f32 	%f1051, %f44, %f1049, %f1050;
	st.local.f32 	[%rd11], %f1051;
$L__BB2_142:
	@%p85 bra 	$L__BB2_144;
	ld.shared.f32 	%f1052, [%r16+5504];
	ld.local.f32 	%f1053, [%rd11+4];
	fma.rn.f32 	%f1054, %f44, %f1052, %f1053;
	st.local.f32 	[%rd11+4], %f1054;
$L__BB2_144:
	ld.shared.f32 	%f1055, [%r15+88];
	sub.f32 	%f1056, %f1055, %f1;
	fma.rn.f32 	%f1057, %f1056, 0f3BBB989D, 0f3F000000;
	cvt.sat.f32.f32 	%f1058, %f1057;
	mov.f32 	%f1059, 0f4B400001;
	mov.f32 	%f1060, 0f437C0000;
	fma.rm.f32 	%f1061, %f1058, %f1060, %f1059;
	add.f32 	%f1062, %f1061, 0fCB40007F;
	neg.f32 	%f1063, %f1062;
	fma.rn.f32 	%f1064, %f1056, 0f3FB8AA3B, %f1063;
	fma.rn.f32 	%f1065, %f1056, 0f32A57060, %f1064;
	mov.b32 	%r146, %f1061;
	shl.b32 	%r147, %r146, 23;
	mov.b32 	%f1066, %r147;
	ex2.approx.ftz.f32 	%f1067, %f1065;
	mul.f32 	%f46, %f1067, %f1066;
	add.f32 	%f47, %f45, %f46;
	@%p84 bra 	$L__BB2_146;
	ld.shared.f32 	%f1068, [%r16+5632];
	ld.local.f32 	%f1069, [%rd11];
	fma.rn.f32 	%f1070, %f46, %f1068, %f1069;
	st.local.f32 	[%rd11], %f1070;
$L__BB2_146:
	@%p85 bra 	$L__BB2_148;
	ld.shared.f32 	%f1071, [%r16+5760];
	ld.local.f32 	%f1072, [%rd11+4];
	fma.rn.f32 	%f1073, %f46, %f1071, %f1072;
	st.local.f32 	[%rd11+4], %f1073;
$L__BB2_148:
	ld.shared.f32 	%f1074, [%r15+92];
	sub.f32 	%f1075, %f1074, %f1;
	fma.rn.f32 	%f1076, %f1075, 0f3BBB989D, 0f3F000000;
	cvt.sat.f32.f32 	%f1077, %f1076;
	mov.f32 	%f1078, 0f4B400001;
	mov.f32 	%f1079, 0f437C0000;
	fma.rm.f32 	%f1080, %f1077, %f1079, %f1078;
	add.f32 	%f1081, %f1080, 0fCB40007F;
	neg.f32 	%f1082, %f1081;
	fma.rn.f32 	%f1083, %f1075, 0f3FB8AA3B, %f1082;
	fma.rn.f32 	%f1084, %f1075, 0f32A57060, %f1083;
	mov.b32 	%r148, %f1080;
	shl.b32 	%r149, %r148, 23;
	mov.b32 	%f1085, %r149;
	ex2.approx.ftz.f32 	%f1086, %f1084;
	mul.f32 	%f48, %f1086, %f1085;
	add.f32 	%f49, %f47, %f48;
	@%p84 bra 	$L__BB2_150;
	ld.shared.f32 	%f1087, [%r16+5888];
	ld.local.f32 	%f1088, [%rd11];
	fma.rn.f32 	%f1089, %f48, %f1087, %f1088;
	st.local.f32 	[%rd11], %f1089;
$L__BB2_150:
	@%p85 bra 	$L__BB2_152;
	ld.shared.f32 	%f1090, [%r16+6016];
	ld.local.f32 	%f1091, [%rd11+4];
	fma.rn.f32 	%f1092, %f48, %f1090, %f1091;
	st.local.f32 	[%rd11+4], %f1092;
$L__BB2_152:
	shr.u32 	%r150, %r2, 4;
	mul.wide.u32 	%rd45, %r150, 4;
	add.s64 	%rd46, %rd8, %rd45;
	ld.local.f32 	%f1093, [%rd46];
	add.f32 	%f1094, %f49, %f1093;
	st.local.f32 	[%rd46], %f1094;
	@%p17 bra 	$L__BB2_250;
	ld.local.f32 	%f50, [%rd6+4];
	ld.shared.f32 	%f1095, [%r15+1536];
	sub.f32 	%f1096, %f1095, %f50;
	fma.rn.f32 	%f1097, %f1096, 0f3BBB989D, 0f3F000000;
	cvt.sat.f32.f32 	%f1098, %f1097;
	mov.f32 	%f1099, 0f4B400001;
	mov.f32 	%f1100, 0f437C0000;
	fma.rm.f32 	%f1101, %f1098, %f1100, %f1099;
	add.f32 	%f1102, %f1101, 0fCB40007F;
	neg.f32 	%f1103, %f1102;
	fma.rn.f32 	%f1104, %f1096, 0f3FB8AA3B, %f1103;
	fma.rn.f32 	%f1105, %f1096, 0f32A57060, %f1104;
	mov.b32 	%r151, %f1101;
	shl.b32 	%r152, %r151, 23;
	mov.b32 	%f1106, %r152;
	ex2.approx.ftz.f32 	%f1107, %f1105;
	mul.f32 	%f51, %f1107, %f1106;
	add.f32 	%f52, %f51, 0f00000000;
	@%p84 bra 	$L__BB2_155;
	ld.shared.f32 	%f1108, [%r16];
	ld.local.f32 	%f1109, [%rd5+8];
	fma.rn.f32 	%f1110, %f51, %f1108, %f1109;
	st.local.f32 	[%rd5+8], %f1110;
$L__BB2_155:
	@%p85 bra 	$L__BB2_157;
	ld.shared.f32 	%f1111, [%r16+128];
	ld.local.f32 	%f1112, [%rd5+12];
	fma.rn.f32 	%f1113, %f51, %f1111, %f1112;
	st.local.f32 	[%rd5+12], %f1113;
$L__BB2_157:
	ld.shared.f32 	%f1114, [%r15+1540];
	sub.f32 	%f1115, %f1114, %f50;
	fma.rn.f32 	%f1116, %f1115, 0f3BBB989D, 0f3F000000;
	cvt.sat.f32.f32 	%f1117, %f1116;
	mov.f32 	%f1118, 0f4B400001;
	mov.f32 	%f1119, 0f437C0000;
	fma.rm.f32 	%f1120, %f1117, %f1119, %f1118;
	add.f32 	%f1121, %f1120, 0fCB40007F;
	neg.f32 	%f1122, %f1121;
	fma.rn.f32 	%f1123, %f1115, 0f3FB8AA3B, %f1122;
	fma.rn.f32 	%f1124, %f1115, 0f32A57060, %f1123;
	mov.b32 	%r153, %f1120;
	shl.b32 	%r154, %r153, 23;
	mov.b32 	%f1125, %r154;
	ex2.approx.ftz.f32 	%f1126, %f1124;
	mul.f32 	%f53, %f1126, %f1125;
	add.f32 	%f54, %f52, %f53;
	@%p84 bra 	$L__BB2_159;
	ld.shared.f32 	%f1127, [%r16+256];
	ld.local.f32 	%f1128, [%rd5+8];
	fma.rn.f32 	%f1129, %f53, %f1127, %f1128;
	st.local.f32 	[%rd5+8], %f1129;
$L__BB2_159:
	@%p85 bra 	$L__BB2_161;
	ld.shared.f32 	%f1130, [%r16+384];
	ld.local.f32 	%f1131, [%rd5+12];
	fma.rn.f32 	%f1132, %f53, %f1130, %f1131;
	st.local.f32 	[%rd5+12], %f1132;
$L__BB2_161:
	ld.shared.f32 	%f1133, [%r15+1544];
	sub.f32 	%f1134, %f1133, %f50;
	fma.rn.f32 	%f1135, %f1134, 0f3BBB989D, 0f3F000000;
	cvt.sat.f32.f32 	%f1136, %f1135;
	mov.f32 	%f1137, 0f4B400001;
	mov.f32 	%f1138, 0f437C0000;
	fma.rm.f32 	%f1139, %f1136, %f1138, %f1137;
	add.f32 	%f1140, %f1139, 0fCB40007F;
	neg.f32 	%f1141, %f1140;
	fma.rn.f32 	%f1142, %f1134, 0f3FB8AA3B, %f1141;
	fma.rn.f32 	%f1143, %f1134, 0f32A57060, %f1142;
	mov.b32 	%r155, %f1139;
	shl.b32 	%r156, %r155, 23;
	mov.b32 	%f1144, %r156;
	ex2.approx.ftz.f32 	%f1145, %f1143;
	mul.f32 	%f55, %f1145, %f1144;
	add.f32 	%f56, %f54, %f55;
	@%p84 bra 	$L__BB2_163;
	ld.shared.f32 	%f1146, [%r16+512];
	ld.local.f32 	%f1147, [%rd5+8];
	fma.rn.f32 	%f1148, %f55, %f1146, %f1147;
	st.local.f32 	[%rd5+8], %f1148;
$L__BB2_163:
	@%p85 bra 	$L__BB2_165;
	ld.shared.f32 	%f1149, [%r16+640];
	ld.local.f32 	%f1150, [%rd5+12];
	fma.rn.f32 	%f1151, %f55, %f1149, %f1150;
	st.local.f32 	[%rd5+12], %f1151;
$L__BB2_165:
	ld.shared.f32 	%f1152, [%r15+1548];
	sub.f32 	%f1153, %f1152, %f50;
	fma.rn.f32 	%f1154, %f1153, 0f3BBB989D, 0f3F000000;
	cvt.sat.f32.f32 	%f1155, %f1154;
	mov.f32 	%f1156, 0f4B400001;
	mov.f32 	%f1157, 0f437C0000;
	fma.rm.f32 	%f1158, %f1155, %f1157, %f1156;
	add.f32 	%f1159, %f1158, 0fCB40007F;
	neg.f32 	%f1160, %f1159;
	fma.rn.f32 	%f1161, %f1153, 0f3FB8AA3B, %f1160;
	fma.rn.f32 	%f1162, %f1153, 0f32A57060, %f1161;
	mov.b32 	%r157, %f1158;
	shl.b32 	%r158, %r157, 23;
	mov.b32 	%f1163, %r158;
	ex2.approx.ftz.f32 	%f1164, %f1162;
	mul.f32 	%f57, %f1164, %f1163;
	add.f32 	%f58, %f56, %f57;
	@%p84 bra 	$L__BB2_167;
	ld.shared.f32 	%f1165, [%r16+768];
	ld.local.f32 	%f1166, [%rd5+8];
	fma.rn.f32 	%f1167, %f57, %f1165, %f1166;
	st.local.f32 	[%rd5+8], %f1167;
$L__BB2_167:
	@%p85 bra 	$L__BB2_169;
	ld.shared.f32 	%f1168, [%r16+896];
	ld.local.f32 	%f1169, [%rd5+12];
	fma.rn.f32 	%f1170, %f57, %f1168, %f1169;
	st.local.f32 	[%rd5+12], %f1170;
$L__BB2_169:
	ld.shared.f32 	%f1171, [%r15+1552];
	sub.f32 	%f1172, %f1171, %f50;
	fma.rn.f32 	%f1173, %f1172, 0f3BBB989D, 0f3F000000;
	cvt.sat.f32.f32 	%f1174, %f1173;
	mov.f32 	%f1175, 0f4B400001;
	mov.f32 	%f1176, 0f437C0000;
	fma.rm.f32 	%f1177, %f1174, %f1176, %f1175;
	add.f32 	%f1178, %f1177, 0fCB40007F;
	neg.f32 	%f1179, %f1178;
	fma.rn.f32 	%f1180, %f1172, 0f3FB8AA3B, %f1179;
	fma.rn.f32 	%f1181, %f1172, 0f32A57060, %f1180;
	mov.b32 	%r159, %f1177;
	shl.b32 	%r160, %r159, 23;
	mov.b32 	%f1182, %r160;
	ex2.approx.ftz.f32 	%f1183, %f1181;
	mul.f32 	%f59, %f1183, %f1182;
	add.f32 	%f60, %f58, %f59;
	@%p84 bra 	$L__BB2_171;
	ld.shared.f32 	%f1184, [%r16+1024];
	ld.local.f32 	%f1185, [%rd5+8];
	fma.rn.f32 	%f1186, %f59, %f1184, %f1185;
	st.local.f32 	[%rd5+8], %f1186;
$L__BB2_171:
	@%p85 bra 	$L__BB2_173;
	ld.shared.f32 	%f1187, [%r16+1152];
	ld.local.f32 	%f1188, [%rd5+12];
	fma.rn.f32 	%f1189, %f59, %f1187, %f1188;
	st.local.f32 	[%rd5+12], %f1189;
$L__BB2_173:
	ld.shared.f32 	%f1190, [%r15+1556];
	sub.f32 	%f1191, %f1190, %f50;
	fma.rn.f32 	%f1192, %f1191, 0f3BBB989D, 0f3F000000;
	cvt.sat.f32.f32 	%f1193, %f1192;
	mov.f32 	%f1194, 0f4B400001;
	mov.f32 	%f1195, 0f437C0000;
	fma.rm.f32 	%f1196, %f1193, %f1195, %f1194;
	add.f32 	%f1197, %f1196, 0fCB40007F;
	neg.f32 	%f1198, %f1197;
	fma.rn.f32 	%f1199, %f1191, 0f3FB8AA3B, %f1198;
	fma.rn.f32 	%f1200, %f1191, 0f32A57060, %f1199;
	mov.b32 	%r161, %f1196;
	shl.b32 	%r162, %r161, 23;
	mov.b32 	%f1201, %r162;
	ex2.approx.ftz.f32 	%f1202, %f1200;
	mul.f32 	%f61, %f1202, %f1201;
	add.f32 	%f62, %f60, %f61;
	@%p84 bra 	$L__BB2_175;
	ld.shared.f32 	%f1203, [%r16+1280];
	ld.local.f32 	%f1204, [%rd5+8];
	fma.rn.f32 	%f1205, %f61, %f1203, %f1204;
	st.local.f32 	[%rd5+8], %f1205;
$L__BB2_175:
	@%p85 bra 	$L__BB2_177;
	ld.shared.f32 	%f1206, [%r16+1408];
	ld.local.f32 	%f1207, [%rd5+12];
	fma.rn.f32 	%f1208, %f61, %f1206, %f1207;
	st.local.f32 	[%rd5+12], %f1208;
$L__BB2_177:
	ld.shared.f32 	%f1209, [%r15+1560];
	sub.f32 	%f1210, %f1209, %f50;
	fma.rn.f32 	%f1211, %f1210, 0f3BBB989D, 0f3F000000;
	cvt.sat.f32.f32 	%f1212, %f1211;
	mov.f32 	%f1213, 0f4B400001;
	mov.f32 	%f1214, 0f437C0000;
	fma.rm.f32 	%f1215, %f1212, %f1214, %f1213;
	add.f32 	%f1216, %f1215, 0fCB40007F;
	neg.f32 	%f1217, %f1216;
	fma.rn.f32 	%f1218, %f1210, 0f3FB8AA3B, %f1217;
	fma.rn.f32 	%f1219, %f1210, 0f32A57060, %f1218;
	mov.b32 	%r163, %f1215;
	shl.b32 	%r164, %r163, 23;
	mov.b32 	%f1220, %r164;
	ex2.approx.ftz.f32 	%f1221, %f1219;
	mul.f32 	%f63, %f1221, %f1220;
	add.f32 	%f64, %f62, %f63;
	@%p84 bra 	$L__BB2_179;
	ld.shared.f32 	%f1222, [%r16+1536];
	ld.local.f32 	%f1223, [%rd5+8];
	fma.rn.f32 	%f1224, %f63, %f1222, %f1223;
	st.local.f32 	[%rd5+8], %f1224;
$L__BB2_179:
	@%p85 bra 	$L__BB2_181;
	ld.shared.f32 	%f1225, [%r16+1664];
	ld.local.f32 	%f1226, [%rd5+12];
	fma.rn.f32 	%f1227, %f63, %f1225, %f1226;
	st.local.f32 	[%rd5+12], %f1227;
$L__BB2_181:
	ld.shared.f32 	%f1228, [%r15+1564];
	sub.f32 	%f1229, %f1228, %f50;
	fma.rn.f32 	%f1230, %f1229, 0f3BBB989D, 0f3F000000;
	cvt.sat.f32.f32 	%f1231, %f1230;
	mov.f32 	%f1232, 0f4B400001;
	mov.f32 	%f1233, 0f437C0000;
	fma.rm.f32 	%f1234, %f1231, %f1233, %f1232;
	add.f32 	%f1235, %f1234, 0fCB40007F;
	neg.f32 	%f1236, %f1235;
	fma.rn.f32 	%f1237, %f1229, 0f3FB8AA3B, %f1236;
	fma.rn.f32 	%f1238, %f1229, 0f32A57060, %f1237;
	mov.b32 	%r165, %f1234;
	shl.b32 	%r166, %r165, 23;
	mov.b32 	%f1239, %r166;
	ex2.approx.ftz.f32 	%f1240, %f1238;
	mul.f32 	%f65, %f1240, %f1239;
	add.f32 	%f66, %f64, %f65;
	@%p84 bra 	$L__BB2_183;
	ld.shared.f32 	%f1241, [%r16+1792];
	ld.local.f32 	%f1242, [%rd5+8];
	fma.rn.f32 	%f1243, %f65, %f1241, %f1242;
	st.local.f32 	[%rd5+8], %f1243;
$L__BB2_183:
	@%p85 bra 	$L__BB2_185;
	ld.shared.f32 	%f1244, [%r16+1920];
	ld.local.f32 	%f1245, [%rd5+12];
	fma.rn.f32 	%f1246, %f65, %f1244, %f1245;
	st.local.f32 	[%rd5+12], %f1246;
$L__BB2_185:
	ld.shared.f32 	%f1247, [%r15+1568];
	sub.f32 	%f1248, %f1247, %f50;
	fma.rn.f32 	%f1249, %f1248, 0f3BBB989D, 0f3F000000;
	cvt.sat.f32.f32 	%f1250, %f1249;
	mov.f32 	%f1251, 0f4B400001;
	mov.f32 	%f1252, 0f437C0000;
	fma.rm.f32 	%f1253, %f1250, %f1252, %f1251;
	add.f32 	%f1254, %f1253, 0fCB40007F;
	neg.f32 	%f1255, %f1254;
	fma.rn.f32 	%f1256, %f1248, 0f3FB8AA3B, %f1255;
	fma.rn.f32 	%f1257, %f1248, 0f32A57060, %f1256;
	mov.b32 	%r167, %f1253;
	shl.b32 	%r168, %r167, 23;
	mov.b32 	%f1258, %r168;
	ex2.approx.ftz.f32 	%f1259, %f1257;
	mul.f32 	%f67, %f1259, %f1258;
	add.f32 	%f68, %f66, %f67;
	@%p84 bra 	$L__BB2_187;
	ld.shared.f32 	%f1260, [%r16+2048];
	ld.local.f32 	%f1261, [%rd5+8];
	fma.rn.f32 	%f1262, %f67, %f1260, %f1261;
	st.local.f32 	[%rd5+8], %f1262;
$L__BB2_187:
	@%p85 bra 	$L__BB2_189;
	ld.shared.f32 	%f1263, [%r16+2176];
	ld.local.f32 	%f1264, [%rd5+12];
	fma.rn.f32 	%f1265, %f67, %f1263, %f1264;
	st.local.f32 	[%rd5+12], %f1265;
$L__BB2_189:
	ld.shared.f32 	%f1266, [%r15+1572];
	sub.f32 	%f1267, %f1266, %f50;
	fma.rn.f32 	%f1268, %f1267, 0f3BBB989D, 0f3F000000;
	cvt.sat.f32.f32 	%f1269, %f1268;
	mov.f32 	%f1270, 0f4B400001;
	mov.f32 	%f1271, 0f437C0000;
	fma.rm.f32 	%f1272, %f1269, %f1271, %f1270;
	add.f32 	%f1273, %f1272, 0fCB40007F;
	neg.f32 	%f1274, %f1273;
	fma.rn.f32 	%f1275, %f1267, 0f3FB8AA3B, %f1274;
	fma.rn.f32 	%f1276, %f1267, 0f32A57060, %f1275;
	mov.b32 	%r169, %f1272;
	shl.b32 	%r170, %r169, 23;
	mov.b32 	%f1277, %r170;
	ex2.approx.ftz.f32 	%f1278, %f1276;
	mul.f32 	%f69, %f1278, %f1277;
	add.f32 	%f70, %f68, %f69;
	@%p84 bra 	$L__BB2_191;
	ld.shared.f32 	%f1279, [%r16+2304];
	ld.local.f32 	%f1280, [%rd5+8];
	fma.rn.f32 	%f1281, %f69, %f1279, %f1280;
	st.local.f32 	[%rd5+8], %f1281;
$L__BB2_191:
	@%p85 bra 	$L__BB2_193;
	ld.shared.f32 	%f1282, [%r16+2432];
	ld.local.f32 	%f1283, [%rd5+12];
	fma.rn.f32 	%f1284, %f69, %f1282, %f1283;
	st.local.f32 	[%rd5+12], %f1284;
$L__BB2_193:
	ld.shared.f32 	%f1285, [%r15+1576];
	sub.f32 	%f1286, %f1285, %f50;
	fma.rn.f32 	%f1287, %f1286, 0f3BBB989D, 0f3F000000;
	cvt.sat.f32.f32 	%f1288, %f1287;
	mov.f32 	%f1289, 0f4B400001;
	mov.f32 	%f1290, 0f437C0000;
	fma.rm.f32 	%f1291, %f1288, %f1290, %f1289;
	add.f32 	%f1292, %f1291, 0fCB40007F;
	neg.f32 	%f1293, %f1292;
	fma.rn.f32 	%f1294, %f1286, 0f3FB8AA3B, %f1293;
	fma.rn.f32 	%f1295, %f1286, 0f32A57060, %f1294;
	mov.b32 	%r171, %f1291;
	shl.b32 	%r172, %r171, 23;
	mov.b32 	%f1296, %r172;
	ex2.approx.ftz.f32 	%f1297, %f1295;
	mul.f32 	%f71, %f1297, %f1296;
	add.f32 	%f72, %f70, %f71;
	@%p84 bra 	$L__BB2_195;
	ld.shared.f32 	%f1298, [%r16+2560];
	ld.local.f32 	%f1299, [%rd5+8];
	fma.rn.f32 	%f1300, %f71, %f1298, %f1299;
	st.local.f32 	[%rd5+8], %f1300;
$L__BB2_195:
	@%p85 bra 	$L__BB2_197;
	ld.shared.f32 	%f1301, [%r16+2688];
	ld.local.f32 	%f1302, [%rd5+12];
	fma.rn.f32 	%f1303, %f71, %f1301, %f1302;
	st.local.f32 	[%rd5+12], %f1303;
$L__BB2_197:
	ld.shared.f32 	%f1304, [%r15+1580];
	sub.f32 	%f1305, %f1304, %f50;
	fma.rn.f32 	%f1306, %f1305, 0f3BBB989D, 0f3F000000;
	cvt.sat.f32.f32 	%f1307, %f1306;
	mov.f32 	%f1308, 0f4B400001;
	mov.f32 	%f1309, 0f437C0000;
	fma.rm.f32 	%f1310, %f1307, %f1309, %f1308;
	add.f32 	%f1311, %f1310, 0fCB40007F;
	neg.f32 	%f1312, %f1311;
	fma.rn.f32 	%f1313, %f1305, 0f3FB8AA3B, %f1312;
	fma.rn.f32 	%f1314, %f1305, 0f32A57060, %f1313;
	mov.b32 	%r173, %f1310;
	shl.b32 	%r174, %r173, 23;
	mov.b32 	%f1315, %r174;
	ex2.approx.ftz.f32 	%f1316, %f1314;
	mul.f32 	%f73, %f1316, %f1315;
	add.f32 	%f74, %f72, %f73;
	@%p84 bra 	$L__BB2_199;
	ld.shared.f32 	%f1317, [%r16+2816];
	ld.local.f32 	%f1318, [%rd5+8];
	fma.rn.f32 	%f1319, %f73, %f1317, %f1318;
	st.local.f32 	[%rd5+8], %f1319;
$L__BB2_199:
	@%p85 bra 	$L__BB2_201;
	ld.shared.f32 	%f1320, [%r16+2944];
	ld.local.f32 	%f1321, [%rd5+12];
	fma.rn.f32 	%f1322, %f73, %f1320, %f1321;
	st.local.f32 	[%rd5+12], %f1322;
$L__BB2_201:
	ld.shared.f32 	%f1323, [%r15+1584];
	sub.f32 	%f1324, %f1323, %f50;
	fma.rn.f32 	%f1325, %f1324, 0f3BBB989D, 0f3F000000;
	cvt.sat.f32.f32 	%f1326, %f1325;
	mov.f32 	%f1327, 0f4B400001;
	mov.f32 	%f1328, 0f437C0000;
	fma.rm.f32 	%f1329, %f1326, %f1328, %f1327;
	add.f32 	%f1330, %f1329, 0fCB40007F;
	neg.f32 	%f1331, %f1330;
	fma.rn.f32 	%f1332, %f1324, 0f3FB8AA3B, %f1331;
	fma.rn.f32 	%f1333, %f1324, 0f32A57060, %f1332;
	mov.b32 	%r175, %f1329;
	shl.b32 	%r176, %r175, 23;
	mov.b32 	%f1334, %r176;
	ex2.approx.ftz.f32 	%f1335, %f1333;
	mul.f32 	%f75, %f1335, %f1334;
	add.f32 	%f76, %f74, %f75;
	@%p84 bra 	$L__BB2_203;
	ld.shared.f32 	%f1336, [%r16+3072];
	ld.local.f32 	%f1337, [%rd5+8];
	fma.rn.f32 	%f1338, %f75, %f1336, %f1337;
	st.local.f32 	[%rd5+8], %f1338;
$L__BB2_203:
	@%p85 bra 	$L__BB2_205;
	ld.shared.f32 	%f1339, [%r16+3200];
	ld.local.f32 	%f1340, [%rd5+12];
	fma.rn.f32 	%f1341, %f75, %f1339, %f1340;
	st.local.f32 	[%rd5+12], %f1341;
$L__BB2_205:
	ld.shared.f32 	%f1342, [%r15+1588];
	sub.f32 	%f1343, %f1342, %f50;
	fma.rn.f32 	%f1344, %f1343, 0f3BBB989D, 0f3F000000;
	cvt.sat.f32.f32 	%f1345, %f1344;
	mov.f32 	%f1346, 0f4B400001;
	mov.f32 	%f1347, 0f437C0000;
	fma.rm.f32 	%f1348, %f1345, %f1347, %f1346;
	add.f32 	%f1349, %f1348, 0fCB40007F;
	neg.f32 	%f1350, %f1349;
	fma.rn.f32 	%f1351, %f1343, 0f3FB8AA3B, %f1350;
	fma.rn.f32 	%f1352, %f1343, 0f32A57060, %f1351;
	mov.b32 	%r177, %f1348;
	shl.b32 	%r178, %r177, 23;
	mov.b32 	%f1353, %r178;
	ex2.approx.ftz.f32 	%f1354, %f1352;
	mul.f32 	%f77, %f1354, %f1353;
	add.f32 	%f78, %f76, %f77;
	@%p84 bra 	$L__BB2_207;
	ld.shared.f32 	%f1355, [%r16+3328];
	ld.local.f32 	%f1356, [%rd5+8];
	fma.rn.f32 	%f1357, %f77, %f1355, %f1356;
	st.local.f32 	[%rd5+8], %f1357;
$L__BB2_207:
	@%p85 bra 	$L__BB2_209;
	ld.shared.f32 	%f1358, [%r16+3456];
	ld.local.f32 	%f1359, [%rd5+12];
	fma.rn.f32 	%f1360, %f77, %f1358, %f1359;
	st.local.f32 	[%rd5+12], %f1360;
$L__BB2_209:
	ld.shared.f32 	%f1361, [%r15+1592];
	sub.f32 	%f1362, %f1361, %f50;
	fma.rn.f32 	%f1363, %f1362, 0f3BBB989D, 0f3F000000;
	cvt.sat.f32.f32 	%f1364, %f1363;
	mov.f32 	%f1365, 0f4B400001;
	mov.f32 	%f1366, 0f437C0000;
	fma.rm.f32 	%f1367, %f1364, %f1366, %f1365;
	add.f32 	%f1368, %f1367, 0fCB40007F;
	neg.f32 	%f1369, %f1368;
	fma.rn.f32 	%f1370, %f1362, 0f3FB8AA3B, %f1369;
	fma.rn.f32 	%f1371, %f1362, 0f32A57060, %f1370;
	mov.b32 	%r179, %f1367;
	shl.b32 	%r180, %r179, 23;
	mov.b32 	%f1372, %r180;
	ex2.approx.ftz.f32 	%f1373, %f1371;
	mul.f32 	%f79, %f1373, %f1372;
	add.f32 	%f80, %f78, %f79;
	@%p84 bra 	$L__BB2_211;
	ld.shared.f32 	%f1374, [%r16+3584];
	ld.local.f32 	%f1375, [%rd5+8];
	fma.rn.f32 	%f1376, %f79, %f1374, %f1375;
	st.local.f32 	[%rd5+8], %f1376;
$L__BB2_211:
	@%p85 bra 	$L__BB2_213;
	ld.shared.f32 	%f1377, [%r16+3712];
	ld.local.f32 	%f1378, [%rd5+12];
	fma.rn.f32 	%f1379, %f79, %f1377, %f1378;
	st.local.f32 	[%rd5+12], %f1379;
$L__BB2_213:
	ld.shared.f32 	%f1380, [%r15+1596];
	sub.f32 	%f1381, %f1380, %f50;
	fma.rn.f32 	%f1382, %f1381, 0f3BBB989D, 0f3F000000;
	cvt.sat.f32.f32 	%f1383, %f1382;
	mov.f32 	%f1384, 0f4B400001;
	mov.f32 	%f1385, 0f437C0000;
	fma.rm.f32 	%f1386, %f1383, %f1385, %f1384;
	add.f32 	%f1387, %f1386, 0fCB40007F;
	neg.f32 	%f1388, %f1387;
	fma.rn.f32 	%f1389, %f1381, 0f3FB8AA3B, %f1388;
	fma.rn.f32 	%f1390, %f1381, 0f32A57060, %f1389;
	mov.b32 	%r181, %f1386;
	shl.b32 	%r182, %r181, 23;
	mov.b32 	%f1391, %r182;
	ex2.approx.ftz.f32 	%f1392, %f1390;
	mul.f32 	%f81, %f1392, %f1391;
	add.f32 	%f82, %f80, %f81;
	@%p84 bra 	$L__BB2_215;
	ld.shared.f32 	%f1393, [%r16+3840];
	ld.local.f32 	%f1394, [%rd5+8];
	fma.rn.f32 	%f1395, %f81, %f1393, %f1394;
	st.local.f32 	[%rd5+8], %f1395;
$L__BB2_215:
	@%p85 bra 	$L__BB2_217;
	ld.shared.f32 	%f1396, [%r16+3968];
	ld.local.f32 	%f1397, [%rd5+12];
	fma.rn.f32 	%f1398, %f81, %f1396, %f1397;
	st.local.f32 	[%rd5+12], %f1398;
$L__BB2_217:
	ld.shared.f32 	%f1399, [%r15+1600];
	sub.f32 	%f1400, %f1399, %f50;
	fma.rn.f32 	%f1401, %f1400, 0f3BBB989D, 0f3F000000;
	cvt.sat.f32.f32 	%f1402, %f1401;
	mov.f32 	%f1403, 0f4B400001;
	mov.f32 	%f1404, 0f437C0000;
	fma.rm.f32 	%f1405, %f1402, %f1404, %f1403;
	add.f32 	%f1406, %f1405, 0fCB40007F;
	neg.f32 	%f1407, %f1406;
	fma.rn.f32 	%f1408, %f1400, 0f3FB8AA3B, %f1407;
	fma.rn.f32 	%f1409, %f1400, 0f32A57060, %f1408;
	mov.b32 	%r183, %f1405;
	shl.b32 	%r184, %r183, 23;
	mov.b32 	%f1410, %r184;
	ex2.approx.ftz.f32 	%f1411, %f1409;
	mul.f32 	%f83, %f1411, %f1410;
	add.f32 	%f84, %f82, %f83;
	@%p84 bra 	$L__BB2_219;
	ld.shared.f32 	%f1412, [%r16+4096];
	ld.local.f32 	%f1413, [%rd5+8];
	fma.rn.f32 	%f1414, %f83, %f1412, %f1413;
	st.local.f32 	[%rd5+8], %f1414;
$L__BB2_219:
	@%p85 bra 	$L__BB2_221;
	ld.shared.f32 	%f1415, [%r16+4224];
	ld.local.f32 	%f1416, [%rd5+12];
	fma.rn.f32 	%f1417, %f83, %f1415, %f1416;
	st.local.f32 	[%rd5+12], %f1417;
$L__BB2_221:
	ld.shared.f32 	%f1418, [%r15+1604];
	sub.f32 	%f1419, %f1418, %f50;
	fma.rn.f32 	%f1420, %f1419, 0f3BBB989D, 0f3F000000;
	cvt.sat.f32.f32 	%f1421, %f1420;
	mov.f32 	%f1422, 0f4B400001;
	mov.f32 	%f1423, 0f437C0000;
	fma.rm.f32 	%f1424, %f1421, %f1423, %f1422;
	add.f32 	%f1425, %f1424, 0fCB40007F;
	neg.f32 	%f1426, %f1425;
	fma.rn.f32 	%f1427, %f1419, 0f3FB8AA3B, %f1426;
	fma.rn.f32 	%f1428, %f1419, 0f32A57060, %f1427;
	mov.b32 	%r185, %f1424;
	shl.b32 	%r186, %r185, 23;
	mov.b32 	%f1429, %r186;
	ex2.approx.ftz.f32 	%f1430, %f1428;
	mul.f32 	%f85, %f1430, %f1429;
	add.f32 	%f86, %f84, %f85;
	@%p84 bra 	$L__BB2_223;
	ld.shared.f32 	%f1431, [%r16+4352];
	ld.local.f32 	%f1432, [%rd5+8];
	fma.rn.f32 	%f1433, %f85, %f1431, %f1432;
	st.local.f32 	[%rd5+8], %f1433;
$L__BB2_223:
	@%p85 bra 	$L__BB2_225;
	ld.shared.f32 	%f1434, [%r16+4480];
	ld.local.f32 	%f1435, [%rd5+12];
	fma.rn.f32 	%f1436, %f85, %f1434, %f1435;
	st.local.f32 	[%rd5+12], %f1436;
$L__BB2_225:
	ld.shared.f32 	%f1437, [%r15+1608];
	sub.f32 	%f1438, %f1437, %f50;
	fma.rn.f32 	%f1439, %f1438, 0f3BBB989D, 0f3F000000;
	cvt.sat.f32.f32 	%f1440, %f1439;
	mov.f32 	%f1441, 0f4B400001;
	mov.f32 	%f1442, 0f437C0000;
	fma.rm.f32 	%f1443, %f1440, %f1442, %f1441;
	add.f32 	%f1444, %f1443, 0fCB40007F;
	neg.f32 	%f1445, %f1444;
	fma.rn.f32 	%f1446, %f1438, 0f3FB8AA3B, %f1445;
	fma.rn.f32 	%f1447, %f1438, 0f32A57060, %f1446;
	mov.b32 	%r187, %f1443;
	shl.b32 	%r188, %r187, 23;
	mov.b32 	%f1448, %r188;
	ex2.approx.ftz.f32 	%f1449, %f1447;
	mul.f32 	%f87, %f1449, %f1448;
	add.f32 	%f88, %f86, %f87;
	@%p84 bra 	$L__BB2_227;
	ld.shared.f32 	%f1450, [%r16+4608];
	ld.local.f32 	%f1451, [%rd5+8];
	fma.rn.f32 	%f1452, %f87, %f1450, %f1451;
	st.local.f32 	[%rd5+8], %f1452;
$L__BB2_227:
	@%p85 bra 	$L__BB2_229;
	ld.shared.f32 	%f1453, [%r16+4736];
	ld.local.f32 	%f1454, [%rd5+12];
	fma.rn.f32 	%f1455, %f87, %f1453, %f1454;
	st.local.f32 	[%rd5+12], %f1455;
$L__BB2_229:
	ld.shared.f32 	%f1456, [%r15+1612];
	sub.f32 	%f1457, %f1456, %f50;
	fma.rn.f32 	%f1458, %f1457, 0f3BBB989D, 0f3F000000;
	cvt.sat.f32.f32 	%f1459, %f1458;
	mov.f32 	%f1460, 0f4B400001;
	mov.f32 	%f1461, 0f437C0000;
	fma.rm.f32 	%f1462, %f1459, %f1461, %f1460;
	add.f32 	%f1463, %f1462, 0fCB40007F;
	neg.f32 	%f1464, %f1463;
	fma.rn.f32 	%f1465, %f1457, 0f3FB8AA3B, %f1464;
	fma.rn.f32 	%f1466, %f1457, 0f32A57060, %f1465;
	mov.b32 	%r189, %f1462;
	shl.b32 	%r190, %r189, 23;
	mov.b32 	%f1467, %r190;
	ex2.approx.ftz.f32 	%f1468, %f1466;
	mul.f32 	%f89, %f1468, %f1467;
	add.f32 	%f90, %f88, %f89;
	@%p84 bra 	$L__BB2_231;
	ld.shared.f32 	%f1469, [%r16+4864];
	ld.local.f32 	%f1470, [%rd5+8];
	fma.rn.f32 	%f1471, %f89, %f1469, %f1470;
	st.local.f32 	[%rd5+8], %f1471;
$L__BB2_231:
	@%p85 bra 	$L__BB2_233;
	ld.shared.f32 	%f1472, [%r16+4992];
	ld.local.f32 	%f1473, [%rd5+12];
	fma.rn.f32 	%f1474, %f89, %f1472, %f1473;
	st.local.f32 	[%rd5+12], %f1474;
$L__BB2_233:
	ld.shared.f32 	%f1475, [%r15+1616];
	sub.f32 	%f1476, %f1475, %f50;
	fma.rn.f32 	%f1477, %f1476, 0f3BBB989D, 0f3F000000;
	cvt.sat.f32.f32 	%f1478, %f1477;
	mov.f32 	%f1479, 0f4B400001;
	mov.f32 	%f1480, 0f437C0000;
	fma.rm.f32 	%f1481, %f1478, %f1480, %f1479;
	add.f32 	%f1482, %f1481, 0fCB40007F;
	neg.f32 	%f1483, %f1482;
	fma.rn.f32 	%f1484, %f1476, 0f3FB8AA3B, %f1483;
	fma.rn.f32 	%f1485, %f1476, 0f32A57060, %f1484;
	mov.b32 	%r191, %f1481;
	shl.b32 	%r192, %r191, 23;
	mov.b32 	%f1486, %r192;
	ex2.approx.ftz.f32 	%f1487, %f1485;
	mul.f32 	%f91, %f1487, %f1486;
	add.f32 	%f92, %f90, %f91;
	@%p84 bra 	$L__BB2_235;
	ld.shared.f32 	%f1488, [%r16+5120];
	ld.local.f32 	%f1489, [%rd5+8];
	fma.rn.f32 	%f1490, %f91, %f1488, %f1489;
	st.local.f32 	[%rd5+8], %f1490;
$L__BB2_235:
	@%p85 bra 	$L__BB2_237;
	ld.shared.f32 	%f1491, [%r16+5248];
	ld.local.f32 	%f1492, [%rd5+12];
	fma.rn.f32 	%f1493, %f91, %f1491, %f1492;
	st.local.f32 	[%rd5+12], %f1493;
$L__BB2_237:
	ld.shared.f32 	%f1494, [%r15+1620];
	sub.f32 	%f1495, %f1494, %f50;
	fma.rn.f32 	%f1496, %f1495, 0f3BBB989D, 0f3F000000;
	cvt.sat.f32.f32 	%f1497, %f1496;
	mov.f32 	%f1498, 0f4B400001;
	mov.f32 	%f1499, 0f437C0000;
	fma.rm.f32 	%f1500, %f1497, %f1499, %f1498;
	add.f32 	%f1501, %f1500, 0fCB40007F;
	neg.f32 	%f1502, %f1501;
	fma.rn.f32 	%f1503, %f1495, 0f3FB8AA3B, %f1502;
	fma.rn.f32 	%f1504, %f1495, 0f32A57060, %f1503;
	mov.b32 	%r193, %f1500;
	shl.b32 	%r194, %r193, 23;
	mov.b32 	%f1505, %r194;
	ex2.approx.ftz.f32 	%f1506, %f1504;
	mul.f32 	%f93, %f1506, %f1505;
	add.f32 	%f94, %f92, %f93;
	@%p84 bra 	$L__BB2_239;
	ld.shared.f32 	%f1507, [%r16+5376];
	ld.local.f32 	%f1508, [%rd5+8];
	fma.rn.f32 	%f1509, %f93, %f1507, %f1508;
	st.local.f32 	[%rd5+8], %f1509;
$L__BB2_239:
	@%p85 bra 	$L__BB2_241;
	ld.shared.f32 	%f1510, [%r16+5504];
	ld.local.f32 	%f1511, [%rd5+12];
	fma.rn.f32 	%f1512, %f93, %f1510, %f1511;
	st.local.f32 	[%rd5+12], %f1512;
$L__BB2_241:
	ld.shared.f32 	%f1513, [%r15+1624];
	sub.f32 	%f1514, %f1513, %f50;
	fma.rn.f32 	%f1515, %f1514, 0f3BBB989D, 0f3F000000;
	cvt.sat.f32.f32 	%f1516, %f1515;
	mov.f32 	%f1517, 0f4B400001;
	mov.f32 	%f1518, 0f437C0000;
	fma.rm.f32 	%f1519, %f1516, %f1518, %f1517;
	add.f32 	%f1520, %f1519, 0fCB40007F;
	neg.f32 	%f1521, %f1520;
	fma.rn.f32 	%f1522, %f1514, 0f3FB8AA3B, %f1521;
	fma.rn.f32 	%f1523, %f1514, 0f32A57060, %f1522;
	mov.b32 	%r195, %f1519;
	shl.b32 	%r196, %r195, 23;
	mov.b32 	%f1524, %r196;
	ex2.approx.ftz.f32 	%f1525, %f1523;
	mul.f32 	%f95, %f1525, %f1524;
	add.f32 	%f96, %f94, %f95;
	@%p84 bra 	$L__BB2_243;
	ld.shared.f32 	%f1526, [%r16+5632];
	ld.local.f32 	%f1527, [%rd5+8];
	fma.rn.f32 	%f1528, %f95, %f1526, %f1527;
	st.local.f32 	[%rd5+8], %f1528;
$L__BB2_243:
	@%p85 bra 	$L__BB2_245;
	ld.shared.f32 	%f1529, [%r16+5760];
	ld.local.f32 	%f1530, [%rd5+12];
	fma.rn.f32 	%f1531, %f95, %f1529, %f1530;
	st.local.f32 	[%rd5+12], %f1531;
$L__BB2_245:
	ld.shared.f32 	%f1532, [%r15+1628];
	sub.f32 	%f1533, %f1532, %f50;
	fma.rn.f32 	%f1534, %f1533, 0f3BBB989D, 0f3F000000;
	cvt.sat.f32.f32 	%f1535, %f1534;
	mov.f32 	%f1536, 0f4B400001;
	mov.f32 	%f1537, 0f437C0000;
	fma.rm.f32 	%f1538, %f1535, %f1537, %f1536;
	add.f32 	%f1539, %f1538, 0fCB40007F;
	neg.f32 	%f1540, %f1539;
	fma.rn.f32 	%f1541, %f1533, 0f3FB8AA3B, %f1540;
	fma.rn.f32 	%f1542, %f1533, 0f32A57060, %f1541;
	mov.b32 	%r197, %f1538;
	shl.b32 	%r198, %r197, 23;
	mov.b32 	%f1543, %r198;
	ex2.approx.ftz.f32 	%f1544, %f1542;
	mul.f32 	%f97, %f1544, %f1543;
	add.f32 	%f98, %f96, %f97;
	@%p84 bra 	$L__BB2_247;
	ld.shared.f32 	%f1545, [%r16+5888];
	ld.local.f32 	%f1546, [%rd5+8];
	fma.rn.f32 	%f1547, %f97, %f1545, %f1546;
	st.local.f32 	[%rd5+8], %f1547;
$L__BB2_247:
	@%p85 bra 	$L__BB2_249;
	ld.shared.f32 	%f1548, [%r16+6016];
	ld.local.f32 	%f1549, [%rd5+12];
	fma.rn.f32 	%f1550, %f97, %f1548, %f1549;
	st.local.f32 	[%rd5+12], %f1550;
$L__BB2_249:
	ld.local.f32 	%f1551, [%rd8+4];
	add.f32 	%f1552, %f98, %f1551;
	st.local.f32 	[%rd8+4], %f1552;
$L__BB2_250:
	bar.sync 	0;
	bar.sync 	0;
	add.s32 	%r211, %r211, 1;
	add.s32 	%r210, %r210, 24;
	add.s32 	%r209, %r209, 1536;
	add.s32 	%r208, %r208, 1;
	setp.eq.s32 	%p181, %r208, 0;
	@%p181 bra 	$L__BB2_23;
	bra.uni 	$L__BB2_20;

}
	// .globl	_Z15flash_attentionIfLi16ELi16ELi64ELi32ELi16EEvPT_S1_S1_S1_iS1_S1_i
.visible .entry _Z15flash_attentionIfLi16ELi16ELi64ELi32ELi16EEvPT_S1_S1_S1_iS1_S1_i(
	.param .u64 .ptr .align 1 _Z15flash_attentionIfLi16ELi16ELi64ELi32ELi16EEvPT_S1_S1_S1_iS1_S1_i_param_0,
	.param .u64 .ptr .align 1 _Z15flash_attentionIfLi16ELi16ELi64ELi32ELi16EEvPT_S1_S1_S1_iS1_S1_i_param_1,
	.param .u64 .ptr .align 1 _Z15flash_attentionIfLi16ELi16ELi64ELi32ELi16EEvPT_S1_S1_S1_iS1_S1_i_param_2,
	.param .u64 .ptr .align 1 _Z15flash_attentionIfLi16ELi16ELi64ELi32ELi16EEvPT_S1_S1_S1_iS1_S1_i_param_3,
	.param .u32 _Z15flash_attentionIfLi16ELi16ELi64ELi32ELi16EEvPT_S1_S1_S1_iS1_S1_i_param_4,
	.param .u64 .ptr .align 1 _Z15flash_attentionIfLi16ELi16ELi64ELi32ELi16EEvPT_S1_S1_S1_iS1_S1_i_param_5,
	.param .u64 .ptr .align 1 _Z15flash_attentionIfLi16ELi16ELi64ELi32ELi16EEvPT_S1_S1_S1_iS1_S1_i_param_6,
	.param .u32 _Z15flash_attentionIfLi16ELi16ELi64ELi32ELi16EEvPT_S1_S1_S1_iS1_S1_i_param_7
)
{
	.local .align 8 .b8 	__local_depot3[32];
	.reg .b64 	%SP;
	.reg .b64 	%SPL;
	.reg .pred 	%p<50>;
	.reg .b32 	%r<98>;
	.reg .b32 	%f<417>;
	.reg .b64 	%rd<29>;

	mov.u64 	%SPL, __local_depot3;
	cvta.local.u64 	%SP, %SPL;
	ld.param.u64 	%rd8, [_Z15flash_attentionIfLi16ELi16ELi64ELi32ELi16EEvPT_S1_S1_S1_iS1_S1_i_param_0];
	ld.param.u64 	%rd9, [_Z15flash_attentionIfLi16ELi16ELi64ELi32ELi16EEvPT_S1_S1_S1_iS1_S1_i_param_1];
	ld.param.u64 	%rd10, [_Z15flash_attentionIfLi16ELi16ELi64ELi32ELi16EEvPT_S1_S1_S1_iS1_S1_i_param_2];
	ld.param.u32 	%r21, [_Z15flash_attentionIfLi16ELi16ELi64ELi32ELi16EEvPT_S1_S1_S1_iS1_S1_i_param_4];
	ld.param.u32 	%r22, [_Z15flash_attentionIfLi16ELi16ELi64ELi32ELi16EEvPT_S1_S1_S1_iS1_S1_i_param_7];
	add.u64 	%rd1, %SPL, 0;
	mov.u32 	%r1, %tid.x;
	mov.u32 	%r2, %tid.y;
	mov.u32 	%r3, %ctaid.x;
	or.b32  	%r23, %r2, %r3;
	or.b32  	%r24, %r23, %r1;
	setp.ne.s32 	%p1, %r24, 0;
	@%p1 bra 	$L__BB3_2;
	add.u64 	%rd13, %SP, 8;
	add.u64 	%rd14, %SPL, 8;
	mov.b32 	%r25, 16;
	st.local.v2.u32 	[%rd14], {%r25, %r25};
	mov.b32 	%r26, 64;
	st.local.u32 	[%rd14+8], %r26;
	mov.u64 	%rd15, $str;
	cvta.global.u64 	%rd16, %rd15;
	{ // callseq 9, 0
	.param .b64 param0;
	st.param.b64 	[param0], %rd16;
	.param .b64 param1;
	st.param.b64 	[param1], %rd13;
	.param .b32 retval0;
	call.uni (retval0), 
	vprintf, 
	(
	param0, 
	param1
	);
	ld.param.b32 	%r27, [retval0];
	} // callseq 9
	mov.b32 	%r29, 32;
	st.local.v2.u32 	[%rd14], {%r29, %r25};
	mov.u64 	%rd17, $str$1;
	cvta.global.u64 	%rd18, %rd17;
	{ // callseq 10, 0
	.param .b64 param0;
	st.param.b64 	[param0], %rd18;
	.param .b64 param1;
	st.param.b64 	[param1], %rd13;
	.param .b32 retval0;
	call.uni (retval0), 
	vprintf, 
	(
	param0, 
	param1
	);
	ld.param.b32 	%r30, [retval0];
	} // callseq 10
	mov.u32 	%r32, %ctaid.y;
	st.local.v2.u32 	[%rd14], {%r3, %r32};
	mov.u64 	%rd19, $str$2;
	cvta.global.u64 	%rd20, %rd19;
	{ // callseq 11, 0
	.param .b64 param0;
	st.param.b64 	[param0], %rd20;
	.param .b64 param1;
	st.param.b64 	[param1], %rd13;
	.param .b32 retval0;
	call.uni (retval0), 
	vprintf, 
	(
	param0, 
	param1
	);
	ld.param.b32 	%r33, [retval0];
	} // callseq 11
$L__BB3_2:
	mov.f32 	%f64, 0f00000000;
	st.local.v2.f32 	[%rd1], {%f64, %f64};
	setp.gt.u32 	%p2, %r2, 15;
	@%p2 bra 	$L__BB3_10;
	shl.b32 	%r35, %r3, 4;
	add.s32 	%r4, %r2, %r35;
	setp.lt.s32 	%p3, %r4, %r21;
	@%p3 bra 	$L__BB3_7;
	setp.gt.u32 	%p4, %r1, 63;
	@%p4 bra 	$L__BB3_10;
	shl.b32 	%r36, %r2, 6;
	add.s32 	%r37, %r36, %r1;
	shl.b32 	%r38, %r37, 2;
	mov.u32 	%r39, shared;
	add.s32 	%r40, %r39, %r38;
	add.s32 	%r5, %r40, 8192;
	mov.b32 	%r41, 0;
	st.shared.u32 	[%r40+8192], %r41;
	setp.lt.u32 	%p5, %r1, 32;
	@%p5 bra 	$L__BB3_6;
	bra.uni 	$L__BB3_10;
$L__BB3_6:
	mov.b32 	%r42, 0;
	st.shared.u32 	[%r5+128], %r42;
	bra.uni 	$L__BB3_10;
$L__BB3_7:
	setp.gt.u32 	%p6, %r1, 63;
	@%p6 bra 	$L__BB3_10;
	shl.b32 	%r43, %r4, 6;
	shl.b32 	%r44, %r2, 6;
	add.s32 	%r45, %r43, %r1;
	cvta.to.global.u64 	%rd21, %rd8;
	mul.wide.s32 	%rd22, %r45, 4;
	add.s64 	%rd2, %rd21, %rd22;
	ld.global.f32 	%f65, [%rd2];
	add.s32 	%r46, %r44, %r1;
	shl.b32 	%r47, %r46, 2;
	mov.u32 	%r48, shared;
	add.s32 	%r49, %r48, %r47;
	add.s32 	%r6, %r49, 8192;
	st.shared.f32 	[%r49+8192], %f65;
	setp.gt.u32 	%p7, %r1, 31;
	@%p7 bra 	$L__BB3_10;
	ld.global.f32 	%f66, [%rd2+128];
	st.shared.f32 	[%r6+128], %f66;
$L__BB3_10:
	bar.sync 	0;
	setp.lt.s32 	%p8, %r22, 1;
	mov.f32 	%f399, 0f00000000;
	mov.f32 	%f379, %f399;
	@%p8 bra 	$L__BB3_18;
	shl.b32 	%r51, %r2, 4;
	add.s32 	%r52, %r51, %r1;
	shl.b32 	%r53, %r52, 2;
	mov.u32 	%r54, shared;
	add.s32 	%r55, %r54, %r53;
	add.s32 	%r7, %r55, 12288;
	mad.lo.s32 	%r56, %r2, 48, %r52;
	shl.b32 	%r57, %r56, 2;
	add.s32 	%r8, %r54, %r57;
	cvta.to.global.u64 	%rd3, %rd9;
	cvta.to.global.u64 	%rd4, %rd10;
	mov.f32 	%f381, 0fFF800000;
	mov.b32 	%r94, 0;
	mov.f32 	%f399, 0f00000000;
	mov.f32 	%f396, %f399;
$L__BB3_12:
	setp.lt.u32 	%p9, %r2, 16;
	@%p9 bra 	$L__BB3_13;
	bra.uni 	$L__BB3_26;
$L__BB3_13:
	shl.b32 	%r58, %r94, 4;
	add.s32 	%r10, %r2, %r58;
	setp.lt.s32 	%p10, %r10, %r21;
	@%p10 bra 	$L__BB3_23;
	setp.lt.u32 	%p11, %r1, 64;
	@%p11 bra 	$L__BB3_15;
	bra.uni 	$L__BB3_26;
$L__BB3_15:
	setp.gt.u32 	%p12, %r1, 31;
	mov.b32 	%r59, 0;
	st.shared.u32 	[%r8], %r59;
	st.shared.u32 	[%r8+4096], %r59;
	@%p12 bra 	$L__BB3_26;
	mov.b32 	%r60, 0;
	st.shared.u32 	[%r8+128], %r60;
	st.shared.u32 	[%r8+4224], %r60;
	bra.uni 	$L__BB3_26;
$L__BB3_17:
	st.local.v2.f32 	[%rd1], {%f396, %f399};
$L__BB3_18:
	setp.lt.u32 	%p45, %r2, 16;
	@%p45 bra 	$L__BB3_19;
	bra.uni 	$L__BB3_22;
$L__BB3_19:
	shl.b32 	%r89, %r3, 4;
	add.s32 	%r20, %r2, %r89;
	setp.ge.s32 	%p46, %r20, %r21;
	setp.gt.u32 	%p47, %r1, 63;
	or.pred  	%p48, %p46, %p47;
	@%p48 bra 	$L__BB3_22;
	ld.param.u64 	%rd28, [_Z15flash_attentionIfLi16ELi16ELi64ELi32ELi16EEvPT_S1_S1_S1_iS1_S1_i_param_3];
	shl.b32 	%r91, %r20, 6;
	shr.u32 	%r92, %r1, 5;
	mul.wide.u32 	%rd24, %r92, 4;
	add.s64 	%rd25, %rd1, %rd24;
	ld.local.f32 	%f372, [%rd25];
	div.rn.f32 	%f373, %f372, %f379;
	add.s32 	%r93, %r91, %r1;
	cvta.to.global.u64 	%rd26, %rd28;
	mul.wide.s32 	%rd27, %r93, 4;
	add.s64 	%rd7, %rd26, %rd27;
	st.global.f32 	[%rd7], %f373;
	setp.gt.u32 	%p49, %r1, 31;
	@%p49 bra 	$L__BB3_22;
	div.rn.f32 	%f374, %f399, %f379;
	st.global.f32 	[%rd7+128], %f374;
$L__BB3_22:
	ret;
$L__BB3_23:
	setp.gt.u32 	%p13, %r1, 63;
	@%p13 bra 	$L__BB3_26;
	setp.gt.u32 	%p14, %r1, 31;
	shl.b32 	%r61, %r10, 6;
	add.s32 	%r62, %r61, %r1;
	mul.wide.u32 	%rd23, %r62, 4;
	add.s64 	%rd5, %rd3, %rd23;
	ld.global.f32 	%f71, [%rd5];
	st.shared.f32 	[%r8], %f71;
	add.s64 	%rd6, %rd4, %rd23;
	ld.global.f32 	%f72, [%rd6];
	st.shared.f32 	[%r8+4096], %f72;
	@%p14 bra 	$L__BB3_26;
	ld.global.f32 	%f73, [%rd5+128];
	st.shared.f32 	[%r8+128], %f73;
	ld.global.f32 	%f74, [%rd6+128];
	st.shared.f32 	[%r8+4224], %f74;
$L__BB3_26:
	or.b32  	%r63, %r2, %r1;
	and.b32  	%r64, %r63, 1008;
	setp.ne.s32 	%p15, %r64, 0;
	bar.sync 	0;
	bar.sync 	0;
	@%p15 bra 	$L__BB3_28;
	shl.b32 	%r65, %r2, 8;
	mov.u32 	%r66, shared;
	add.s32 	%r67, %r66, %r65;
	ld.shared.v4.f32 	{%f75, %f76, %f77, %f78}, [%r67+8192];
	shl.b32 	%r68, %r1, 8;
	add.s32 	%r69, %r66, %r68;
	ld.shared.v4.f32 	{%f79, %f80, %f81, %f82}, [%r69];
	fma.rn.f32 	%f83, %f75, %f79, 0f00000000;
	fma.rn.f32 	%f84, %f76, %f80, %f83;
	fma.rn.f32 	%f85, %f77, %f81, %f84;
	fma.rn.f32 	%f86, %f78, %f82, %f85;
	ld.shared.v4.f32 	{%f87, %f88, %f89, %f90}, [%r67+8208];
	ld.shared.v4.f32 	{%f91, %f92, %f93, %f94}, [%r69+16];
	fma.rn.f32 	%f95, %f87, %f91, %f86;
	fma.rn.f32 	%f96, %f88, %f92, %f95;
	fma.rn.f32 	%f97, %f89, %f93, %f96;
	fma.rn.f32 	%f98, %f90, %f94, %f97;
	ld.shared.v4.f32 	{%f99, %f100, %f101, %f102}, [%r67+8224];
	ld.shared.v4.f32 	{%f103, %f104, %f105, %f106}, [%r69+32];
	fma.rn.f32 	%f107, %f99, %f103, %f98;
	fma.rn.f32 	%f108, %f100, %f104, %f107;
	fma.rn.f32 	%f109, %f101, %f105, %f108;
	fma.rn.f32 	%f110, %f102, %f106, %f109;
	ld.shared.v4.f32 	{%f111, %f112, %f113, %f114}, [%r67+8240];
	ld.shared.v4.f32 	{%f115, %f116, %f117, %f118}, [%r69+48];
	fma.rn.f32 	%f119, %f111, %f115, %f110;
	fma.rn.f32 	%f120, %f112, %f116, %f119;
	fma.rn.f32 	%f121, %f113, %f117, %f120;
	fma.rn.f32 	%f122, %f114, %f118, %f121;
	ld.shared.v4.f32 	{%f123, %f124, %f125, %f126}, [%r67+8256];
	ld.shared.v4.f32 	{%f127, %f128, %f129, %f130}, [%r69+64];
	fma.rn.f32 	%f131, %f123, %f127, %f122;
	fma.rn.f32 	%f132, %f124, %f128, %f131;
	fma.rn.f32 	%f133, %f125, %f129, %f132;
	fma.rn.f32 	%f134, %f126, %f130, %f133;
	ld.shared.v4.f32 	{%f135, %f136, %f137, %f138}, [%r67+8272];
	ld.shared.v4.f32 	{%f139, %f140, %f141, %f142}, [%r69+80];
	fma.rn.f32 	%f143, %f135, %f139, %f134;
	fma.rn.f32 	%f144, %f136, %f140, %f143;
	fma.rn.f32 	%f145, %f137, %f141, %f144;
	fma.rn.f32 	%f146, %f138, %f142, %f145;
	ld.shared.v4.f32 	{%f147, %f148, %f149, %f150}, [%r67+8288];
	ld.shared.v4.f32 	{%f151, %f152, %f153, %f154}, [%r69+96];
	fma.rn.f32 	%f155, %f147, %f151, %f146;
	fma.rn.f32 	%f156, %f148, %f152, %f155;
	fma.rn.f32 	%f157, %f149, %f153, %f156;
	fma.rn.f32 	%f158, %f150, %f154, %f157;
	ld.shared.v4.f32 	{%f159, %f160, %f161, %f162}, [%r67+8304];
	ld.shared.v4.f32 	{%f163, %f164, %f165, %f166}, [%r69+112];
	fma.rn.f32 	%f167, %f159, %f163, %f158;
	fma.rn.f32 	%f168, %f160, %f164, %f167;
	fma.rn.f32 	%f169, %f161, %f165, %f168;
	fma.rn.f32 	%f170, %f162, %f166, %f169;
	ld.shared.v4.f32 	{%f171, %f172, %f173, %f174}, [%r67+8320];
	ld.shared.v4.f32 	{%f175, %f176, %f177, %f178}, [%r69+128];
	fma.rn.f32 	%f179, %f171, %f175, %f170;
	fma.rn.f32 	%f180, %f172, %f176, %f179;
	fma.rn.f32 	%f181, %f173, %f177, %f180;
	fma.rn.f32 	%f182, %f174, %f178, %f181;
	ld.shared.v4.f32 	{%f183, %f184, %f185, %f186}, [%r67+8336];
	ld.shared.v4.f32 	{%f187, %f188, %f189, %f190}, [%r69+144];
	fma.rn.f32 	%f191, %f183, %f187, %f182;
	fma.rn.f32 	%f192, %f184, %f188, %f191;
	fma.rn.f32 	%f193, %f185, %f189, %f192;
	fma.rn.f32 	%f194, %f186, %f190, %f193;
	ld.shared.v4.f32 	{%f195, %f196, %f197, %f198}, [%r67+8352];
	ld.shared.v4.f32 	{%f199, %f200, %f201, %f202}, [%r69+160];
	fma.rn.f32 	%f203, %f195, %f199, %f194;
	fma.rn.f32 	%f204, %f196, %f200, %f203;
	fma.rn.f32 	%f205, %f197, %f201, %f204;
	fma.rn.f32 	%f206, %f198, %f202, %f205;
	ld.shared.v4.f32 	{%f207, %f208, %f209, %f210}, [%r67+8368];
	ld.shared.v4.f32 	{%f211, %f212, %f213, %f214}, [%r69+176];
	fma.rn.f32 	%f215, %f207, %f211, %f206;
	fma.rn.f32 	%f216, %f208, %f212, %f215;
	fma.rn.f32 	%f217, %f209, %f213, %f216;
	fma.rn.f32 	%f218, %f210, %f214, %f217;
	ld.shared.v4.f32 	{%f219, %f220, %f221, %f222}, [%r67+8384];
	ld.shared.v4.f32 	{%f223, %f224, %f225, %f226}, [%r69+192];
	fma.rn.f32 	%f227, %f219, %f223, %f218;
	fma.rn.f32 	%f228, %f220, %f224, %f227;
	fma.rn.f32 	%f229, %f221, %f225, %f228;
	fma.rn.f32 	%f230, %f222, %f226, %f229;
	ld.shared.v4.f32 	{%f231, %f232, %f233, %f234}, [%r67+8400];
	ld.shared.v4.f32 	{%f235, %f236, %f237, %f238}, [%r69+208];
	fma.rn.f32 	%f239, %f231, %f235, %f230;
	fma.rn.f32 	%f240, %f232, %f236, %f239;
	fma.rn.f32 	%f241, %f233, %f237, %f240;
	fma.rn.f32 	%f242, %f234, %f238, %f241;
	ld.shared.v4.f32 	{%f243, %f244, %f245, %f246}, [%r67+8416];
	ld.shared.v4.f32 	{%f247, %f248, %f249, %f250}, [%r69+224];
	fma.rn.f32 	%f251, %f243, %f247, %f242;
	fma.rn.f32 	%f252, %f244, %f248, %f251;
	fma.rn.f32 	%f253, %f245, %f249, %f252;
	fma.rn.f32 	%f254, %f246, %f250, %f253;
	ld.shared.v4.f32 	{%f255, %f256, %f257, %f258}, [%r67+8432];
	ld.shared.v4.f32 	{%f259, %f260, %f261, %f262}, [%r69+240];
	fma.rn.f32 	%f263, %f255, %f259, %f254;
	fma.rn.f32 	%f264, %f256, %f260, %f263;
	fma.rn.f32 	%f265, %f257, %f261, %f264;
	fma.rn.f32 	%f266, %f258, %f262, %f265;
	st.shared.f32 	[%r7], %f266;
$L__BB3_28:
	setp.gt.u32 	%p16, %r2, 15;
	bar.sync 	0;
	mov.f32 	%f384, %f381;
	@%p16 bra 	$L__BB3_30;
	shl.b32 	%r70, %r2, 6;
	mov.u32 	%r71, shared;
	add.s32 	%r72, %r71, %r70;
	ld.shared.v4.f32 	{%f267, %f268, %f269, %f270}, [%r72+12288];
	setp.lt.f32 	%p17, %f381, %f267;
	selp.f32 	%f271, %f267, %f381, %p17;
	setp.lt.f32 	%p18, %f271, %f268;
	selp.f32 	%f272, %f268, %f271, %p18;
	setp.lt.f32 	%p19, %f272, %f269;
	selp.f32 	%f273, %f269, %f272, %p19;
	setp.lt.f32 	%p20, %f273, %f270;
	selp.f32 	%f274, %f270, %f273, %p20;
	ld.shared.v4.f32 	{%f275, %f276, %f277, %f278}, [%r72+12304];
	setp.lt.f32 	%p21, %f274, %f275;
	selp.f32 	%f279, %f275, %f274, %p21;
	setp.lt.f32 	%p22, %f279, %f276;
	selp.f32 	%f280, %f276, %f279, %p22;
	setp.lt.f32 	%p23, %f280, %f277;
	selp.f32 	%f281, %f277, %f280, %p23;
	setp.lt.f32 	%p24, %f281, %f278;
	selp.f32 	%f282, %f278, %f281, %p24;
	ld.shared.v4.f32 	{%f283, %f284, %f285, %f286}, [%r72+12320];
	setp.lt.f32 	%p25, %f282, %f283;
	selp.f32 	%f287, %f283, %f282, %p25;
	setp.lt.f32 	%p26, %f287, %f284;
	selp.f32 	%f288, %f284, %f287, %p26;
	setp.lt.f32 	%p27, %f288, %f285;
	selp.f32 	%f289, %f285, %f288, %p27;
	setp.lt.f32 	%p28, %f289, %f286;
	selp.f32 	%f290, %f286, %f289, %p28;
	ld.shared.v4.f32 	{%f291, %f292, %f293, %f294}, [%r72+12336];
	setp.lt.f32 	%p29, %f290, %f291;
	selp.f32 	%f295, %f291, %f290, %p29;
	setp.lt.f32 	%p30, %f295, %f292;
	selp.f32 	%f296, %f292, %f295, %p30;
	setp.lt.f32 	%p31, %f296, %f293;
	selp.f32 	%f297, %f293, %f296, %p31;
	setp.lt.f32 	%p32, %f297, %f294;
	selp.f32 	%f384, %f294, %f297, %p32;
	mov.f32 	%f380, %f381;
$L__BB3_30:
	bar.sync 	0;
	setp.eq.s32 	%p33, %r94, 0;
	@%p33 bra 	$L__BB3_32;
	sub.f32 	%f298, %f380, %f384;
	fma.rn.f32 	%f299, %f298, 0f3BBB989D, 0f3F000000;
	cvt.sat.f32.f32 	%f300, %f299;
	mov.f32 	%f301, 0f4B400001;
	mov.f32 	%f302, 0f437C0000;
	fma.rm.f32 	%f303, %f300, %f302, %f301;
	add.f32 	%f304, %f303, 0fCB40007F;
	neg.f32 	%f305, %f304;
	fma.rn.f32 	%f306, %f298, 0f3FB8AA3B, %f305;
	fma.rn.f32 	%f307, %f298, 0f32A57060, %f306;
	mov.b32 	%r73, %f303;
	shl.b32 	%r74, %r73, 23;
	mov.b32 	%f308, %r74;
	ex2.approx.ftz.f32 	%f309, %f307;
	mul.f32 	%f310, %f309, %f308;
	mul.f32 	%f396, %f310, %f396;
	mul.f32 	%f399, %f310, %f399;
	mul.f32 	%f379, %f379, %f310;
$L__BB3_32:
	setp.gt.u32 	%p34, %r2, 15;
	@%p34 bra 	$L__BB3_52;
	shl.b32 	%r76, %r1, 2;
	mov.u32 	%r77, shared;
	add.s32 	%r78, %r76, %r77;
	add.s32 	%r96, %r78, 4992;
	shl.b32 	%r79, %r2, 6;
	add.s32 	%r80, %r79, %r77;
	add.s32 	%r95, %r80, 12300;
	mov.f32 	%f395, 0f00000000;
	mov.b32 	%r97, 4096;
$L__BB3_34:
	setp.gt.u32 	%p35, %r1, 63;
	ld.shared.f32 	%f312, [%r95+-12];
	sub.f32 	%f313, %f312, %f384;
	fma.rn.f32 	%f314, %f313, 0f3BBB989D, 0f3F000000;
	cvt.sat.f32.f32 	%f315, %f314;
	mov.f32 	%f316, 0f4B400001;
	mov.f32 	%f317, 0f437C0000;
	fma.rm.f32 	%f318, %f315, %f317, %f316;
	add.f32 	%f319, %f318, 0fCB40007F;
	neg.f32 	%f320, %f319;
	fma.rn.f32 	%f321, %f313, 0f3FB8AA3B, %f320;
	fma.rn.f32 	%f322, %f313, 0f32A57060, %f321;
	mov.b32 	%r81, %f318;
	shl.b32 	%r82, %r81, 23;
	mov.b32 	%f323, %r82;
	ex2.approx.ftz.f32 	%f324, %f322;
	mul.f32 	%f26, %f324, %f323;
	add.f32 	%f27, %f395, %f26;
	@%p35 bra 	$L__BB3_36;
	ld.shared.f32 	%f325, [%r96+-896];
	fma.rn.f32 	%f396, %f26, %f325, %f396;
$L__BB3_36:
	setp.gt.u32 	%p36, %r1, 31;
	@%p36 bra 	$L__BB3_38;
	ld.shared.f32 	%f326, [%r96+-768];
	fma.rn.f32 	%f399, %f26, %f326, %f399;
$L__BB3_38:
	ld.shared.f32 	%f327, [%r95+-8];
	sub.f32 	%f328, %f327, %f384;
	fma.rn.f32 	%f329, %f328, 0f3BBB989D, 0f3F000000;
	cvt.sat.f32.f32 	%f330, %f329;
	mov.f32 	%f331, 0f4B400001;
	mov.f32 	%f332, 0f437C0000;
	fma.rm.f32 	%f333, %f330, %f332, %f331;
	add.f32 	%f334, %f333, 0fCB40007F;
	neg.f32 	%f335, %f334;
	fma.rn.f32 	%f336, %f328, 0f3FB8AA3B, %f335;
	fma.rn.f32 	%f337, %f328, 0f32A57060, %f336;
	mov.b32 	%r83, %f333;
	shl.b32 	%r84, %r83, 23;
	mov.b32 	%f338, %r84;
	ex2.approx.ftz.f32 	%f339, %f337;
	mul.f32 	%f34, %f339, %f338;
	add.f32 	%f35, %f27, %f34;
	@%p35 bra 	$L__BB3_40;
	ld.shared.f32 	%f340, [%r96+-640];
	fma.rn.f32 	%f396, %f34, %f340, %f396;
$L__BB3_40:
	@%p36 bra 	$L__BB3_42;
	ld.shared.f32 	%f341, [%r96+-512];
	fma.rn.f32 	%f399, %f34, %f341, %f399;
$L__BB3_42:
	ld.shared.f32 	%f342, [%r95+-4];
	sub.f32 	%f343, %f342, %f384;
	fma.rn.f32 	%f344, %f343, 0f3BBB989D, 0f3F000000;
	cvt.sat.f32.f32 	%f345, %f344;
	mov.f32 	%f346, 0f4B400001;
	mov.f32 	%f347, 0f437C0000;
	fma.rm.f32 	%f348, %f345, %f347, %f346;
	add.f32 	%f349, %f348, 0fCB40007F;
	neg.f32 	%f350, %f349;
	fma.rn.f32 	%f351, %f343, 0f3FB8AA3B, %f350;
	fma.rn.f32 	%f352, %f343, 0f32A57060, %f351;
	mov.b32 	%r85, %f348;
	shl.b32 	%r86, %r85, 23;
	mov.b32 	%f353, %r86;
	ex2.approx.ftz.f32 	%f354, %f352;
	mul.f32 	%f42, %f354, %f353;
	add.f32 	%f43, %f35, %f42;
	@%p35 bra 	$L__BB3_44;
	ld.shared.f32 	%f355, [%r96+-384];
	fma.rn.f32 	%f396, %f42, %f355, %f396;
$L__BB3_44:
	@%p36 bra 	$L__BB3_46;
	ld.shared.f32 	%f356, [%r96+-256];
	fma.rn.f32 	%f399, %f42, %f356, %f399;
$L__BB3_46:
	ld.shared.f32 	%f357, [%r95];
	sub.f32 	%f358, %f357, %f384;
	fma.rn.f32 	%f359, %f358, 0f3BBB989D, 0f3F000000;
	cvt.sat.f32.f32 	%f360, %f359;
	mov.f32 	%f361, 0f4B400001;
	mov.f32 	%f362, 0f437C0000;
	fma.rm.f32 	%f363, %f360, %f362, %f361;
	add.f32 	%f364, %f363, 0fCB40007F;
	neg.f32 	%f365, %f364;
	fma.rn.f32 	%f366, %f358, 0f3FB8AA3B, %f365;
	fma.rn.f32 	%f367, %f358, 0f32A57060, %f366;
	mov.b32 	%r87, %f363;
	shl.b32 	%r88, %r87, 23;
	mov.b32 	%f368, %r88;
	ex2.approx.ftz.f32 	%f369, %f367;
	mul.f32 	%f50, %f369, %f368;
	add.f32 	%f395, %f43, %f50;
	@%p35 bra 	$L__BB3_48;
	ld.shared.f32 	%f370, [%r96+-128];
	fma.rn.f32 	%f396, %f50, %f370, %f396;
$L__BB3_48:
	@%p36 bra 	$L__BB3_50;
	ld.shared.f32 	%f371, [%r96];
	fma.rn.f32 	%f399, %f50, %f371, %f399;
$L__BB3_50:
	add.s32 	%r97, %r97, 1024;
	add.s32 	%r96, %r96, 1024;
	add.s32 	%r95, %r95, 16;
	setp.ne.s32 	%p43, %r97, 8192;
	@%p43 bra 	$L__BB3_34;
	add.f32 	%f379, %f379, %f395;
$L__BB3_52:
	bar.sync 	0;
	bar.sync 	0;
	add.s32 	%r94, %r94, 1;
	setp.eq.s32 	%p44, %r94, %r22;
	mov.f32 	%f381, %f384;
	@%p44 bra 	$L__BB3_17;
	bra.uni 	$L__BB3_12;

}
	// .globl	_Z15flash_attentionIfLi48ELi48ELi64ELi48ELi16EEvPT_S1_S1_S1_iS1_S1_i
.visible .entry _Z15flash_attentionIfLi48ELi48ELi64ELi48ELi16EEvPT_S1_S1_S1_iS1_S1_i(
	.param .u64 .ptr .align 1 _Z15flash_attentionIfLi48ELi48ELi64ELi48ELi16EEvPT_S1_S1_S1_iS1_S1_i_param_0,
	.param .u64 .ptr .align 1 _Z15flash_attentionIfLi48ELi48ELi64ELi48ELi16EEvPT_S1_S1_S1_iS1_S1_i_param_1,
	.param .u64 .ptr .align 1 _Z15flash_attentionIfLi48ELi48ELi64ELi48ELi16EEvPT_S1_S1_S1_iS1_S1_i_param_2,
	.param .u64 .ptr .align 1 _Z15flash_attentionIfLi48ELi48ELi64ELi48ELi16EEvPT_S1_S1_S1_iS1_S1_i_param_3,
	.param .u32 _Z15flash_attentionIfLi48ELi48ELi64ELi48ELi16EEvPT_S1_S1_S1_iS1_S1_i_param_4,
	.param .u64 .ptr .align 1 _Z15flash_attentionIfLi48ELi48ELi64ELi48ELi16EEvPT_S1_S1_S1_iS1_S1_i_param_5,
	.param .u64 .ptr .align 1 _Z15flash_attentionIfLi48ELi48ELi64ELi48ELi16EEvPT_S1_S1_S1_iS1_S1_i_param_6,
	.param .u32 _Z15flash_attentionIfLi48ELi48ELi64ELi48ELi16EEvPT_S1_S1_S1_iS1_S1_i_param_7
)
{
	.local .align 8 .b8 	__local_depot4[88];
	.reg .b64 	%SP;
	.reg .b64 	%SPL;
	.reg .pred 	%p<243>;
	.reg .b32 	%r<167>;
	.reg .b32 	%f<1245>;
	.reg .b64 	%rd<74>;

	mov.u64 	%SPL, __local_depot4;
	cvta.local.u64 	%SP, %SPL;
	ld.param.u64 	%rd29, [_Z15flash_attentionIfLi48ELi48ELi64ELi48ELi16EEvPT_S1_S1_S1_iS1_S1_i_param_0];
	ld.param.u64 	%rd30, [_Z15flash_attentionIfLi48ELi48ELi64ELi48ELi16EEvPT_S1_S1_S1_iS1_S1_i_param_1];
	ld.param.u64 	%rd31, [_Z15flash_attentionIfLi48ELi48ELi64ELi48ELi16EEvPT_S1_S1_S1_iS1_S1_i_param_2];
	ld.param.u64 	%rd32, [_Z15flash_attentionIfLi48ELi48ELi64ELi48ELi16EEvPT_S1_S1_S1_iS1_S1_i_param_3];
	ld.param.u32 	%r37, [_Z15flash_attentionIfLi48ELi48ELi64ELi48ELi16EEvPT_S1_S1_S1_iS1_S1_i_param_4];
	ld.param.u32 	%r38, [_Z15flash_attentionIfLi48ELi48ELi64ELi48ELi16EEvPT_S1_S1_S1_iS1_S1_i_param_7];
	cvta.to.global.u64 	%rd1, %rd29;
	cvta.to.global.u64 	%rd2, %rd31;
	cvta.to.global.u64 	%rd3, %rd30;
	cvta.to.global.u64 	%rd4, %rd32;
	add.u64 	%rd5, %SPL, 0;
	add.u64 	%rd6, %SPL, 24;
	add.u64 	%rd7, %SPL, 36;
	add.u64 	%rd8, %SPL, 48;
	mov.u32 	%r1, %tid.x;
	mov.u32 	%r2, %tid.y;
	mov.u32 	%r3, %ctaid.x;
	or.b32  	%r39, %r2, %r3;
	or.b32  	%r40, %r39, %r1;
	setp.ne.s32 	%p2, %r40, 0;
	@%p2 bra 	$L__BB4_2;
	add.u64 	%rd37, %SP, 64;
	add.u64 	%rd38, %SPL, 64;
	mov.b32 	%r41, 48;
	st.local.v2.u32 	[%rd38], {%r41, %r41};
	mov.b32 	%r42, 64;
	st.local.u32 	[%rd38+8], %r42;
	mov.u64 	%rd39, $str;
	cvta.global.u64 	%rd40, %rd39;
	{ // callseq 12, 0
	.param .b64 param0;
	st.param.b64 	[param0], %rd40;
	.param .b64 param1;
	st.param.b64 	[param1], %rd37;
	.param .b32 retval0;
	call.uni (retval0), 
	vprintf, 
	(
	param0, 
	param1
	);
	ld.param.b32 	%r43, [retval0];
	} // callseq 12
	mov.b32 	%r45, 16;
	st.local.v2.u32 	[%rd38], {%r41, %r45};
	mov.u64 	%rd41, $str$1;
	cvta.global.u64 	%rd42, %rd41;
	{ // callseq 13, 0
	.param .b64 param0;
	st.param.b64 	[param0], %rd42;
	.param .b64 param1;
	st.param.b64 	[param1], %rd37;
	.param .b32 retval0;
	call.uni (retval0), 
	vprintf, 
	(
	param0, 
	param1
	);
	ld.param.b32 	%r46, [retval0];
	} // callseq 13
	mov.u32 	%r48, %ctaid.y;
	st.local.v2.u32 	[%rd38], {%r3, %r48};
	mov.u64 	%rd43, $str$2;
	cvta.global.u64 	%rd44, %rd43;
	{ // callseq 14, 0
	.param .b64 param0;
	st.param.b64 	[param0], %rd44;
	.param .b64 param1;
	st.param.b64 	[param1], %rd37;
	.param .b32 retval0;
	call.uni (retval0), 
	vprintf, 
	(
	param0, 
	param1
	);
	ld.param.b32 	%r49, [retval0];
	} // callseq 14
$L__BB4_2:
	mov.f32 	%f54, 0f00000000;
	st.local.v2.f32 	[%rd5], {%f54, %f54};
	mov.b32 	%r51, -8388608;
	st.local.u32 	[%rd6], %r51;
	mov.b32 	%r52, 0;
	st.local.u32 	[%rd8], %r52;
	st.local.v2.f32 	[%rd5+8], {%f54, %f54};
	st.local.u32 	[%rd6+4], %r51;
	st.local.u32 	[%rd8+4], %r52;
	st.local.v2.f32 	[%rd5+16], {%f54, %f54};
	st.local.u32 	[%rd6+8], %r51;
	st.local.u32 	[%rd8+8], %r52;
	setp.lt.u32 	%p3, %r2, 48;
	shl.b32 	%r53, %r2, 6;
	add.s32 	%r5, %r53, %r1;
	shl.b32 	%r54, %r5, 2;
	mov.u32 	%r55, shared;
	add.s32 	%r56, %r55, %r54;
	add.s32 	%r6, %r56, 24576;
	@%p3 bra 	$L__BB4_3;
	bra.uni 	$L__BB4_26;
$L__BB4_3:
	mad.lo.s32 	%r4, %r3, 48, %r2;
	setp.lt.s32 	%p4, %r4, %r37;
	@%p4 bra 	$L__BB4_7;
	setp.gt.u32 	%p5, %r1, 63;
	@%p5 bra 	$L__BB4_10;
	mov.b32 	%r57, 0;
	st.shared.u32 	[%r6], %r57;
	setp.lt.u32 	%p6, %r1, 16;
	@%p6 bra 	$L__BB4_6;
	bra.uni 	$L__BB4_10;
$L__BB4_6:
	mov.b32 	%r58, 0;
	st.shared.u32 	[%r6+192], %r58;
	bra.uni 	$L__BB4_10;
$L__BB4_7:
	setp.gt.u32 	%p7, %r1, 63;
	@%p7 bra 	$L__BB4_10;
	shl.b32 	%r59, %r4, 6;
	add.s32 	%r60, %r59, %r1;
	mul.wide.s32 	%rd45, %r60, 4;
	add.s64 	%rd9, %rd1, %rd45;
	ld.global.f32 	%f55, [%rd9];
	st.shared.f32 	[%r6], %f55;
	setp.gt.u32 	%p8, %r1, 15;
	@%p8 bra 	$L__BB4_10;
	ld.global.f32 	%f56, [%rd9+192];
	st.shared.f32 	[%r6+192], %f56;
$L__BB4_10:
	setp.gt.u32 	%p9, %r2, 31;
	@%p9 bra 	$L__BB4_26;
	add.s32 	%r7, %r4, 16;
	setp.lt.s32 	%p10, %r7, %r37;
	@%p10 bra 	$L__BB4_15;
	setp.gt.u32 	%p11, %r1, 63;
	@%p11 bra 	$L__BB4_18;
	mov.b32 	%r61, 0;
	st.shared.u32 	[%r6+4096], %r61;
	setp.gt.u32 	%p12, %r1, 15;
	@%p12 bra 	$L__BB4_18;
	mov.b32 	%r62, 0;
	st.shared.u32 	[%r6+4288], %r62;
	bra.uni 	$L__BB4_18;
$L__BB4_15:
	setp.gt.u32 	%p13, %r1, 63;
	@%p13 bra 	$L__BB4_18;
	shl.b32 	%r63, %r7, 6;
	add.s32 	%r64, %r63, %r1;
	mul.wide.s32 	%rd46, %r64, 4;
	add.s64 	%rd10, %rd1, %rd46;
	ld.global.f32 	%f57, [%rd10];
	st.shared.f32 	[%r6+4096], %f57;
	setp.gt.u32 	%p14, %r1, 15;
	@%p14 bra 	$L__BB4_18;
	ld.global.f32 	%f58, [%rd10+192];
	st.shared.f32 	[%r6+4288], %f58;
$L__BB4_18:
	setp.gt.u32 	%p15, %r2, 15;
	@%p15 bra 	$L__BB4_26;
	add.s32 	%r8, %r4, 32;
	setp.lt.s32 	%p16, %r8, %r37;
	@%p16 bra 	$L__BB4_23;
	setp.gt.u32 	%p17, %r1, 63;
	@%p17 bra 	$L__BB4_26;
	mov.b32 	%r65, 0;
	st.shared.u32 	[%r6+8192], %r65;
	setp.gt.u32 	%p18, %r1, 15;
	@%p18 bra 	$L__BB4_26;
	mov.b32 	%r66, 0;
	st.shared.u32 	[%r6+8384], %r66;
	bra.uni 	$L__BB4_26;
$L__BB4_23:
	setp.gt.u32 	%p19, %r1, 63;
	@%p19 bra 	$L__BB4_26;
	shl.b32 	%r67, %r8, 6;
	add.s32 	%r68, %r67, %r1;
	mul.wide.s32 	%rd47, %r68, 4;
	add.s64 	%rd11, %rd1, %rd47;
	ld.global.f32 	%f59, [%rd11];
	st.shared.f32 	[%r6+8192], %f59;
	setp.gt.u32 	%p20, %r1, 15;
	@%p20 bra 	$L__BB4_26;
	ld.global.f32 	%f60, [%rd11+192];
	st.shared.f32 	[%r6+8384], %f60;
$L__BB4_26:
	bar.sync 	0;
	setp.lt.s32 	%p21, %r38, 1;
	@%p21 bra 	$L__BB4_31;
	setp.gt.u32 	%p22, %r1, 47;
	add.s32 	%r71, %r2, 16;
	shl.b32 	%r72, %r2, 8;
	add.s32 	%r74, %r55, %r72;
	add.s32 	%r9, %r74, 24576;
	shl.b32 	%r75, %r1, 8;
	add.s32 	%r10, %r55, %r75;
	shl.b32 	%r76, %r2, 4;
	sub.s32 	%r77, %r5, %r76;
	shl.b32 	%r78, %r77, 2;
	add.s32 	%r79, %r55, 36864;
	add.s32 	%r11, %r79, %r78;
	setp.gt.u32 	%p23, %r2, 15;
	or.pred  	%p1, %p23, %p22;
	shr.u32 	%r80, %r2, 4;
	mul.wide.u32 	%rd48, %r80, 4;
	add.s64 	%rd12, %rd6, %rd48;
	mad.lo.s32 	%r12, %r2, 192, %r79;
	shr.u32 	%r81, %r71, 4;
	mul.wide.u32 	%rd49, %r81, 4;
	add.s64 	%rd13, %rd6, %rd49;
	add.s64 	%rd14, %rd7, %rd49;
	mul.wide.u32 	%rd50, %r80, 8;
	add.s64 	%rd15, %rd5, %rd50;
	mul.wide.u32 	%rd51, %r81, 8;
	add.s64 	%rd16, %rd5, %rd51;
	add.s64 	%rd17, %rd8, %rd49;
	mov.b32 	%r161, 0;
$L__BB4_28:
	setp.gt.u32 	%p24, %r2, 47;
	@%p24 bra 	$L__BB4_65;
	mad.lo.s32 	%r14, %r161, 48, %r2;
	setp.lt.s32 	%p25, %r14, %r37;
	@%p25 bra 	$L__BB4_46;
	setp.gt.u32 	%p26, %r1, 63;
	@%p26 bra 	$L__BB4_49;
	bra.uni 	$L__BB4_44;
$L__BB4_31:
	setp.gt.u32 	%p225, %r2, 47;
	@%p225 bra 	$L__BB4_43;
	setp.lt.u32 	%p226, %r1, 64;
	mad.lo.s32 	%r15, %r3, 48, %r2;
	setp.lt.s32 	%p227, %r15, %r37;
	and.pred  	%p228, %p227, %p226;
	@%p228 bra 	$L__BB4_33;
	bra.uni 	$L__BB4_35;
$L__BB4_33:
	shr.u32 	%r147, %r2, 4;
	mul.wide.u32 	%rd59, %r147, 8;
	add.s64 	%rd24, %rd5, %rd59;
	mul.wide.u32 	%rd60, %r147, 4;
	add.s64 	%rd61, %rd8, %rd60;
	ld.local.f32 	%f51, [%rd61];
	shl.b32 	%r148, %r15, 6;
	setp.gt.u32 	%p229, %r1, 47;
	selp.u32 	%r149, 1, 0, %p229;
	mul.wide.u32 	%rd62, %r149, 4;
	add.s64 	%rd63, %rd24, %rd62;
	ld.local.f32 	%f1220, [%rd63];
	div.rn.f32 	%f1221, %f1220, %f51;
	add.s32 	%r150, %r148, %r1;
	mul.wide.s32 	%rd64, %r150, 4;
	add.s64 	%rd25, %rd4, %rd64;
	st.global.f32 	[%rd25], %f1221;
	setp.gt.u32 	%p230, %r1, 15;
	@%p230 bra 	$L__BB4_35;
	ld.local.f32 	%f1222, [%rd24+4];
	div.rn.f32 	%f1223, %f1222, %f51;
	st.global.f32 	[%rd25+192], %f1223;
$L__BB4_35:
	setp.gt.u32 	%p231, %r2, 31;
	@%p231 bra 	$L__BB4_43;
	setp.gt.u32 	%p232, %r1, 63;
	add.s32 	%r35, %r15, 16;
	setp.ge.s32 	%p233, %r35, %r37;
	or.pred  	%p234, %p233, %p232;
	@%p234 bra 	$L__BB4_39;
	add.s32 	%r152, %r2, 16;
	shr.u32 	%r153, %r152, 4;
	mul.wide.u32 	%rd65, %r153, 8;
	add.s64 	%rd26, %rd5, %rd65;
	mul.wide.u32 	%rd66, %r153, 4;
	add.s64 	%rd67, %rd8, %rd66;
	ld.local.f32 	%f52, [%rd67];
	shl.b32 	%r154, %r35, 6;
	setp.gt.u32 	%p235, %r1, 47;
	selp.u32 	%r155, 1, 0, %p235;
	mul.wide.u32 	%rd68, %r155, 4;
	add.s64 	%rd69, %rd26, %rd68;
	ld.local.f32 	%f1224, [%rd69];
	div.rn.f32 	%f1225, %f1224, %f52;
	add.s32 	%r156, %r154, %r1;
	mul.wide.s32 	%rd70, %r156, 4;
	add.s64 	%rd27, %rd4, %rd70;
	st.global.f32 	[%rd27], %f1225;
	setp.gt.u32 	%p236, %r1, 15;
	@%p236 bra 	$L__BB4_39;
	ld.local.f32 	%f1226, [%rd26+4];
	div.rn.f32 	%f1227, %f1226, %f52;
	st.global.f32 	[%rd27+192], %f1227;
$L__BB4_39:
	setp.gt.u32 	%p237, %r2, 15;
	@%p237 bra 	$L__BB4_43;
	setp.gt.u32 	%p238, %r1, 63;
	add.s32 	%r36, %r15, 32;
	setp.ge.s32 	%p239, %r36, %r37;
	or.pred  	%p240, %p239, %p238;
	@%p240 bra 	$L__BB4_43;
	ld.local.f32 	%f53, [%rd8+8];
	shl.b32 	%r158, %r36, 6;
	setp.gt.u32 	%p241, %r1, 47;
	selp.u32 	%r159, 1, 0, %p241;
	mul.wide.u32 	%rd71, %r159, 4;
	add.s64 	%rd72, %rd5, %rd71;
	ld.local.f32 	%f1228, [%rd72+16];
	div.rn.f32 	%f1229, %f1228, %f53;
	add.s32 	%r160, %r158, %r1;
	mul.wide.s32 	%rd73, %r160, 4;
	add.s64 	%rd28, %rd4, %rd73;
	st.global.f32 	[%rd28], %f1229;
	setp.gt.u32 	%p242, %r1, 15;
	@%p242 bra 	$L__BB4_43;
	ld.local.f32 	%f1230, [%rd5+20];
	div.rn.f32 	%f1231, %f1230, %f53;
	st.global.f32 	[%rd28+192], %f1231;
$L__BB4_43:
	ret;
$L__BB4_44:
	setp.lt.u32 	%p27, %r1, 16;
	mov.b32 	%r82, 0;
	st.shared.u32 	[%r6+-24576], %r82;
	st.shared.u32 	[%r6+-12288], %r82;
	@%p27 bra 	$L__BB4_45;
	bra.uni 	$L__BB4_49;
$L__BB4_45:
	mov.b32 	%r83, 0;
	st.shared.u32 	[%r6+-24384], %r83;
	st.shared.u32 	[%r6+-12096], %r83;
	bra.uni 	$L__BB4_49;
$L__BB4_46:
	setp.gt.u32 	%p28, %r1, 63;
	@%p28 bra 	$L__BB4_49;
	setp.gt.u32 	%p29, %r1, 15;
	shl.b32 	%r84, %r14, 6;
	add.s32 	%r85, %r84, %r1;
	mul.wide.u32 	%rd52, %r85, 4;
	add.s64 	%rd18, %rd3, %rd52;
	ld.global.f32 	%f61, [%rd18];
	st.shared.f32 	[%r6+-24576], %f61;
	add.s64 	%rd19, %rd2, %rd52;
	ld.global.f32 	%f62, [%rd19];
	st.shared.f32 	[%r6+-12288], %f62;
	@%p29 bra 	$L__BB4_49;
	ld.global.f32 	%f63, [%rd18+192];
	st.shared.f32 	[%r6+-24384], %f63;
	ld.global.f32 	%f64, [%rd19+192];
	st.shared.f32 	[%r6+-12096], %f64;
$L__BB4_49:
	setp.gt.u32 	%p30, %r2, 31;
	@%p30 bra 	$L__BB4_65;
	add.s32 	%r16, %r14, 16;
	setp.lt.s32 	%p31, %r16, %r37;
	@%p31 bra 	$L__BB4_54;
	setp.gt.u32 	%p32, %r1, 63;
	@%p32 bra 	$L__BB4_57;
	setp.gt.u32 	%p33, %r1, 15;
	mov.b32 	%r86, 0;
	st.shared.u32 	[%r6+-20480], %r86;
	st.shared.u32 	[%r6+-8192], %r86;
	@%p33 bra 	$L__BB4_57;
	mov.b32 	%r87, 0;
	st.shared.u32 	[%r6+-20288], %r87;
	st.shared.u32 	[%r6+-8000], %r87;
	bra.uni 	$L__BB4_57;
$L__BB4_54:
	setp.gt.u32 	%p34, %r1, 63;
	@%p34 bra 	$L__BB4_57;
	setp.gt.u32 	%p35, %r1, 15;
	shl.b32 	%r88, %r16, 6;
	add.s32 	%r89, %r88, %r1;
	mul.wide.u32 	%rd53, %r89, 4;
	add.s64 	%rd20, %rd3, %rd53;
	ld.global.f32 	%f65, [%rd20];
	st.shared.f32 	[%r6+-20480], %f65;
	add.s64 	%rd21, %rd2, %rd53;
	ld.global.f32 	%f66, [%rd21];
	st.shared.f32 	[%r6+-8192], %f66;
	@%p35 bra 	$L__BB4_57;
	ld.global.f32 	%f67, [%rd20+192];
	st.shared.f32 	[%r6+-20288], %f67;
	ld.global.f32 	%f68, [%rd21+192];
	st.shared.f32 	[%r6+-8000], %f68;
$L__BB4_57:
	@%p23 bra 	$L__BB4_65;
	add.s32 	%r17, %r14, 32;
	setp.lt.s32 	%p37, %r17, %r37;
	@%p37 bra 	$L__BB4_62;
	setp.gt.u32 	%p38, %r1, 63;
	@%p38 bra 	$L__BB4_65;
	setp.gt.u32 	%p39, %r1, 15;
	mov.b32 	%r90, 0;
	st.shared.u32 	[%r6+-16384], %r90;
	st.shared.u32 	[%r6+-4096], %r90;
	@%p39 bra 	$L__BB4_65;
	mov.b32 	%r91, 0;
	st.shared.u32 	[%r6+-16192], %r91;
	st.shared.u32 	[%r6+-3904], %r91;
	bra.uni 	$L__BB4_65;
$L__BB4_62:
	setp.gt.u32 	%p40, %r1, 63;
	@%p40 bra 	$L__BB4_65;
	setp.gt.u32 	%p41, %r1, 15;
	shl.b32 	%r92, %r17, 6;
	add.s32 	%r93, %r92, %r1;
	mul.wide.u32 	%rd54, %r93, 4;
	add.s64 	%rd22, %rd3, %rd54;
	ld.global.f32 	%f69, [%rd22];
	st.shared.f32 	[%r6+-16384], %f69;
	add.s64 	%rd23, %rd2, %rd54;
	ld.global.f32 	%f70, [%rd23];
	st.shared.f32 	[%r6+-4096], %f70;
	@%p41 bra 	$L__BB4_65;
	ld.global.f32 	%f71, [%rd22+192];
	st.shared.f32 	[%r6+-16192], %f71;
	ld.global.f32 	%f72, [%rd23+192];
	st.shared.f32 	[%r6+-3904], %f72;
$L__BB4_65:
	bar.sync 	0;
	bar.sync 	0;
	@%p24 bra 	$L__BB4_73;
	@%p22 bra 	$L__BB4_68;
	ld.shared.v4.f32 	{%f73, %f74, %f75, %f76}, [%r9];
	ld.shared.v4.f32 	{%f77, %f78, %f79, %f80}, [%r10];
	fma.rn.f32 	%f81, %f73, %f77, 0f00000000;
	fma.rn.f32 	%f82, %f74, %f78, %f81;
	fma.rn.f32 	%f83, %f75, %f79, %f82;
	fma.rn.f32 	%f84, %f76, %f80, %f83;
	ld.shared.v4.f32 	{%f85, %f86, %f87, %f88}, [%r9+16];
	ld.shared.v4.f32 	{%f89, %f90, %f91, %f92}, [%r10+16];
	fma.rn.f32 	%f93, %f85, %f89, %f84;
	fma.rn.f32 	%f94, %f86, %f90, %f93;
	fma.rn.f32 	%f95, %f87, %f91, %f94;
	fma.rn.f32 	%f96, %f88, %f92, %f95;
	ld.shared.v4.f32 	{%f97, %f98, %f99, %f100}, [%r9+32];
	ld.shared.v4.f32 	{%f101, %f102, %f103, %f104}, [%r10+32];
	fma.rn.f32 	%f105, %f97, %f101, %f96;
	fma.rn.f32 	%f106, %f98, %f102, %f105;
	fma.rn.f32 	%f107, %f99, %f103, %f106;
	fma.rn.f32 	%f108, %f100, %f104, %f107;
	ld.shared.v4.f32 	{%f109, %f110, %f111, %f112}, [%r9+48];
	ld.shared.v4.f32 	{%f113, %f114, %f115, %f116}, [%r10+48];
	fma.rn.f32 	%f117, %f109, %f113, %f108;
	fma.rn.f32 	%f118, %f110, %f114, %f117;
	fma.rn.f32 	%f119, %f111, %f115, %f118;
	fma.rn.f32 	%f120, %f112, %f116, %f119;
	ld.shared.v4.f32 	{%f121, %f122, %f123, %f124}, [%r9+64];
	ld.shared.v4.f32 	{%f125, %f126, %f127, %f128}, [%r10+64];
	fma.rn.f32 	%f129, %f121, %f125, %f120;
	fma.rn.f32 	%f130, %f122, %f126, %f129;
	fma.rn.f32 	%f131, %f123, %f127, %f130;
	fma.rn.f32 	%f132, %f124, %f128, %f131;
	ld.shared.v4.f32 	{%f133, %f134, %f135, %f136}, [%r9+80];
	ld.shared.v4.f32 	{%f137, %f138, %f139, %f140}, [%r10+80];
	fma.rn.f32 	%f141, %f133, %f137, %f132;
	fma.rn.f32 	%f142, %f134, %f138, %f141;
	fma.rn.f32 	%f143, %f135, %f139, %f142;
	fma.rn.f32 	%f144, %f136, %f140, %f143;
	ld.shared.v4.f32 	{%f145, %f146, %f147, %f148}, [%r9+96];
	ld.shared.v4.f32 	{%f149, %f150, %f151, %f152}, [%r10+96];
	fma.rn.f32 	%f153, %f145, %f149, %f144;
	fma.rn.f32 	%f154, %f146, %f150, %f153;
	fma.rn.f32 	%f155, %f147, %f151, %f154;
	fma.rn.f32 	%f156, %f148, %f152, %f155;
	ld.shared.v4.f32 	{%f157, %f158, %f159, %f160}, [%r9+112];
	ld.shared.v4.f32 	{%f161, %f162, %f163, %f164}, [%r10+112];
	fma.rn.f32 	%f165, %f157, %f161, %f156;
	fma.rn.f32 	%f166, %f158, %f162, %f165;
	fma.rn.f32 	%f167, %f159, %f163, %f166;
	fma.rn.f32 	%f168, %f160, %f164, %f167;
	ld.shared.v4.f32 	{%f169, %f170, %f171, %f172}, [%r9+128];
	ld.shared.v4.f32 	{%f173, %f174, %f175, %f176}, [%r10+128];
	fma.rn.f32 	%f177, %f169, %f173, %f168;
	fma.rn.f32 	%f178, %f170, %f174, %f177;
	fma.rn.f32 	%f179, %f171, %f175, %f178;
	fma.rn.f32 	%f180, %f172, %f176, %f179;
	ld.shared.v4.f32 	{%f181, %f182, %f183, %f184}, [%r9+144];
	ld.shared.v4.f32 	{%f185, %f186, %f187, %f188}, [%r10+144];
	fma.rn.f32 	%f189, %f181, %f185, %f180;
	fma.rn.f32 	%f190, %f182, %f186, %f189;
	fma.rn.f32 	%f191, %f183, %f187, %f190;
	fma.rn.f32 	%f192, %f184, %f188, %f191;
	ld.shared.v4.f32 	{%f193, %f194, %f195, %f196}, [%r9+160];
	ld.shared.v4.f32 	{%f197, %f198, %f199, %f200}, [%r10+160];
	fma.rn.f32 	%f201, %f193, %f197, %f192;
	fma.rn.f32 	%f202, %f194, %f198, %f201;
	fma.rn.f32 	%f203, %f195, %f199, %f202;
	fma.rn.f32 	%f204, %f196, %f200, %f203;
	ld.shared.v4.f32 	{%f205, %f206, %f207, %f208}, [%r9+176];
	ld.shared.v4.f32 	{%f209, %f210, %f211, %f212}, [%r10+176];
	fma.rn.f32 	%f213, %f205, %f209, %f204;
	fma.rn.f32 	%f214, %f206, %f210, %f213;
	fma.rn.f32 	%f215, %f207, %f211, %f214;
	fma.rn.f32 	%f216, %f208, %f212, %f215;
	ld.shared.v4.f32 	{%f217, %f218, %f219, %f220}, [%r9+192];
	ld.shared.v4.f32 	{%f221, %f222, %f223, %f224}, [%r10+192];
	fma.rn.f32 	%f225, %f217, %f221, %f216;
	fma.rn.f32 	%f226, %f218, %f222, %f225;
	fma.rn.f32 	%f227, %f219, %f223, %f226;
	fma.rn.f32 	%f228, %f220, %f224, %f227;
	ld.shared.v4.f32 	{%f229, %f230, %f231, %f232}, [%r9+208];
	ld.shared.v4.f32 	{%f233, %f234, %f235, %f236}, [%r10+208];
	fma.rn.f32 	%f237, %f229, %f233, %f228;
	fma.rn.f32 	%f238, %f230, %f234, %f237;
	fma.rn.f32 	%f239, %f231, %f235, %f238;
	fma.rn.f32 	%f240, %f232, %f236, %f239;
	ld.shared.v4.f32 	{%f241, %f242, %f243, %f244}, [%r9+224];
	ld.shared.v4.f32 	{%f245, %f246, %f247, %f248}, [%r10+224];
	fma.rn.f32 	%f249, %f241, %f245, %f240;
	fma.rn.f32 	%f250, %f242, %f246, %f249;
	fma.rn.f32 	%f251, %f243, %f247, %f250;
	fma.rn.f32 	%f252, %f244, %f248, %f251;
	ld.shared.v4.f32 	{%f253, %f254, %f255, %f256}, [%r9+240];
	ld.shared.v4.f32 	{%f257, %f258, %f259, %f260}, [%r10+240];
	fma.rn.f32 	%f261, %f253, %f257, %f252;
	fma.rn.f32 	%f262, %f254, %f258, %f261;
	fma.rn.f32 	%f263, %f255, %f259, %f262;
	fma.rn.f32 	%f264, %f256, %f260, %f263;
	st.shared.f32 	[%r11], %f264;
$L__BB4_68:
	setp.gt.u32 	%p44, %r2, 31;
	@%p44 bra 	$L__BB4_73;
	@%p22 bra 	$L__BB4_71;
	ld.shared.v4.f32 	{%f265, %f266, %f267, %f268}, [%r9+4096];
	ld.shared.v4.f32 	{%f269, %f270, %f271, %f272}, [%r10];
	fma.rn.f32 	%f273, %f265, %f269, 0f00000000;
	fma.rn.f32 	%f274, %f266, %f270, %f273;
	fma.rn.f32 	%f275, %f267, %f271, %f274;
	fma.rn.f32 	%f276, %f268, %f272, %f275;
	ld.shared.v4.f32 	{%f277, %f278, %f279, %f280}, [%r9+4112];
	ld.shared.v4.f32 	{%f281, %f282, %f283, %f284}, [%r10+16];
	fma.rn.f32 	%f285, %f277, %f281, %f276;
	fma.rn.f32 	%f286, %f278, %f282, %f285;
	fma.rn.f32 	%f287, %f279, %f283, %f286;
	fma.rn.f32 	%f288, %f280, %f284, %f287;
	ld.shared.v4.f32 	{%f289, %f290, %f291, %f292}, [%r9+4128];
	ld.shared.v4.f32 	{%f293, %f294, %f295, %f296}, [%r10+32];
	fma.rn.f32 	%f297, %f289, %f293, %f288;
	fma.rn.f32 	%f298, %f290, %f294, %f297;
	fma.rn.f32 	%f299, %f291, %f295, %f298;
	fma.rn.f32 	%f300, %f292, %f296, %f299;
	ld.shared.v4.f32 	{%f301, %f302, %f303, %f304}, [%r9+4144];
	ld.shared.v4.f32 	{%f305, %f306, %f307, %f308}, [%r10+48];
	fma.rn.f32 	%f309, %f301, %f305, %f300;
	fma.rn.f32 	%f310, %f302, %f306, %f309;
	fma.rn.f32 	%f311, %f303, %f307, %f310;
	fma.rn.f32 	%f312, %f304, %f308, %f311;
	ld.shared.v4.f32 	{%f313, %f314, %f315, %f316}, [%r9+4160];
	ld.shared.v4.f32 	{%f317, %f318, %f319, %f320}, [%r10+64];
	fma.rn.f32 	%f321, %f313, %f317, %f312;
	fma.rn.f32 	%f322, %f314, %f318, %f321;
	fma.rn.f32 	%f323, %f315, %f319, %f322;
	fma.rn.f32 	%f324, %f316, %f320, %f323;
	ld.shared.v4.f32 	{%f325, %f326, %f327, %f328}, [%r9+4176];
	ld.shared.v4.f32 	{%f329, %f330, %f331, %f332}, [%r10+80];
	fma.rn.f32 	%f333, %f325, %f329, %f324;
	fma.rn.f32 	%f334, %f326, %f330, %f333;
	fma.rn.f32 	%f335, %f327, %f331, %f334;
	fma.rn.f32 	%f336, %f328, %f332, %f335;
	ld.shared.v4.f32 	{%f337, %f338, %f339, %f340}, [%r9+4192];
	ld.shared.v4.f32 	{%f341, %f342, %f343, %f344}, [%r10+96];
	fma.rn.f32 	%f345, %f337, %f341, %f336;
	fma.rn.f32 	%f346, %f338, %f342, %f345;
	fma.rn.f32 	%f347, %f339, %f343, %f346;
	fma.rn.f32 	%f348, %f340, %f344, %f347;
	ld.shared.v4.f32 	{%f349, %f350, %f351, %f352}, [%r9+4208];
	ld.shared.v4.f32 	{%f353, %f354, %f355, %f356}, [%r10+112];
	fma.rn.f32 	%f357, %f349, %f353, %f348;
	fma.rn.f32 	%f358, %f350, %f354, %f357;
	fma.rn.f32 	%f359, %f351, %f355, %f358;
	fma.rn.f32 	%f360, %f352, %f356, %f359;
	ld.shared.v4.f32 	{%f361, %f362, %f363, %f364}, [%r9+4224];
	ld.shared.v4.f32 	{%f365, %f366, %f367, %f368}, [%r10+128];
	fma.rn.f32 	%f369, %f361, %f365, %f360;
	fma.rn.f32 	%f370, %f362, %f366, %f369;
	fma.rn.f32 	%f371, %f363, %f367, %f370;
	fma.rn.f32 	%f372, %f364, %f368, %f371;
	ld.shared.v4.f32 	{%f373, %f374, %f375, %f376}, [%r9+4240];
	ld.shared.v4.f32 	{%f377, %f378, %f379, %f380}, [%r10+144];
	fma.rn.f32 	%f381, %f373, %f377, %f372;
	fma.rn.f32 	%f382, %f374, %f378, %f381;
	fma.rn.f32 	%f383, %f375, %f379, %f382;
	fma.rn.f32 	%f384, %f376, %f380, %f383;
	ld.shared.v4.f32 	{%f385, %f386, %f387, %f388}, [%r9+4256];
	ld.shared.v4.f32 	{%f389, %f390, %f391, %f392}, [%r10+160];
	fma.rn.f32 	%f393, %f385, %f389, %f384;
	fma.rn.f32 	%f394, %f386, %f390, %f393;
	fma.rn.f32 	%f395, %f387, %f391, %f394;
	fma.rn.f32 	%f396, %f388, %f392, %f395;
	ld.shared.v4.f32 	{%f397, %f398, %f399, %f400}, [%r9+4272];
	ld.shared.v4.f32 	{%f401, %f402, %f403, %f404}, [%r10+176];
	fma.rn.f32 	%f405, %f397, %f401, %f396;
	fma.rn.f32 	%f406, %f398, %f402, %f405;
	fma.rn.f32 	%f407, %f399, %f403, %f406;
	fma.rn.f32 	%f408, %f400, %f404, %f407;
	ld.shared.v4.f32 	{%f409, %f410, %f411, %f412}, [%r9+4288];
	ld.shared.v4.f32 	{%f413, %f414, %f415, %f416}, [%r10+192];
	fma.rn.f32 	%f417, %f409, %f413, %f408;
	fma.rn.f32 	%f418, %f410, %f414, %f417;
	fma.rn.f32 	%f419, %f411, %f415, %f418;
	fma.rn.f32 	%f420, %f412, %f416, %f419;
	ld.shared.v4.f32 	{%f421, %f422, %f423, %f424}, [%r9+4304];
	ld.shared.v4.f32 	{%f425, %f426, %f427, %f428}, [%r10+208];
	fma.rn.f32 	%f429, %f421, %f425, %f420;
	fma.rn.f32 	%f430, %f422, %f426, %f429;
	fma.rn.f32 	%f431, %f423, %f427, %f430;
	fma.rn.f32 	%f432, %f424, %f428, %f431;
	ld.shared.v4.f32 	{%f433, %f434, %f435, %f436}, [%r9+4320];
	ld.shared.v4.f32 	{%f437, %f438, %f439, %f440}, [%r10+224];
	fma.rn.f32 	%f441, %f433, %f437, %f432;
	fma.rn.f32 	%f442, %f434, %f438, %f441;
	fma.rn.f32 	%f443, %f435, %f439, %f442;
	fma.rn.f32 	%f444, %f436, %f440, %f443;
	ld.shared.v4.f32 	{%f445, %f446, %f447, %f448}, [%r9+4336];
	ld.shared.v4.f32 	{%f449, %f450, %f451, %f452}, [%r10+240];
	fma.rn.f32 	%f453, %f445, %f449, %f444;
	fma.rn.f32 	%f454, %f446, %f450, %f453;
	fma.rn.f32 	%f455, %f447, %f451, %f454;
	fma.rn.f32 	%f456, %f448, %f452, %f455;
	st.shared.f32 	[%r11+3072], %f456;
$L__BB4_71:
	@%p1 bra 	$L__BB4_73;
	ld.shared.v4.f32 	{%f457, %f458, %f459, %f460}, [%r9+8192];
	ld.shared.v4.f32 	{%f461, %f462, %f463, %f464}, [%r10];
	fma.rn.f32 	%f465, %f457, %f461, 0f00000000;
	fma.rn.f32 	%f466, %f458, %f462, %f465;
	fma.rn.f32 	%f467, %f459, %f463, %f466;
	fma.rn.f32 	%f468, %f460, %f464, %f467;
	ld.shared.v4.f32 	{%f469, %f470, %f471, %f472}, [%r9+8208];
	ld.shared.v4.f32 	{%f473, %f474, %f475, %f476}, [%r10+16];
	fma.rn.f32 	%f477, %f469, %f473, %f468;
	fma.rn.f32 	%f478, %f470, %f474, %f477;
	fma.rn.f32 	%f479, %f471, %f475, %f478;
	fma.rn.f32 	%f480, %f472, %f476, %f479;
	ld.shared.v4.f32 	{%f481, %f482, %f483, %f484}, [%r9+8224];
	ld.shared.v4.f32 	{%f485, %f486, %f487, %f488}, [%r10+32];
	fma.rn.f32 	%f489, %f481, %f485, %f480;
	fma.rn.f32 	%f490, %f482, %f486, %f489;
	fma.rn.f32 	%f491, %f483, %f487, %f490;
	fma.rn.f32 	%f492, %f484, %f488, %f491;
	ld.shared.v4.f32 	{%f493, %f494, %f495, %f496}, [%r9+8240];
	ld.shared.v4.f32 	{%f497, %f498, %f499, %f500}, [%r10+48];
	fma.rn.f32 	%f501, %f493, %f497, %f492;
	fma.rn.f32 	%f502, %f494, %f498, %f501;
	fma.rn.f32 	%f503, %f495, %f499, %f502;
	fma.rn.f32 	%f504, %f496, %f500, %f503;
	ld.shared.v4.f32 	{%f505, %f506, %f507, %f508}, [%r9+8256];
	ld.shared.v4.f32 	{%f509, %f510, %f511, %f512}, [%r10+64];
	fma.rn.f32 	%f513, %f505, %f509, %f504;
	fma.rn.f32 	%f514, %f506, %f510, %f513;
	fma.rn.f32 	%f515, %f507, %f511, %f514;
	fma.rn.f32 	%f516, %f508, %f512, %f515;
	ld.shared.v4.f32 	{%f517, %f518, %f519, %f520}, [%r9+8272];
	ld.shared.v4.f32 	{%f521, %f522, %f523, %f524}, [%r10+80];
	fma.rn.f32 	%f525, %f517, %f521, %f516;
	fma.rn.f32 	%f526, %f518, %f522, %f525;
	fma.rn.f32 	%f527, %f519, %f523, %f526;
	fma.rn.f32 	%f528, %f520, %f524, %f527;
	ld.shared.v4.f32 	{%f529, %f530, %f531, %f532}, [%r9+8288];
	ld.shared.v4.f32 	{%f533, %f534, %f535, %f536}, [%r10+96];
	fma.rn.f32 	%f537, %f529, %f533, %f528;
	fma.rn.f32 	%f538, %f530, %f534, %f537;
	fma.rn.f32 	%f539, %f531, %f535, %f538;
	fma.rn.f32 	%f540, %f532, %f536, %f539;
	ld.shared.v4.f32 	{%f541, %f542, %f543, %f544}, [%r9+8304];
	ld.shared.v4.f32 	{%f545, %f546, %f547, %f548}, [%r10+112];
	fma.rn.f32 	%f549, %f541, %f545, %f540;
	fma.rn.f32 	%f550, %f542, %f546, %f549;
	fma.rn.f32 	%f551, %f543, %f547, %f550;
	fma.rn.f32 	%f552, %f544, %f548, %f551;
	ld.shared.v4.f32 	{%f553, %f554, %f555, %f556}, [%r9+8320];
	ld.shared.v4.f32 	{%f557, %f558, %f559, %f560}, [%r10+128];
	fma.rn.f32 	%f561, %f553, %f557, %f552;
	fma.rn.f32 	%f562, %f554, %f558, %f561;
	fma.rn.f32 	%f563, %f555, %f559, %f562;
	fma.rn.f32 	%f564, %f556, %f560, %f563;
	ld.shared.v4.f32 	{%f565, %f566, %f567, %f568}, [%r9+8336];
	ld.shared.v4.f32 	{%f569, %f570, %f571, %f572}, [%r10+144];
	fma.rn.f32 	%f573, %f565, %f569, %f564;
	fma.rn.f32 	%f574, %f566, %f570, %f573;
	fma.rn.f32 	%f575, %f567, %f571, %f574;
	fma.rn.f32 	%f576, %f568, %f572, %f575;
	ld.shared.v4.f32 	{%f577, %f578, %f579, %f580}, [%r9+8352];
	ld.shared.v4.f32 	{%f581, %f582, %f583, %f584}, [%r10+160];
	fma.rn.f32 	%f585, %f577, %f581, %f576;
	fma.rn.f32 	%f586, %f578, %f582, %f585;
	fma.rn.f32 	%f587, %f579, %f583, %f586;
	fma.rn.f32 	%f588, %f580, %f584, %f587;
	ld.shared.v4.f32 	{%f589, %f590, %f591, %f592}, [%r9+8368];
	ld.shared.v4.f32 	{%f593, %f594, %f595, %f596}, [%r10+176];
	fma.rn.f32 	%f597, %f589, %f593, %f588;
	fma.rn.f32 	%f598, %f590, %f594, %f597;
	fma.rn.f32 	%f599, %f591, %f595, %f598;
	fma.rn.f32 	%f600, %f592, %f596, %f599;
	ld.shared.v4.f32 	{%f601, %f602, %f603, %f604}, [%r9+8384];
	ld.shared.v4.f32 	{%f605, %f606, %f607, %f608}, [%r10+192];
	fma.rn.f32 	%f609, %f601, %f605, %f600;
	fma.rn.f32 	%f610, %f602, %f606, %f609;
	fma.rn.f32 	%f611, %f603, %f607, %f610;
	fma.rn.f32 	%f612, %f604, %f608, %f611;
	ld.shared.v4.f32 	{%f613, %f614, %f615, %f616}, [%r9+8400];
	ld.shared.v4.f32 	{%f617, %f618, %f619, %f620}, [%r10+208];
	fma.rn.f32 	%f621, %f613, %f617, %f612;
	fma.rn.f32 	%f622, %f614, %f618, %f621;
	fma.rn.f32 	%f623, %f615, %f619, %f622;
	fma.rn.f32 	%f624, %f616, %f620, %f623;
	ld.shared.v4.f32 	{%f625, %f626, %f627, %f628}, [%r9+8416];
	ld.shared.v4.f32 	{%f629, %f630, %f631, %f632}, [%r10+224];
	fma.rn.f32 	%f633, %f625, %f629, %f624;
	fma.rn.f32 	%f634, %f626, %f630, %f633;
	fma.rn.f32 	%f635, %f627, %f631, %f634;
	fma.rn.f32 	%f636, %f628, %f632, %f635;
	ld.shared.v4.f32 	{%f637, %f638, %f639, %f640}, [%r9+8432];
	ld.shared.v4.f32 	{%f641, %f642, %f643, %f644}, [%r10+240];
	fma.rn.f32 	%f645, %f637, %f641, %f636;
	fma.rn.f32 	%f646, %f638, %f642, %f645;
	fma.rn.f32 	%f647, %f639, %f643, %f646;
	fma.rn.f32 	%f648, %f640, %f644, %f647;
	st.shared.f32 	[%r11+6144], %f648;
$L__BB4_73:
	bar.sync 	0;
	@%p24 bra 	$L__BB4_77;
	setp.gt.u32 	%p47, %r2, 31;
	ld.local.f32 	%f649, [%rd12];
	shr.u32 	%r94, %r2, 4;
	mul.wide.u32 	%rd55, %r94, 4;
	add.s64 	%rd56, %rd7, %rd55;
	st.local.f32 	[%rd56], %f649;
	ld.shared.v4.f32 	{%f650, %f651, %f652, %f653}, [%r12];
	setp.lt.f32 	%p48, %f649, %f650;
	selp.f32 	%f654, %f650, %f649, %p48;
	setp.lt.f32 	%p49, %f654, %f651;
	selp.f32 	%f655, %f651, %f654, %p49;
	setp.lt.f32 	%p50, %f655, %f652;
	selp.f32 	%f656, %f652, %f655, %p50;
	setp.lt.f32 	%p51, %f656, %f653;
	selp.f32 	%f657, %f653, %f656, %p51;
	ld.shared.v4.f32 	{%f658, %f659, %f660, %f661}, [%r12+16];
	setp.lt.f32 	%p52, %f657, %f658;
	selp.f32 	%f662, %f658, %f657, %p52;
	setp.lt.f32 	%p53, %f662, %f659;
	selp.f32 	%f663, %f659, %f662, %p53;
	setp.lt.f32 	%p54, %f663, %f660;
	selp.f32 	%f664, %f660, %f663, %p54;
	setp.lt.f32 	%p55, %f664, %f661;
	selp.f32 	%f665, %f661, %f664, %p55;
	ld.shared.v4.f32 	{%f666, %f667, %f668, %f669}, [%r12+32];
	setp.lt.f32 	%p56, %f665, %f666;
	selp.f32 	%f670, %f666, %f665, %p56;
	setp.lt.f32 	%p57, %f670, %f667;
	selp.f32 	%f671, %f667, %f670, %p57;
	setp.lt.f32 	%p58, %f671, %f668;
	selp.f32 	%f672, %f668, %f671, %p58;
	setp.lt.f32 	%p59, %f672, %f669;
	selp.f32 	%f673, %f669, %f672, %p59;
	ld.shared.v4.f32 	{%f674, %f675, %f676, %f677}, [%r12+48];
	setp.lt.f32 	%p60, %f673, %f674;
	selp.f32 	%f678, %f674, %f673, %p60;
	setp.lt.f32 	%p61, %f678, %f675;
	selp.f32 	%f679, %f675, %f678, %p61;
	setp.lt.f32 	%p62, %f679, %f676;
	selp.f32 	%f680, %f676, %f679, %p62;
	setp.lt.f32 	%p63, %f680, %f677;
	selp.f32 	%f681, %f677, %f680, %p63;
	ld.shared.v4.f32 	{%f682, %f683, %f684, %f685}, [%r12+64];
	setp.lt.f32 	%p64, %f681, %f682;
	selp.f32 	%f686, %f682, %f681, %p64;
	setp.lt.f32 	%p65, %f686, %f683;
	selp.f32 	%f687, %f683, %f686, %p65;
	setp.lt.f32 	%p66, %f687, %f684;
	selp.f32 	%f688, %f684, %f687, %p66;
	setp.lt.f32 	%p67, %f688, %f685;
	selp.f32 	%f689, %f685, %f688, %p67;
	ld.shared.v4.f32 	{%f690, %f691, %f692, %f693}, [%r12+80];
	setp.lt.f32 	%p68, %f689, %f690;
	selp.f32 	%f694, %f690, %f689, %p68;
	setp.lt.f32 	%p69, %f694, %f691;
	selp.f32 	%f695, %f691, %f694, %p69;
	setp.lt.f32 	%p70, %f695, %f692;
	selp.f32 	%f696, %f692, %f695, %p70;
	setp.lt.f32 	%p71, %f696, %f693;
	selp.f32 	%f697, %f693, %f696, %p71;
	ld.shared.v4.f32 	{%f698, %f699, %f700, %f701}, [%r12+96];
	setp.lt.f32 	%p72, %f697, %f698;
	selp.f32 	%f702, %f698, %f697, %p72;
	setp.lt.f32 	%p73, %f702, %f699;
	selp.f32 	%f703, %f699, %f702, %p73;
	setp.lt.f32 	%p74, %f703, %f700;
	selp.f32 	%f704, %f700, %f703, %p74;
	setp.lt.f32 	%p75, %f704, %f701;
	selp.f32 	%f705, %f701, %f704, %p75;
	ld.shared.v4.f32 	{%f706, %f707, %f708, %f709}, [%r12+112];
	setp.lt.f32 	%p76, %f705, %f706;
	selp.f32 	%f710, %f706, %f705, %p76;
	setp.lt.f32 	%p77, %f710, %f707;
	selp.f32 	%f711, %f707, %f710, %p77;
	setp.lt.f32 	%p78, %f711, %f708;
	selp.f32 	%f712, %f708, %f711, %p78;
	setp.lt.f32 	%p79, %f712, %f709;
	selp.f32 	%f713, %f709, %f712, %p79;
	ld.shared.v4.f32 	{%f714, %f715, %f716, %f717}, [%r12+128];
	setp.lt.f32 	%p80, %f713, %f714;
	selp.f32 	%f718, %f714, %f713, %p80;
	setp.lt.f32 	%p81, %f718, %f715;
	selp.f32 	%f719, %f715, %f718, %p81;
	setp.lt.f32 	%p82, %f719, %f716;
	selp.f32 	%f720, %f716, %f719, %p82;
	setp.lt.f32 	%p83, %f720, %f717;
	selp.f32 	%f721, %f717, %f720, %p83;
	ld.shared.v4.f32 	{%f722, %f723, %f724, %f725}, [%r12+144];
	setp.lt.f32 	%p84, %f721, %f722;
	selp.f32 	%f726, %f722, %f721, %p84;
	setp.lt.f32 	%p85, %f726, %f723;
	selp.f32 	%f727, %f723, %f726, %p85;
	setp.lt.f32 	%p86, %f727, %f724;
	selp.f32 	%f728, %f724, %f727, %p86;
	setp.lt.f32 	%p87, %f728, %f725;
	selp.f32 	%f729, %f725, %f728, %p87;
	ld.shared.v4.f32 	{%f730, %f731, %f732, %f733}, [%r12+160];
	setp.lt.f32 	%p88, %f729, %f730;
	selp.f32 	%f734, %f730, %f729, %p88;
	setp.lt.f32 	%p89, %f734, %f731;
	selp.f32 	%f735, %f731, %f734, %p89;
	setp.lt.f32 	%p90, %f735, %f732;
	selp.f32 	%f736, %f732, %f735, %p90;
	setp.lt.f32 	%p91, %f736, %f733;
	selp.f32 	%f737, %f733, %f736, %p91;
	ld.shared.v4.f32 	{%f738, %f739, %f740, %f741}, [%r12+176];
	setp.lt.f32 	%p92, %f737, %f738;
	selp.f32 	%f742, %f738, %f737, %p92;
	setp.lt.f32 	%p93, %f742, %f739;
	selp.f32 	%f743, %f739, %f742, %p93;
	setp.lt.f32 	%p94, %f743, %f740;
	selp.f32 	%f744, %f740, %f743, %p94;
	setp.lt.f32 	%p95, %f744, %f741;
	selp.f32 	%f745, %f741, %f744, %p95;
	st.local.f32 	[%rd12], %f745;
	@%p47 bra 	$L__BB4_77;
	ld.local.f32 	%f746, [%rd13];
	st.local.f32 	[%rd14], %f746;
	ld.shared.v4.f32 	{%f747, %f748, %f749, %f750}, [%r12+3072];
	setp.lt.f32 	%p97, %f746, %f747;
	selp.f32 	%f751, %f747, %f746, %p97;
	setp.lt.f32 	%p98, %f751, %f748;
	selp.f32 	%f752, %f748, %f751, %p98;
	setp.lt.f32 	%p99, %f752, %f749;
	selp.f32 	%f753, %f749, %f752, %p99;
	setp.lt.f32 	%p100, %f753, %f750;
	selp.f32 	%f754, %f750, %f753, %p100;
	ld.shared.v4.f32 	{%f755, %f756, %f757, %f758}, [%r12+3088];
	setp.lt.f32 	%p101, %f754, %f755;
	selp.f32 	%f759, %f755, %f754, %p101;
	setp.lt.f32 	%p102, %f759, %f756;
	selp.f32 	%f760, %f756, %f759, %p102;
	setp.lt.f32 	%p103, %f760, %f757;
	selp.f32 	%f761, %f757, %f760, %p103;
	setp.lt.f32 	%p104, %f761, %f758;
	selp.f32 	%f762, %f758, %f761, %p104;
	ld.shared.v4.f32 	{%f763, %f764, %f765, %f766}, [%r12+3104];
	setp.lt.f32 	%p105, %f762, %f763;
	selp.f32 	%f767, %f763, %f762, %p105;
	setp.lt.f32 	%p106, %f767, %f764;
	selp.f32 	%f768, %f764, %f767, %p106;
	setp.lt.f32 	%p107, %f768, %f765;
	selp.f32 	%f769, %f765, %f768, %p107;
	setp.lt.f32 	%p108, %f769, %f766;
	selp.f32 	%f770, %f766, %f769, %p108;
	ld.shared.v4.f32 	{%f771, %f772, %f773, %f774}, [%r12+3120];
	setp.lt.f32 	%p109, %f770, %f771;
	selp.f32 	%f775, %f771, %f770, %p109;
	setp.lt.f32 	%p110, %f775, %f772;
	selp.f32 	%f776, %f772, %f775, %p110;
	setp.lt.f32 	%p111, %f776, %f773;
	selp.f32 	%f777, %f773, %f776, %p111;
	setp.lt.f32 	%p112, %f777, %f774;
	selp.f32 	%f778, %f774, %f777, %p112;
	ld.shared.v4.f32 	{%f779, %f780, %f781, %f782}, [%r12+3136];
	setp.lt.f32 	%p113, %f778, %f779;
	selp.f32 	%f783, %f779, %f778, %p113;
	setp.lt.f32 	%p114, %f783, %f780;
	selp.f32 	%f784, %f780, %f783, %p114;
	setp.lt.f32 	%p115, %f784, %f781;
	selp.f32 	%f785, %f781, %f784, %p115;
	setp.lt.f32 	%p116, %f785, %f782;
	selp.f32 	%f786, %f782, %f785, %p116;
	ld.shared.v4.f32 	{%f787, %f788, %f789, %f790}, [%r12+3152];
	setp.lt.f32 	%p117, %f786, %f787;
	selp.f32 	%f791, %f787, %f786, %p117;
	setp.lt.f32 	%p118, %f791, %f788;
	selp.f32 	%f792, %f788, %f791, %p118;
	setp.lt.f32 	%p119, %f792, %f789;
	selp.f32 	%f793, %f789, %f792, %p119;
	setp.lt.f32 	%p120, %f793, %f790;
	selp.f32 	%f794, %f790, %f793, %p120;
	ld.shared.v4.f32 	{%f795, %f796, %f797, %f798}, [%r12+3168];
	setp.lt.f32 	%p121, %f794, %f795;
	selp.f32 	%f799, %f795, %f794, %p121;
	setp.lt.f32 	%p122, %f799, %f796;
	selp.f32 	%f800, %f796, %f799, %p122;
	setp.lt.f32 	%p123, %f800, %f797;
	selp.f32 	%f801, %f797, %f800, %p123;
	setp.lt.f32 	%p124, %f801, %f798;
	selp.f32 	%f802, %f798, %f801, %p124;
	ld.shared.v4.f32 	{%f803, %f804, %f805, %f806}, [%r12+3184];
	setp.lt.f32 	%p125, %f802, %f803;
	selp.f32 	%f807, %f803, %f802, %p125;
	setp.lt.f32 	%p126, %f807, %f804;
	selp.f32 	%f808, %f804, %f807, %p126;
	setp.lt.f32 	%p127, %f808, %f805;
	selp.f32 	%f809, %f805, %f808, %p127;
	setp.lt.f32 	%p128, %f809, %f806;
	selp.f32 	%f810, %f806, %f809, %p128;
	ld.shared.v4.f32 	{%f811, %f812, %f813, %f814}, [%r12+3200];
	setp.lt.f32 	%p129, %f810, %f811;
	selp.f32 	%f815, %f811, %f810, %p129;
	setp.lt.f32 	%p130, %f815, %f812;
	selp.f32 	%f816, %f812, %f815, %p130;
	setp.lt.f32 	%p131, %f816, %f813;
	selp.f32 	%f817, %f813, %f816, %p131;
	setp.lt.f32 	%p132, %f817, %f814;
	selp.f32 	%f818, %f814, %f817, %p132;
	ld.shared.v4.f32 	{%f819, %f820, %f821, %f822}, [%r12+3216];
	setp.lt.f32 	%p133, %f818, %f819;
	selp.f32 	%f823, %f819, %f818, %p133;
	setp.lt.f32 	%p134, %f823, %f820;
	selp.f32 	%f824, %f820, %f823, %p134;
	setp.lt.f32 	%p135, %f824, %f821;
	selp.f32 	%f825, %f821, %f824, %p135;
	setp.lt.f32 	%p136, %f825, %f822;
	selp.f32 	%f826, %f822, %f825, %p136;
	ld.shared.v4.f32 	{%f827, %f828, %f829, %f830}, [%r12+3232];
	setp.lt.f32 	%p137, %f826, %f827;
	selp.f32 	%f831, %f827, %f826, %p137;
	setp.lt.f32 	%p138, %f831, %f828;
	selp.f32 	%f832, %f828, %f831, %p138;
	setp.lt.f32 	%p139, %f832, %f829;
	selp.f32 	%f833, %f829, %f832, %p139;
	setp.lt.f32 	%p140, %f833, %f830;
	selp.f32 	%f834, %f830, %f833, %p140;
	ld.shared.v4.f32 	{%f835, %f836, %f837, %f838}, [%r12+3248];
	setp.lt.f32 	%p141, %f834, %f835;
	selp.f32 	%f839, %f835, %f834, %p141;
	setp.lt.f32 	%p142, %f839, %f836;
	selp.f32 	%f840, %f836, %f839, %p142;
	setp.lt.f32 	%p143, %f840, %f837;
	selp.f32 	%f841, %f837, %f840, %p143;
	setp.lt.f32 	%p144, %f841, %f838;
	selp.f32 	%f842, %f838, %f841, %p144;
	st.local.f32 	[%rd13], %f842;
	@%p23 bra 	$L__BB4_77;
	ld.local.f32 	%f843, [%rd6+8];
	st.local.f32 	[%rd7+8], %f843;
	ld.shared.v4.f32 	{%f844, %f845, %f846, %f847}, [%r12+6144];
	setp.lt.f32 	%p145, %f843, %f844;
	selp.f32 	%f848, %f844, %f843, %p145;
	setp.lt.f32 	%p146, %f848, %f845;
	selp.f32 	%f849, %f845, %f848, %p146;
	setp.lt.f32 	%p147, %f849, %f846;
	selp.f32 	%f850, %f846, %f849, %p147;
	setp.lt.f32 	%p148, %f850, %f847;
	selp.f32 	%f851, %f847, %f850, %p148;
	ld.shared.v4.f32 	{%f852, %f853, %f854, %f855}, [%r12+6160];
	setp.lt.f32 	%p149, %f851, %f852;
	selp.f32 	%f856, %f852, %f851, %p149;
	setp.lt.f32 	%p150, %f856, %f853;
	selp.f32 	%f857, %f853, %f856, %p150;
	setp.lt.f32 	%p151, %f857, %f854;
	selp.f32 	%f858, %f854, %f857, %p151;
	setp.lt.f32 	%p152, %f858, %f855;
	selp.f32 	%f859, %f855, %f858, %p152;
	ld.shared.v4.f32 	{%f860, %f861, %f862, %f863}, [%r12+6176];
	setp.lt.f32 	%p153, %f859, %f860;
	selp.f32 	%f864, %f860, %f859, %p153;
	setp.lt.f32 	%p154, %f864, %f861;
	selp.f32 	%f865, %f861, %f864, %p154;
	setp.lt.f32 	%p155, %f865, %f862;
	selp.f32 	%f866, %f862, %f865, %p155;
	setp.lt.f32 	%p156, %f866, %f863;
	selp.f32 	%f867, %f863, %f866, %p156;
	ld.shared.v4.f32 	{%f868, %f869, %f870, %f871}, [%r12+6192];
	setp.lt.f32 	%p157, %f867, %f868;
	selp.f32 	%f872, %f868, %f867, %p157;
	setp.lt.f32 	%p158, %f872, %f869;
	selp.f32 	%f873, %f869, %f872, %p158;
	setp.lt.f32 	%p159, %f873, %f870;
	selp.f32 	%f874, %f870, %f873, %p159;
	setp.lt.f32 	%p160, %f874, %f871;
	selp.f32 	%f875, %f871, %f874, %p160;
	ld.shared.v4.f32 	{%f876, %f877, %f878, %f879}, [%r12+6208];
	setp.lt.f32 	%p161, %f875, %f876;
	selp.f32 	%f880, %f876, %f875, %p161;
	setp.lt.f32 	%p162, %f880, %f877;
	selp.f32 	%f881, %f877, %f880, %p162;
	setp.lt.f32 	%p163, %f881, %f878;
	selp.f32 	%f882, %f878, %f881, %p163;
	setp.lt.f32 	%p164, %f882, %f879;
	selp.f32 	%f883, %f879, %f882, %p164;
	ld.shared.v4.f32 	{%f884, %f885, %f886, %f887}, [%r12+6224];
	setp.lt.f32 	%p165, %f883, %f884;
	selp.f32 	%f888, %f884, %f883, %p165;
	setp.lt.f32 	%p166, %f888, %f885;
	selp.f32 	%f889, %f885, %f888, %p166;
	setp.lt.f32 	%p167, %f889, %f886;
	selp.f32 	%f890, %f886, %f889, %p167;
	setp.lt.f32 	%p168, %f890, %f887;
	selp.f32 	%f891, %f887, %f890, %p168;
	ld.shared.v4.f32 	{%f892, %f893, %f894, %f895}, [%r12+6240];
	setp.lt.f32 	%p169, %f891, %f892;
	selp.f32 	%f896, %f892, %f891, %p169;
	setp.lt.f32 	%p170, %f896, %f893;
	selp.f32 	%f897, %f893, %f896, %p170;
	setp.lt.f32 	%p171, %f897, %f894;
	selp.f32 	%f898, %f894, %f897, %p171;
	setp.lt.f32 	%p172, %f898, %f895;
	selp.f32 	%f899, %f895, %f898, %p172;
	ld.shared.v4.f32 	{%f900, %f901, %f902, %f903}, [%r12+6256];
	setp.lt.f32 	%p173, %f899, %f900;
	selp.f32 	%f904, %f900, %f899, %p173;
	setp.lt.f32 	%p174, %f904, %f901;
	selp.f32 	%f905, %f901, %f904, %p174;
	setp.lt.f32 	%p175, %f905, %f902;
	selp.f32 	%f906, %f902, %f905, %p175;
	setp.lt.f32 	%p176, %f906, %f903;
	selp.f32 	%f907, %f903, %f906, %p176;
	ld.shared.v4.f32 	{%f908, %f909, %f910, %f911}, [%r12+6272];
	setp.lt.f32 	%p177, %f907, %f908;
	selp.f32 	%f912, %f908, %f907, %p177;
	setp.lt.f32 	%p178, %f912, %f909;
	selp.f32 	%f913, %f909, %f912, %p178;
	setp.lt.f32 	%p179, %f913, %f910;
	selp.f32 	%f914, %f910, %f913, %p179;
	setp.lt.f32 	%p180, %f914, %f911;
	selp.f32 	%f915, %f911, %f914, %p180;
	ld.shared.v4.f32 	{%f916, %f917, %f918, %f919}, [%r12+6288];
	setp.lt.f32 	%p181, %f915, %f916;
	selp.f32 	%f920, %f916, %f915, %p181;
	setp.lt.f32 	%p182, %f920, %f917;
	selp.f32 	%f921, %f917, %f920, %p182;
	setp.lt.f32 	%p183, %f921, %f918;
	selp.f32 	%f922, %f918, %f921, %p183;
	setp.lt.f32 	%p184, %f922, %f919;
	selp.f32 	%f923, %f919, %f922, %p184;
	ld.shared.v4.f32 	{%f924, %f925, %f926, %f927}, [%r12+6304];
	setp.lt.f32 	%p185, %f923, %f924;
	selp.f32 	%f928, %f924, %f923, %p185;
	setp.lt.f32 	%p186, %f928, %f925;
	selp.f32 	%f929, %f925, %f928, %p186;
	setp.lt.f32 	%p187, %f929, %f926;
	selp.f32 	%f930, %f926, %f929, %p187;
	setp.lt.f32 	%p188, %f930, %f927;
	selp.f32 	%f931, %f927, %f930, %p188;
	ld.shared.v4.f32 	{%f932, %f933, %f934, %f935}, [%r12+6320];
	setp.lt.f32 	%p189, %f931, %f932;
	selp.f32 	%f936, %f932, %f931, %p189;
	setp.lt.f32 	%p190, %f936, %f933;
	selp.f32 	%f937, %f933, %f936, %p190;
	setp.lt.f32 	%p191, %f937, %f934;
	selp.f32 	%f938, %f934, %f937, %p191;
	setp.lt.f32 	%p192, %f938, %f935;
	selp.f32 	%f939, %f935, %f938, %p192;
	st.local.f32 	[%rd6+8], %f939;
$L__BB4_77:
	bar.sync 	0;
	setp.eq.s32 	%p193, %r161, 0;
	@%p193 bra 	$L__BB4_79;
	ld.local.f32 	%f940, [%rd7];
	ld.local.f32 	%f941, [%rd6];
	sub.f32 	%f942, %f940, %f941;
	fma.rn.f32 	%f943, %f942, 0f3BBB989D, 0f3F000000;
	cvt.sat.f32.f32 	%f944, %f943;
	mov.f32 	%f945, 0f4B400001;
	mov.f32 	%f946, 0f437C0000;
	fma.rm.f32 	%f947, %f944, %f946, %f945;
	add.f32 	%f948, %f947, 0fCB40007F;
	neg.f32 	%f949, %f948;
	fma.rn.f32 	%f950, %f942, 0f3FB8AA3B, %f949;
	fma.rn.f32 	%f951, %f942, 0f32A57060, %f950;
	mov.b32 	%r95, %f947;
	shl.b32 	%r96, %r95, 23;
	mov.b32 	%f952, %r96;
	ex2.approx.ftz.f32 	%f953, %f951;
	mul.f32 	%f954, %f953, %f952;
	ld.local.v2.f32 	{%f955, %f956}, [%rd5];
	mul.f32 	%f957, %f954, %f955;
	mul.f32 	%f958, %f954, %f956;
	st.local.v2.f32 	[%rd5], {%f957, %f958};
	ld.local.f32 	%f959, [%rd8];
	mul.f32 	%f960, %f954, %f959;
	st.local.f32 	[%rd8], %f960;
	ld.local.f32 	%f961, [%rd7+4];
	ld.local.f32 	%f962, [%rd6+4];
	sub.f32 	%f963, %f961, %f962;
	fma.rn.f32 	%f964, %f963, 0f3BBB989D, 0f3F000000;
	cvt.sat.f32.f32 	%f965, %f964;
	fma.rm.f32 	%f966, %f965, %f946, %f945;
	add.f32 	%f967, %f966, 0fCB40007F;
	neg.f32 	%f968, %f967;
	fma.rn.f32 	%f969, %f963, 0f3FB8AA3B, %f968;
	fma.rn.f32 	%f970, %f963, 0f32A57060, %f969;
	mov.b32 	%r97, %f966;
	shl.b32 	%r98, %r97, 23;
	mov.b32 	%f971, %r98;
	ex2.approx.ftz.f32 	%f972, %f970;
	mul.f32 	%f973, %f972, %f971;
	ld.local.v2.f32 	{%f974, %f975}, [%rd5+8];
	mul.f32 	%f976, %f973, %f974;
	mul.f32 	%f977, %f973, %f975;
	st.local.v2.f32 	[%rd5+8], {%f976, %f977};
	ld.local.f32 	%f978, [%rd8+4];
	mul.f32 	%f979, %f973, %f978;
	st.local.f32 	[%rd8+4], %f979;
	ld.local.f32 	%f980, [%rd7+8];
	ld.local.f32 	%f981, [%rd6+8];
	sub.f32 	%f982, %f980, %f981;
	fma.rn.f32 	%f983, %f982, 0f3BBB989D, 0f3F000000;
	cvt.sat.f32.f32 	%f984, %f983;
	fma.rm.f32 	%f985, %f984, %f946, %f945;
	add.f32 	%f986, %f985, 0fCB40007F;
	neg.f32 	%f987, %f986;
	fma.rn.f32 	%f988, %f982, 0f3FB8AA3B, %f987;
	fma.rn.f32 	%f989, %f982, 0f32A57060, %f988;
	mov.b32 	%r99, %f985;
	shl.b32 	%r100, %r99, 23;
	mov.b32 	%f990, %r100;
	ex2.approx.ftz.f32 	%f991, %f989;
	mul.f32 	%f992, %f991, %f990;
	ld.local.v2.f32 	{%f993, %f994}, [%rd5+16];
	mul.f32 	%f995, %f992, %f993;
	mul.f32 	%f996, %f992, %f994;
	st.local.v2.f32 	[%rd5+16], {%f995, %f996};
	ld.local.f32 	%f997, [%rd8+8];
	mul.f32 	%f998, %f992, %f997;
	st.local.f32 	[%rd8+8], %f998;
$L__BB4_79:
	@%p24 bra 	$L__BB4_137;
	shl.b32 	%r102, %r1, 2;
	mov.u32 	%r103, shared;
	add.s32 	%r104, %r102, %r103;
	add.s32 	%r163, %r104, 13248;
	mad.lo.s32 	%r105, %r2, 192, %r103;
	add.s32 	%r162, %r105, 36876;
	ld.local.f32 	%f1, [%rd12];
	mov.f32 	%f1232, 0f00000000;
	mov.b32 	%r164, 12288;
$L__BB4_81:
	setp.gt.u32 	%p195, %r1, 63;
	ld.shared.f32 	%f1000, [%r162+-12];
	sub.f32 	%f1001, %f1000, %f1;
	fma.rn.f32 	%f1002, %f1001, 0f3BBB989D, 0f3F000000;
	cvt.sat.f32.f32 	%f1003, %f1002;
	mov.f32 	%f1004, 0f4B400001;
	mov.f32 	%f1005, 0f437C0000;
	fma.rm.f32 	%f1006, %f1003, %f1005, %f1004;
	add.f32 	%f1007, %f1006, 0fCB40007F;
	neg.f32 	%f1008, %f1007;
	fma.rn.f32 	%f1009, %f1001, 0f3FB8AA3B, %f1008;
	fma.rn.f32 	%f1010, %f1001, 0f32A57060, %f1009;
	mov.b32 	%r106, %f1006;
	shl.b32 	%r107, %r106, 23;
	mov.b32 	%f1011, %r107;
	ex2.approx.ftz.f32 	%f1012, %f1010;
	mul.f32 	%f3, %f1012, %f1011;
	add.f32 	%f4, %f1232, %f3;
	@%p195 bra 	$L__BB4_83;
	ld.shared.f32 	%f1013, [%r163+-960];
	ld.local.f32 	%f1014, [%rd15];
	fma.rn.f32 	%f1015, %f3, %f1013, %f1014;
	st.local.f32 	[%rd15], %f1015;
$L__BB4_83:
	setp.gt.u32 	%p196, %r1, 15;
	@%p196 bra 	$L__BB4_85;
	ld.shared.f32 	%f1016, [%r163+-768];
	ld.local.f32 	%f1017, [%rd15+4];
	fma.rn.f32 	%f1018, %f3, %f1016, %f1017;
	st.local.f32 	[%rd15+4], %f1018;
$L__BB4_85:
	ld.shared.f32 	%f1019, [%r162+-8];
	sub.f32 	%f1020, %f1019, %f1;
	fma.rn.f32 	%f1021, %f1020, 0f3BBB989D, 0f3F000000;
	cvt.sat.f32.f32 	%f1022, %f1021;
	mov.f32 	%f1023, 0f4B400001;
	mov.f32 	%f1024, 0f437C0000;
	fma.rm.f32 	%f1025, %f1022, %f1024, %f1023;
	add.f32 	%f1026, %f1025, 0fCB40007F;
	neg.f32 	%f1027, %f1026;
	fma.rn.f32 	%f1028, %f1020, 0f3FB8AA3B, %f1027;
	fma.rn.f32 	%f1029, %f1020, 0f32A57060, %f1028;
	mov.b32 	%r108, %f1025;
	shl.b32 	%r109, %r108, 23;
	mov.b32 	%f1030, %r109;
	ex2.approx.ftz.f32 	%f1031, %f1029;
	mul.f32 	%f5, %f1031, %f1030;
	add.f32 	%f6, %f4, %f5;
	@%p195 bra 	$L__BB4_87;
	ld.shared.f32 	%f1032, [%r163+-704];
	ld.local.f32 	%f1033, [%rd15];
	fma.rn.f32 	%f1034, %f5, %f1032, %f1033;
	st.local.f32 	[%rd15], %f1034;
$L__BB4_87:
	@%p196 bra 	$L__BB4_89;
	ld.shared.f32 	%f1035, [%r163+-512];
	ld.local.f32 	%f1036, [%rd15+4];
	fma.rn.f32 	%f1037, %f5, %f1035, %f1036;
	st.local.f32 	[%rd15+4], %f1037;
$L__BB4_89:
	ld.shared.f32 	%f1038, [%r162+-4];
	sub.f32 	%f1039, %f1038, %f1;
	fma.rn.f32 	%f1040, %f1039, 0f3BBB989D, 0f3F000000;
	cvt.sat.f32.f32 	%f1041, %f1040;
	mov.f32 	%f1042, 0f4B400001;
	mov.f32 	%f1043, 0f437C0000;
	fma.rm.f32 	%f1044, %f1041, %f1043, %f1042;
	add.f32 	%f1045, %f1044, 0fCB40007F;
	neg.f32 	%f1046, %f1045;
	fma.rn.f32 	%f1047, %f1039, 0f3FB8AA3B, %f1046;
	fma.rn.f32 	%f1048, %f1039, 0f32A57060, %f1047;
	mov.b32 	%r110, %f1044;
	shl.b32 	%r111, %r110, 23;
	mov.b32 	%f1049, %r111;
	ex2.approx.ftz.f32 	%f1050, %f1048;
	mul.f32 	%f7, %f1050, %f1049;
	add.f32 	%f8, %f6, %f7;
	@%p195 bra 	$L__BB4_91;
	ld.shared.f32 	%f1051, [%r163+-448];
	ld.local.f32 	%f1052, [%rd15];
	fma.rn.f32 	%f1053, %f7, %f1051, %f1052;
	st.local.f32 	[%rd15], %f1053;
$L__BB4_91:
	@%p196 bra 	$L__BB4_93;
	ld.shared.f32 	%f1054, [%r163+-256];
	ld.local.f32 	%f1055, [%rd15+4];
	fma.rn.f32 	%f1056, %f7, %f1054, %f1055;
	st.local.f32 	[%rd15+4], %f1056;
$L__BB4_93:
	ld.shared.f32 	%f1057, [%r162];
	sub.f32 	%f1058, %f1057, %f1;
	fma.rn.f32 	%f1059, %f1058, 0f3BBB989D, 0f3F000000;
	cvt.sat.f32.f32 	%f1060, %f1059;
	mov.f32 	%f1061, 0f4B400001;
	mov.f32 	%f1062, 0f437C0000;
	fma.rm.f32 	%f1063, %f1060, %f1062, %f1061;
	add.f32 	%f1064, %f1063, 0fCB40007F;
	neg.f32 	%f1065, %f1064;
	fma.rn.f32 	%f1066, %f1058, 0f3FB8AA3B, %f1065;
	fma.rn.f32 	%f1067, %f1058, 0f32A57060, %f1066;
	mov.b32 	%r112, %f1063;
	shl.b32 	%r113, %r112, 23;
	mov.b32 	%f1068, %r113;
	ex2.approx.ftz.f32 	%f1069, %f1067;
	mul.f32 	%f9, %f1069, %f1068;
	add.f32 	%f1232, %f8, %f9;
	@%p195 bra 	$L__BB4_95;
	ld.shared.f32 	%f1070, [%r163+-192];
	ld.local.f32 	%f1071, [%rd15];
	fma.rn.f32 	%f1072, %f9, %f1070, %f1071;
	st.local.f32 	[%rd15], %f1072;
$L__BB4_95:
	@%p196 bra 	$L__BB4_97;
	ld.shared.f32 	%f1073, [%r163];
	ld.local.f32 	%f1074, [%rd15+4];
	fma.rn.f32 	%f1075, %f9, %f1073, %f1074;
	st.local.f32 	[%rd15+4], %f1075;
$L__BB4_97:
	add.s32 	%r164, %r164, 1024;
	add.s32 	%r163, %r163, 1024;
	add.s32 	%r162, %r162, 16;
	setp.ne.s32 	%p203, %r164, 24576;
	@%p203 bra 	$L__BB4_81;
	setp.gt.u32 	%p204, %r2, 31;
	shr.u32 	%r114, %r2, 4;
	mul.wide.u32 	%rd57, %r114, 4;
	add.s64 	%rd58, %rd8, %rd57;
	ld.local.f32 	%f1076, [%rd58];
	add.f32 	%f1077, %f1232, %f1076;
	st.local.f32 	[%rd58], %f1077;
	@%p204 bra 	$L__BB4_137;
	ld.local.f32 	%f11, [%rd13];
	mov.f32 	%f1233, 0f00000000;
	mov.b32 	%r165, 0;
$L__BB4_100:
	shl.b32 	%r116, %r165, 2;
	add.s32 	%r117, %r116, %r12;
	add.s32 	%r27, %r117, 3072;
	ld.shared.f32 	%f1079, [%r117+3072];
	sub.f32 	%f1080, %f1079, %f11;
	fma.rn.f32 	%f1081, %f1080, 0f3BBB989D, 0f3F000000;
	cvt.sat.f32.f32 	%f1082, %f1081;
	mov.f32 	%f1083, 0f4B400001;
	mov.f32 	%f1084, 0f437C0000;
	fma.rm.f32 	%f1085, %f1082, %f1084, %f1083;
	add.f32 	%f1086, %f1085, 0fCB40007F;
	neg.f32 	%f1087, %f1086;
	fma.rn.f32 	%f1088, %f1080, 0f3FB8AA3B, %f1087;
	fma.rn.f32 	%f1089, %f1080, 0f32A57060, %f1088;
	mov.b32 	%r118, %f1085;
	shl.b32 	%r119, %r118, 23;
	mov.b32 	%f1090, %r119;
	ex2.approx.ftz.f32 	%f1091, %f1089;
	mul.f32 	%f13, %f1091, %f1090;
	add.f32 	%f14, %f1233, %f13;
	shl.b32 	%r120, %r165, 6;
	add.s32 	%r121, %r120, %r1;
	shl.b32 	%r122, %r121, 2;
	mov.u32 	%r123, shared;
	add.s32 	%r124, %r123, %r122;
	add.s32 	%r28, %r124, 12288;
	@%p195 bra 	$L__BB4_102;
	ld.shared.f32 	%f1092, [%r28];
	ld.local.f32 	%f1093, [%rd16];
	fma.rn.f32 	%f1094, %f13, %f1092, %f1093;
	st.local.f32 	[%rd16], %f1094;
$L__BB4_102:
	@%p196 bra 	$L__BB4_104;
	ld.shared.f32 	%f1095, [%r28+192];
	ld.local.f32 	%f1096, [%rd16+4];
	fma.rn.f32 	%f1097, %f13, %f1095, %f1096;
	st.local.f32 	[%rd16+4], %f1097;
$L__BB4_104:
	ld.shared.f32 	%f1098, [%r27+4];
	sub.f32 	%f1099, %f1098, %f11;
	fma.rn.f32 	%f1100, %f1099, 0f3BBB989D, 0f3F000000;
	cvt.sat.f32.f32 	%f1101, %f1100;
	mov.f32 	%f1102, 0f4B400001;
	mov.f32 	%f1103, 0f437C0000;
	fma.rm.f32 	%f1104, %f1101, %f1103, %f1102;
	add.f32 	%f1105, %f1104, 0fCB40007F;
	neg.f32 	%f1106, %f1105;
	fma.rn.f32 	%f1107, %f1099, 0f3FB8AA3B, %f1106;
	fma.rn.f32 	%f1108, %f1099, 0f32A57060, %f1107;
	mov.b32 	%r125, %f1104;
	shl.b32 	%r126, %r125, 23;
	mov.b32 	%f1109, %r126;
	ex2.approx.ftz.f32 	%f1110, %f1108;
	mul.f32 	%f15, %f1110, %f1109;
	add.f32 	%f16, %f14, %f15;
	@%p195 bra 	$L__BB4_106;
	ld.shared.f32 	%f1111, [%r28+256];
	ld.local.f32 	%f1112, [%rd16];
	fma.rn.f32 	%f1113, %f15, %f1111, %f1112;
	st.local.f32 	[%rd16], %f1113;
$L__BB4_106:
	@%p196 bra 	$L__BB4_108;
	ld.shared.f32 	%f1114, [%r28+448];
	ld.local.f32 	%f1115, [%rd16+4];
	fma.rn.f32 	%f1116, %f15, %f1114, %f1115;
	st.local.f32 	[%rd16+4], %f1116;
$L__BB4_108:
	ld.shared.f32 	%f1117, [%r27+8];
	sub.f32 	%f1118, %f1117, %f11;
	fma.rn.f32 	%f1119, %f1118, 0f3BBB989D, 0f3F000000;
	cvt.sat.f32.f32 	%f1120, %f1119;
	mov.f32 	%f1121, 0f4B400001;
	mov.f32 	%f1122, 0f437C0000;
	fma.rm.f32 	%f1123, %f1120, %f1122, %f1121;
	add.f32 	%f1124, %f1123, 0fCB40007F;
	neg.f32 	%f1125, %f1124;
	fma.rn.f32 	%f1126, %f1118, 0f3FB8AA3B, %f1125;
	fma.rn.f32 	%f1127, %f1118, 0f32A57060, %f1126;
	mov.b32 	%r127, %f1123;
	shl.b32 	%r128, %r127, 23;
	mov.b32 	%f1128, %r128;
	ex2.approx.ftz.f32 	%f1129, %f1127;
	mul.f32 	%f17, %f1129, %f1128;
	add.f32 	%f18, %f16, %f17;
	@%p195 bra 	$L__BB4_110;
	ld.shared.f32 	%f1130, [%r28+512];
	ld.local.f32 	%f1131, [%rd16];
	fma.rn.f32 	%f1132, %f17, %f1130, %f1131;
	st.local.f32 	[%rd16], %f1132;
$L__BB4_110:
	@%p196 bra 	$L__BB4_112;
	ld.shared.f32 	%f1133, [%r28+704];
	ld.local.f32 	%f1134, [%rd16+4];
	fma.rn.f32 	%f1135, %f17, %f1133, %f1134;
	st.local.f32 	[%rd16+4], %f1135;
$L__BB4_112:
	ld.shared.f32 	%f1136, [%r27+12];
	sub.f32 	%f1137, %f1136, %f11;
	fma.rn.f32 	%f1138, %f1137, 0f3BBB989D, 0f3F000000;
	cvt.sat.f32.f32 	%f1139, %f1138;
	mov.f32 	%f1140, 0f4B400001;
	mov.f32 	%f1141, 0f437C0000;
	fma.rm.f32 	%f1142, %f1139, %f1141, %f1140;
	add.f32 	%f1143, %f1142, 0fCB40007F;
	neg.f32 	%f1144, %f1143;
	fma.rn.f32 	%f1145, %f1137, 0f3FB8AA3B, %f1144;
	fma.rn.f32 	%f1146, %f1137, 0f32A57060, %f1145;
	mov.b32 	%r129, %f1142;
	shl.b32 	%r130, %r129, 23;
	mov.b32 	%f1147, %r130;
	ex2.approx.ftz.f32 	%f1148, %f1146;
	mul.f32 	%f19, %f1148, %f1147;
	add.f32 	%f1233, %f18, %f19;
	@%p195 bra 	$L__BB4_114;
	ld.shared.f32 	%f1149, [%r28+768];
	ld.local.f32 	%f1150, [%rd16];
	fma.rn.f32 	%f1151, %f19, %f1149, %f1150;
	st.local.f32 	[%rd16], %f1151;
$L__BB4_114:
	@%p196 bra 	$L__BB4_116;
	ld.shared.f32 	%f1152, [%r28+960];
	ld.local.f32 	%f1153, [%rd16+4];
	fma.rn.f32 	%f1154, %f19, %f1152, %f1153;
	st.local.f32 	[%rd16+4], %f1154;
$L__BB4_116:
	add.s32 	%r165, %r165, 4;
	setp.ne.s32 	%p213, %r165, 48;
	@%p213 bra 	$L__BB4_100;
	ld.local.f32 	%f1155, [%rd17];
	add.f32 	%f1156, %f1233, %f1155;
	st.local.f32 	[%rd17], %f1156;
	@%p23 bra 	$L__BB4_137;
	ld.local.f32 	%f21, [%rd6+8];
	ld.local.v2.f32 	{%f1237, %f1238}, [%rd5+16];
	mov.f32 	%f1236, 0f00000000;
	mov.b32 	%r166, 0;
$L__BB4_119:
	shl.b32 	%r132, %r166, 2;
	add.s32 	%r31, %r12, %r132;
	ld.shared.f32 	%f1158, [%r31+6144];
	sub.f32 	%f1159, %f1158, %f21;
	fma.rn.f32 	%f1160, %f1159, 0f3BBB989D, 0f3F000000;
	cvt.sat.f32.f32 	%f1161, %f1160;
	mov.f32 	%f1162, 0f4B400001;
	mov.f32 	%f1163, 0f437C0000;
	fma.rm.f32 	%f1164, %f1161, %f1163, %f1162;
	add.f32 	%f1165, %f1164, 0fCB40007F;
	neg.f32 	%f1166, %f1165;
	fma.rn.f32 	%f1167, %f1159, 0f3FB8AA3B, %f1166;
	fma.rn.f32 	%f1168, %f1159, 0f32A57060, %f1167;
	mov.b32 	%r133, %f1164;
	shl.b32 	%r134, %r133, 23;
	mov.b32 	%f1169, %r134;
	ex2.approx.ftz.f32 	%f1170, %f1168;
	mul.f32 	%f27, %f1170, %f1169;
	add.f32 	%f28, %f1236, %f27;
	shl.b32 	%r135, %r166, 6;
	add.s32 	%r136, %r135, %r1;
	shl.b32 	%r137, %r136, 2;
	mov.u32 	%r138, shared;
	add.s32 	%r139, %r138, %r137;
	add.s32 	%r32, %r139, 12288;
	@%p195 bra 	$L__BB4_121;
	ld.shared.f32 	%f1171, [%r32];
	fma.rn.f32 	%f1237, %f27, %f1171, %f1237;
$L__BB4_121:
	@%p196 bra 	$L__BB4_123;
	ld.shared.f32 	%f1172, [%r32+192];
	fma.rn.f32 	%f1238, %f27, %f1172, %f1238;
$L__BB4_123:
	ld.shared.f32 	%f1173, [%r31+6148];
	sub.f32 	%f1174, %f1173, %f21;
	fma.rn.f32 	%f1175, %f1174, 0f3BBB989D, 0f3F000000;
	cvt.sat.f32.f32 	%f1176, %f1175;
	mov.f32 	%f1177, 0f4B400001;
	mov.f32 	%f1178, 0f437C0000;
	fma.rm.f32 	%f1179, %f1176, %f1178, %f1177;
	add.f32 	%f1180, %f1179, 0fCB40007F;
	neg.f32 	%f1181, %f1180;
	fma.rn.f32 	%f1182, %f1174, 0f3FB8AA3B, %f1181;
	fma.rn.f32 	%f1183, %f1174, 0f32A57060, %f1182;
	mov.b32 	%r140, %f1179;
	shl.b32 	%r141, %r140, 23;
	mov.b32 	%f1184, %r141;
	ex2.approx.ftz.f32 	%f1185, %f1183;
	mul.f32 	%f33, %f1185, %f1184;
	add.f32 	%f34, %f28, %f33;
	@%p195 bra 	$L__BB4_125;
	ld.shared.f32 	%f1186, [%r32+256];
	fma.rn.f32 	%f1237, %f33, %f1186, %f1237;
$L__BB4_125:
	@%p196 bra 	$L__BB4_127;
	ld.shared.f32 	%f1187, [%r32+448];
	fma.rn.f32 	%f1238, %f33, %f1187, %f1238;
$L__BB4_127:
	ld.shared.f32 	%f1188, [%r31+6152];
	sub.f32 	%f1189, %f1188, %f21;
	fma.rn.f32 	%f1190, %f1189, 0f3BBB989D, 0f3F000000;
	cvt.sat.f32.f32 	%f1191, %f1190;
	mov.f32 	%f1192, 0f4B400001;
	mov.f32 	%f1193, 0f437C0000;
	fma.rm.f32 	%f1194, %f1191, %f1193, %f1192;
	add.f32 	%f1195, %f1194, 0fCB40007F;
	neg.f32 	%f1196, %f1195;
	fma.rn.f32 	%f1197, %f1189, 0f3FB8AA3B, %f1196;
	fma.rn.f32 	%f1198, %f1189, 0f32A57060, %f1197;
	mov.b32 	%r142, %f1194;
	shl.b32 	%r143, %r142, 23;
	mov.b32 	%f1199, %r143;
	ex2.approx.ftz.f32 	%f1200, %f1198;
	mul.f32 	%f39, %f1200, %f1199;
	add.f32 	%f40, %f34, %f39;
	@%p195 bra 	$L__BB4_129;
	ld.shared.f32 	%f1201, [%r32+512];
	fma.rn.f32 	%f1237, %f39, %f1201, %f1237;
$L__BB4_129:
	@%p196 bra 	$L__BB4_131;
	ld.shared.f32 	%f1202, [%r32+704];
	fma.rn.f32 	%f1238, %f39, %f1202, %f1238;
$L__BB4_131:
	ld.shared.f32 	%f1203, [%r31+6156];
	sub.f32 	%f1204, %f1203, %f21;
	fma.rn.f32 	%f1205, %f1204, 0f3BBB989D, 0f3F000000;
	cvt.sat.f32.f32 	%f1206, %f1205;
	mov.f32 	%f1207, 0f4B400001;
	mov.f32 	%f1208, 0f437C0000;
	fma.rm.f32 	%f1209, %f1206, %f1208, %f1207;
	add.f32 	%f1210, %f1209, 0fCB40007F;
	neg.f32 	%f1211, %f1210;
	fma.rn.f32 	%f1212, %f1204, 0f3FB8AA3B, %f1211;
	fma.rn.f32 	%f1213, %f1204, 0f32A57060, %f1212;
	mov.b32 	%r144, %f1209;
	shl.b32 	%r145, %r144, 23;
	mov.b32 	%f1214, %r145;
	ex2.approx.ftz.f32 	%f1215, %f1213;
	mul.f32 	%f45, %f1215, %f1214;
	add.f32 	%f1236, %f40, %f45;
	@%p195 bra 	$L__BB4_133;
	ld.shared.f32 	%f1216, [%r32+768];
	fma.rn.f32 	%f1237, %f45, %f1216, %f1237;
$L__BB4_133:
	@%p196 bra 	$L__BB4_135;
	ld.shared.f32 	%f1217, [%r32+960];
	fma.rn.f32 	%f1238, %f45, %f1217, %f1238;
$L__BB4_135:
	add.s32 	%r166, %r166, 4;
	setp.ne.s32 	%p223, %r166, 48;
	@%p223 bra 	$L__BB4_119;
	st.local.v2.f32 	[%rd5+16], {%f1237, %f1238};
	ld.local.f32 	%f1218, [%rd8+8];
	add.f32 	%f1219, %f1236, %f1218;
	st.local.f32 	[%rd8+8], %f1219;
$L__BB4_137:
	bar.sync 	0;
	bar.sync 	0;
	add.s32 	%r161, %r161, 1;
	setp.eq.s32 	%p224, %r161, %r38;
	@%p224 bra 	$L__BB4_31;
	bra.uni 	$L__BB4_28;

}
	// .globl	_Z15flash_attentionIfLi32ELi32ELi128ELi32ELi16EEvPT_S1_S1_S1_iS1_S1_i
.visible .entry _Z15flash_attentionIfLi32ELi32ELi128ELi32ELi16EEvPT_S1_S1_S1_iS1_S1_i(
	.param .u64 .ptr .align 1 _Z15flash_attentionIfLi32ELi32ELi128ELi32ELi16EEvPT_S1_S1_S1_iS1_S1_i_param_0,
	.param .u64 .ptr .align 1 _Z15flash_attentionIfLi32ELi32ELi128ELi32ELi16EEvPT_S1_S1_S1_iS1_S1_i_param_1,
	.param .u64 .ptr .align 1 _Z15flash_attentionIfLi32ELi32ELi128ELi32ELi16EEvPT_S1_S1_S1_iS1_S1_i_param_2,
	.param .u64 .ptr .align 1 _Z15flash_attentionIfLi32ELi32ELi128ELi32ELi16EEvPT_S1_S1_S1_iS1_S1_i_param_3,
	.param .u32 _Z15flash_attentionIfLi32ELi32ELi128ELi32ELi16EEvPT_S1_S1_S1_iS1_S1_i_param_4,
	.param .u64 .ptr .align 1 _Z15flash_attentionIfLi32ELi32ELi128ELi32ELi16EEvPT_S1_S1_S1_iS1_S1_i_param_5,
	.param .u64 .ptr .align 1 _Z15flash_attentionIfLi32ELi32ELi128ELi32ELi16EEvPT_S1_S1_S1_iS1_S1_i_param_6,
	.param .u32 _Z15flash_attentionIfLi32ELi32ELi128ELi32ELi16EEvPT_S1_S1_S1_iS1_S1_i_param_7
)
{
	.local .align 16 .b8 	__local_depot5[80];
	.reg .b64 	%SP;
	.reg .b64 	%SPL;
	.reg .pred 	%p<150>;
	.reg .b32 	%r<162>;
	.reg .b32 	%f<1131>;
	.reg .b64 	%rd<63>;

	mov.u64 	%SPL, __local_depot5;
	cvta.local.u64 	%SP, %SPL;
	ld.param.u64 	%rd20, [_Z15flash_attentionIfLi32ELi32ELi128ELi32ELi16EEvPT_S1_S1_S1_iS1_S1_i_param_0];
	ld.param.u64 	%rd21, [_Z15flash_attentionIfLi32ELi32ELi128ELi32ELi16EEvPT_S1_S1_S1_iS1_S1_i_param_1];
	ld.param.u64 	%rd22, [_Z15flash_attentionIfLi32ELi32ELi128ELi32ELi16EEvPT_S1_S1_S1_iS1_S1_i_param_2];
	ld.param.u64 	%rd23, [_Z15flash_attentionIfLi32ELi32ELi128ELi32ELi16EEvPT_S1_S1_S1_iS1_S1_i_param_3];
	ld.param.u32 	%r33, [_Z15flash_attentionIfLi32ELi32ELi128ELi32ELi16EEvPT_S1_S1_S1_iS1_S1_i_param_4];
	ld.param.u32 	%r34, [_Z15flash_attentionIfLi32ELi32ELi128ELi32ELi16EEvPT_S1_S1_S1_iS1_S1_i_param_7];
	cvta.to.global.u64 	%rd1, %rd20;
	cvta.to.global.u64 	%rd2, %rd22;
	cvta.to.global.u64 	%rd3, %rd21;
	cvta.to.global.u64 	%rd4, %rd23;
	add.u64 	%rd5, %SPL, 0;
	add.u64 	%rd6, %SPL, 32;
	add.u64 	%rd7, %SPL, 40;
	add.u64 	%rd8, %SPL, 48;
	mov.u32 	%r1, %tid.x;
	mov.u32 	%r2, %tid.y;
	mov.u32 	%r3, %ctaid.x;
	or.b32  	%r35, %r2, %r3;
	or.b32  	%r36, %r35, %r1;
	setp.ne.s32 	%p2, %r36, 0;
	@%p2 bra 	$L__BB5_2;
	add.u64 	%rd28, %SP, 56;
	add.u64 	%rd29, %SPL, 56;
	mov.b32 	%r37, 32;
	st.local.v2.u32 	[%rd29], {%r37, %r37};
	mov.b32 	%r38, 128;
	st.local.u32 	[%rd29+8], %r38;
	mov.u64 	%rd30, $str;
	cvta.global.u64 	%rd31, %rd30;
	{ // callseq 15, 0
	.param .b64 param0;
	st.param.b64 	[param0], %rd31;
	.param .b64 param1;
	st.param.b64 	[param1], %rd28;
	.param .b32 retval0;
	call.uni (retval0), 
	vprintf, 
	(
	param0, 
	param1
	);
	ld.param.b32 	%r39, [retval0];
	} // callseq 15
	mov.b32 	%r41, 16;
	st.local.v2.u32 	[%rd29], {%r37, %r41};
	mov.u64 	%rd32, $str$1;
	cvta.global.u64 	%rd33, %rd32;
	{ // callseq 16, 0
	.param .b64 param0;
	st.param.b64 	[param0], %rd33;
	.param .b64 param1;
	st.param.b64 	[param1], %rd28;
	.param .b32 retval0;
	call.uni (retval0), 
	vprintf, 
	(
	param0, 
	param1
	);
	ld.param.b32 	%r42, [retval0];
	} // callseq 16
	mov.u32 	%r44, %ctaid.y;
	st.local.v2.u32 	[%rd29], {%r3, %r44};
	mov.u64 	%rd34, $str$2;
	cvta.global.u64 	%rd35, %rd34;
	{ // callseq 17, 0
	.param .b64 param0;
	st.param.b64 	[param0], %rd35;
	.param .b64 param1;
	st.param.b64 	[param1], %rd28;
	.param .b32 retval0;
	call.uni (retval0), 
	vprintf, 
	(
	param0, 
	param1
	);
	ld.param.b32 	%r45, [retval0];
	} // callseq 17
$L__BB5_2:
	mov.f32 	%f39, 0f00000000;
	st.local.v4.f32 	[%rd5], {%f39, %f39, %f39, %f39};
	st.local.v4.f32 	[%rd5+16], {%f39, %f39, %f39, %f39};
	mov.f32 	%f40, 0fFF800000;
	st.local.v2.f32 	[%rd6], {%f40, %f40};
	st.local.v2.f32 	[%rd8], {%f39, %f39};
	setp.lt.u32 	%p3, %r2, 32;
	@%p3 bra 	$L__BB5_3;
	bra.uni 	$L__BB5_26;
$L__BB5_3:
	shl.b32 	%r47, %r3, 5;
	add.s32 	%r4, %r2, %r47;
	setp.lt.s32 	%p4, %r4, %r33;
	@%p4 bra 	$L__BB5_9;
	setp.gt.u32 	%p5, %r1, 127;
	@%p5 bra 	$L__BB5_14;
	shl.b32 	%r48, %r2, 7;
	add.s32 	%r49, %r48, %r1;
	shl.b32 	%r50, %r49, 2;
	mov.u32 	%r51, shared;
	add.s32 	%r52, %r51, %r50;
	add.s32 	%r5, %r52, 32768;
	mov.b32 	%r53, 0;
	st.shared.u32 	[%r52+32768], %r53;
	setp.lt.u32 	%p6, %r1, 96;
	@%p6 bra 	$L__BB5_6;
	bra.uni 	$L__BB5_14;
$L__BB5_6:
	mov.b32 	%r54, 0;
	st.shared.u32 	[%r5+128], %r54;
	setp.gt.u32 	%p7, %r1, 63;
	@%p7 bra 	$L__BB5_14;
	mov.b32 	%r55, 0;
	st.shared.u32 	[%r5+256], %r55;
	setp.gt.u32 	%p8, %r1, 31;
	@%p8 bra 	$L__BB5_14;
	mov.b32 	%r56, 0;
	st.shared.u32 	[%r5+384], %r56;
	bra.uni 	$L__BB5_14;
$L__BB5_9:
	setp.gt.u32 	%p9, %r1, 127;
	@%p9 bra 	$L__BB5_14;
	shl.b32 	%r57, %r4, 7;
	shl.b32 	%r58, %r2, 7;
	add.s32 	%r59, %r57, %r1;
	mul.wide.s32 	%rd36, %r59, 4;
	add.s64 	%rd9, %rd1, %rd36;
	ld.global.f32 	%f41, [%rd9];
	add.s32 	%r60, %r58, %r1;
	shl.b32 	%r61, %r60, 2;
	mov.u32 	%r62, shared;
	add.s32 	%r63, %r62, %r61;
	add.s32 	%r6, %r63, 32768;
	st.shared.f32 	[%r63+32768], %f41;
	setp.gt.u32 	%p10, %r1, 95;
	@%p10 bra 	$L__BB5_14;
	ld.global.f32 	%f42, [%rd9+128];
	st.shared.f32 	[%r6+128], %f42;
	setp.gt.u32 	%p11, %r1, 63;
	@%p11 bra 	$L__BB5_14;
	ld.global.f32 	%f43, [%rd9+256];
	st.shared.f32 	[%r6+256], %f43;
	setp.gt.u32 	%p12, %r1, 31;
	@%p12 bra 	$L__BB5_14;
	ld.global.f32 	%f44, [%rd9+384];
	st.shared.f32 	[%r6+384], %f44;
$L__BB5_14:
	add.s32 	%r7, %r2, 16;
	setp.gt.u32 	%p13, %r2, 15;
	@%p13 bra 	$L__BB5_26;
	add.s32 	%r8, %r4, 16;
	setp.lt.s32 	%p14, %r8, %r33;
	@%p14 bra 	$L__BB5_21;
	setp.gt.u32 	%p15, %r1, 127;
	@%p15 bra 	$L__BB5_26;
	shl.b32 	%r64, %r7, 7;
	add.s32 	%r65, %r64, %r1;
	shl.b32 	%r66, %r65, 2;
	mov.u32 	%r67, shared;
	add.s32 	%r68, %r67, %r66;
	add.s32 	%r9, %r68, 32768;
	mov.b32 	%r69, 0;
	st.shared.u32 	[%r68+32768], %r69;
	setp.gt.u32 	%p16, %r1, 95;
	@%p16 bra 	$L__BB5_26;
	mov.b32 	%r70, 0;
	st.shared.u32 	[%r9+128], %r70;
	setp.gt.u32 	%p17, %r1, 63;
	@%p17 bra 	$L__BB5_26;
	mov.b32 	%r71, 0;
	st.shared.u32 	[%r9+256], %r71;
	setp.gt.u32 	%p18, %r1, 31;
	@%p18 bra 	$L__BB5_26;
	mov.b32 	%r72, 0;
	st.shared.u32 	[%r9+384], %r72;
	bra.uni 	$L__BB5_26;
$L__BB5_21:
	setp.gt.u32 	%p19, %r1, 127;
	@%p19 bra 	$L__BB5_26;
	shl.b32 	%r73, %r8, 7;
	shl.b32 	%r74, %r7, 7;
	add.s32 	%r75, %r73, %r1;
	mul.wide.s32 	%rd37, %r75, 4;
	add.s64 	%rd10, %rd1, %rd37;
	ld.global.f32 	%f45, [%rd10];
	add.s32 	%r76, %r74, %r1;
	shl.b32 	%r77, %r76, 2;
	mov.u32 	%r78, shared;
	add.s32 	%r79, %r78, %r77;
	add.s32 	%r10, %r79, 32768;
	st.shared.f32 	[%r79+32768], %f45;
	setp.gt.u32 	%p20, %r1, 95;
	@%p20 bra 	$L__BB5_26;
	ld.global.f32 	%f46, [%rd10+128];
	st.shared.f32 	[%r10+128], %f46;
	setp.gt.u32 	%p21, %r1, 63;
	@%p21 bra 	$L__BB5_26;
	ld.global.f32 	%f47, [%rd10+256];
	st.shared.f32 	[%r10+256], %f47;
	setp.gt.u32 	%p22, %r1, 31;
	@%p22 bra 	$L__BB5_26;
	ld.global.f32 	%f48, [%rd10+384];
	st.shared.f32 	[%r10+384], %f48;
$L__BB5_26:
	bar.sync 	0;
	setp.lt.s32 	%p23, %r34, 1;
	@%p23 bra 	$L__BB5_35;
	setp.gt.u32 	%p24, %r1, 31;
	shl.b32 	%r82, %r2, 7;
	add.s32 	%r83, %r1, %r82;
	shl.b32 	%r84, %r83, 2;
	mov.u32 	%r85, shared;
	add.s32 	%r11, %r85, %r84;
	shl.b32 	%r86, %r2, 9;
	add.s32 	%r87, %r85, %r86;
	add.s32 	%r12, %r87, 32768;
	mad.lo.s32 	%r88, %r2, -96, %r83;
	shl.b32 	%r89, %r88, 2;
	add.s32 	%r90, %r85, 49152;
	add.s32 	%r13, %r90, %r89;
	setp.gt.u32 	%p25, %r2, 15;
	or.pred  	%p1, %p25, %p24;
	shr.u32 	%r91, %r2, 4;
	mul.wide.u32 	%rd38, %r91, 4;
	add.s64 	%rd11, %rd6, %rd38;
	add.s32 	%r14, %r90, %r82;
	mul.wide.u32 	%rd39, %r91, 16;
	add.s64 	%rd12, %rd5, %rd39;
	mov.b32 	%r157, 0;
$L__BB5_28:
	setp.gt.u32 	%p26, %r2, 31;
	@%p26 bra 	$L__BB5_65;
	shl.b32 	%r92, %r157, 5;
	add.s32 	%r16, %r2, %r92;
	setp.lt.s32 	%p27, %r16, %r33;
	@%p27 bra 	$L__BB5_48;
	setp.gt.u32 	%p28, %r1, 127;
	@%p28 bra 	$L__BB5_53;
	setp.lt.u32 	%p29, %r1, 96;
	mov.b32 	%r93, 0;
	st.shared.u32 	[%r11], %r93;
	st.shared.u32 	[%r11+16384], %r93;
	@%p29 bra 	$L__BB5_32;
	bra.uni 	$L__BB5_53;
$L__BB5_32:
	setp.gt.u32 	%p30, %r1, 63;
	mov.b32 	%r94, 0;
	st.shared.u32 	[%r11+128], %r94;
	st.shared.u32 	[%r11+16512], %r94;
	@%p30 bra 	$L__BB5_53;
	setp.gt.u32 	%p31, %r1, 31;
	mov.b32 	%r95, 0;
	st.shared.u32 	[%r11+256], %r95;
	st.shared.u32 	[%r11+16640], %r95;
	@%p31 bra 	$L__BB5_53;
	mov.b32 	%r96, 0;
	st.shared.u32 	[%r11+384], %r96;
	st.shared.u32 	[%r11+16768], %r96;
	bra.uni 	$L__BB5_53;
$L__BB5_35:
	setp.gt.u32 	%p136, %r2, 31;
	@%p136 bra 	$L__BB5_47;
	shl.b32 	%r138, %r3, 5;
	setp.lt.u32 	%p137, %r1, 128;
	add.s32 	%r17, %r2, %r138;
	setp.lt.s32 	%p138, %r17, %r33;
	and.pred  	%p139, %p138, %p137;
	@%p139 bra 	$L__BB5_37;
	bra.uni 	$L__BB5_41;
$L__BB5_37:
	shr.u32 	%r140, %r2, 4;
	and.b32  	%r141, %r2, 1008;
	cvt.u64.u32 	%rd46, %r141;
	add.s64 	%rd17, %rd5, %rd46;
	mul.wide.u32 	%rd47, %r140, 4;
	add.s64 	%rd48, %rd8, %rd47;
	ld.local.f32 	%f37, [%rd48];
	shl.b32 	%r142, %r17, 7;
	shr.u32 	%r143, %r1, 5;
	mul.wide.u32 	%rd49, %r143, 4;
	add.s64 	%rd50, %rd17, %rd49;
	ld.local.f32 	%f1101, [%rd50];
	div.rn.f32 	%f1102, %f1101, %f37;
	add.s32 	%r144, %r142, %r1;
	mul.wide.s32 	%rd51, %r144, 4;
	add.s64 	%rd18, %rd4, %rd51;
	st.global.f32 	[%rd18], %f1102;
	setp.gt.u32 	%p140, %r1, 95;
	@%p140 bra 	$L__BB5_41;
	add.s32 	%r145, %r1, 32;
	shr.u32 	%r146, %r145, 5;
	mul.wide.u32 	%rd52, %r146, 4;
	add.s64 	%rd53, %rd17, %rd52;
	ld.local.f32 	%f1103, [%rd53];
	div.rn.f32 	%f1104, %f1103, %f37;
	st.global.f32 	[%rd18+128], %f1104;
	setp.gt.u32 	%p141, %r1, 63;
	@%p141 bra 	$L__BB5_41;
	add.s32 	%r147, %r1, 64;
	shr.u32 	%r148, %r147, 5;
	mul.wide.u32 	%rd54, %r148, 4;
	add.s64 	%rd55, %rd17, %rd54;
	ld.local.f32 	%f1105, [%rd55];
	div.rn.f32 	%f1106, %f1105, %f37;
	st.global.f32 	[%rd18+256], %f1106;
	setp.gt.u32 	%p142, %r1, 31;
	@%p142 bra 	$L__BB5_41;
	ld.local.f32 	%f1107, [%rd17+12];
	div.rn.f32 	%f1108, %f1107, %f37;
	st.global.f32 	[%rd18+384], %f1108;
$L__BB5_41:
	setp.gt.u32 	%p143, %r2, 15;
	@%p143 bra 	$L__BB5_47;
	setp.gt.u32 	%p144, %r1, 127;
	add.s32 	%r32, %r17, 16;
	setp.ge.s32 	%p145, %r32, %r33;
	or.pred  	%p146, %p145, %p144;
	@%p146 bra 	$L__BB5_47;
	ld.local.f32 	%f38, [%rd8+4];
	shl.b32 	%r150, %r32, 7;
	shr.u32 	%r151, %r1, 5;
	mul.wide.u32 	%rd56, %r151, 4;
	add.s64 	%rd57, %rd5, %rd56;
	ld.local.f32 	%f1109, [%rd57+16];
	div.rn.f32 	%f1110, %f1109, %f38;
	add.s32 	%r152, %r150, %r1;
	mul.wide.s32 	%rd58, %r152, 4;
	add.s64 	%rd19, %rd4, %rd58;
	st.global.f32 	[%rd19], %f1110;
	setp.gt.u32 	%p147, %r1, 95;
	@%p147 bra 	$L__BB5_47;
	add.s32 	%r153, %r1, 32;
	shr.u32 	%r154, %r153, 5;
	mul.wide.u32 	%rd59, %r154, 4;
	add.s64 	%rd60, %rd5, %rd59;
	ld.local.f32 	%f1111, [%rd60+16];
	div.rn.f32 	%f1112, %f1111, %f38;
	st.global.f32 	[%rd19+128], %f1112;
	setp.gt.u32 	%p148, %r1, 63;
	@%p148 bra 	$L__BB5_47;
	add.s32 	%r155, %r1, 64;
	shr.u32 	%r156, %r155, 5;
	mul.wide.u32 	%rd61, %r156, 4;
	add.s64 	%rd62, %rd5, %rd61;
	ld.local.f32 	%f1113, [%rd62+16];
	div.rn.f32 	%f1114, %f1113, %f38;
	st.global.f32 	[%rd19+256], %f1114;
	setp.gt.u32 	%p149, %r1, 31;
	@%p149 bra 	$L__BB5_47;
	ld.local.f32 	%f1115, [%rd5+28];
	div.rn.f32 	%f1116, %f1115, %f38;
	st.global.f32 	[%rd19+384], %f1116;
$L__BB5_47:
	ret;
$L__BB5_48:
	setp.gt.u32 	%p32, %r1, 127;
	@%p32 bra 	$L__BB5_53;
	setp.gt.u32 	%p33, %r1, 95;
	shl.b32 	%r97, %r16, 7;
	add.s32 	%r98, %r97, %r1;
	mul.wide.u32 	%rd40, %r98, 4;
	add.s64 	%rd13, %rd3, %rd40;
	ld.global.f32 	%f49, [%rd13];
	st.shared.f32 	[%r11], %f49;
	add.s64 	%rd14, %rd2, %rd40;
	ld.global.f32 	%f50, [%rd14];
	st.shared.f32 	[%r11+16384], %f50;
	@%p33 bra 	$L__BB5_53;
	setp.gt.u32 	%p34, %r1, 63;
	ld.global.f32 	%f51, [%rd13+128];
	st.shared.f32 	[%r11+128], %f51;
	ld.global.f32 	%f52, [%rd14+128];
	st.shared.f32 	[%r11+16512], %f52;
	@%p34 bra 	$L__BB5_53;
	setp.gt.u32 	%p35, %r1, 31;
	ld.global.f32 	%f53, [%rd13+256];
	st.shared.f32 	[%r11+256], %f53;
	ld.global.f32 	%f54, [%rd14+256];
	st.shared.f32 	[%r11+16640], %f54;
	@%p35 bra 	$L__BB5_53;
	ld.global.f32 	%f55, [%rd13+384];
	st.shared.f32 	[%r11+384], %f55;
	ld.global.f32 	%f56, [%rd14+384];
	st.shared.f32 	[%r11+16768], %f56;
$L__BB5_53:
	setp.gt.u32 	%p36, %r2, 15;
	@%p36 bra 	$L__BB5_65;
	add.s32 	%r18, %r16, 16;
	setp.lt.s32 	%p37, %r18, %r33;
	@%p37 bra 	$L__BB5_60;
	setp.gt.u32 	%p38, %r1, 127;
	@%p38 bra 	$L__BB5_65;
	setp.gt.u32 	%p39, %r1, 95;
	mov.b32 	%r99, 0;
	st.shared.u32 	[%r11+8192], %r99;
	st.shared.u32 	[%r11+24576], %r99;
	@%p39 bra 	$L__BB5_65;
	setp.gt.u32 	%p40, %r1, 63;
	mov.b32 	%r100, 0;
	st.shared.u32 	[%r11+8320], %r100;
	st.shared.u32 	[%r11+24704], %r100;
	@%p40 bra 	$L__BB5_65;
	setp.gt.u32 	%p41, %r1, 31;
	mov.b32 	%r101, 0;
	st.shared.u32 	[%r11+8448], %r101;
	st.shared.u32 	[%r11+24832], %r101;
	@%p41 bra 	$L__BB5_65;
	mov.b32 	%r102, 0;
	st.shared.u32 	[%r11+8576], %r102;
	st.shared.u32 	[%r11+24960], %r102;
	bra.uni 	$L__BB5_65;
$L__BB5_60:
	setp.gt.u32 	%p42, %r1, 127;
	@%p42 bra 	$L__BB5_65;
	setp.gt.u32 	%p43, %r1, 95;
	shl.b32 	%r103, %r18, 7;
	add.s32 	%r104, %r103, %r1;
	mul.wide.u32 	%rd41, %r104, 4;
	add.s64 	%rd15, %rd3, %rd41;
	ld.global.f32 	%f57, [%rd15];
	st.shared.f32 	[%r11+8192], %f57;
	add.s64 	%rd16, %rd2, %rd41;
	ld.global.f32 	%f58, [%rd16];
	st.shared.f32 	[%r11+24576], %f58;
	@%p43 bra 	$L__BB5_65;
	setp.gt.u32 	%p44, %r1, 63;
	ld.global.f32 	%f59, [%rd15+128];
	st.shared.f32 	[%r11+8320], %f59;
	ld.global.f32 	%f60, [%rd16+128];
	st.shared.f32 	[%r11+24704], %f60;
	@%p44 bra 	$L__BB5_65;
	setp.gt.u32 	%p45, %r1, 31;
	ld.global.f32 	%f61, [%rd15+256];
	st.shared.f32 	[%r11+8448], %f61;
	ld.global.f32 	%f62, [%rd16+256];
	st.shared.f32 	[%r11+24832], %f62;
	@%p45 bra 	$L__BB5_65;
	ld.global.f32 	%f63, [%rd15+384];
	st.shared.f32 	[%r11+8576], %f63;
	ld.global.f32 	%f64, [%rd16+384];
	st.shared.f32 	[%r11+24960], %f64;
$L__BB5_65:
	bar.sync 	0;
	bar.sync 	0;
	@%p26 bra 	$L__BB5_70;
	setp.gt.u32 	%p47, %r1, 31;
	@%p47 bra 	$L__BB5_68;
	ld.shared.v4.f32 	{%f65, %f66, %f67, %f68}, [%r12];
	shl.b32 	%r105, %r1, 9;
	mov.u32 	%r106, shared;
	add.s32 	%r107, %r106, %r105;
	ld.shared.v4.f32 	{%f69, %f70, %f71, %f72}, [%r107];
	fma.rn.f32 	%f73, %f65, %f69, 0f00000000;
	fma.rn.f32 	%f74, %f66, %f70, %f73;
	fma.rn.f32 	%f75, %f67, %f71, %f74;
	fma.rn.f32 	%f76, %f68, %f72, %f75;
	ld.shared.v4.f32 	{%f77, %f78, %f79, %f80}, [%r12+16];
	ld.shared.v4.f32 	{%f81, %f82, %f83, %f84}, [%r107+16];
	fma.rn.f32 	%f85, %f77, %f81, %f76;
	fma.rn.f32 	%f86, %f78, %f82, %f85;
	fma.rn.f32 	%f87, %f79, %f83, %f86;
	fma.rn.f32 	%f88, %f80, %f84, %f87;
	ld.shared.v4.f32 	{%f89, %f90, %f91, %f92}, [%r12+32];
	ld.shared.v4.f32 	{%f93, %f94, %f95, %f96}, [%r107+32];
	fma.rn.f32 	%f97, %f89, %f93, %f88;
	fma.rn.f32 	%f98, %f90, %f94, %f97;
	fma.rn.f32 	%f99, %f91, %f95, %f98;
	fma.rn.f32 	%f100, %f92, %f96, %f99;
	ld.shared.v4.f32 	{%f101, %f102, %f103, %f104}, [%r12+48];
	ld.shared.v4.f32 	{%f105, %f106, %f107, %f108}, [%r107+48];
	fma.rn.f32 	%f109, %f101, %f105, %f100;
	fma.rn.f32 	%f110, %f102, %f106, %f109;
	fma.rn.f32 	%f111, %f103, %f107, %f110;
	fma.rn.f32 	%f112, %f104, %f108, %f111;
	ld.shared.v4.f32 	{%f113, %f114, %f115, %f116}, [%r12+64];
	ld.shared.v4.f32 	{%f117, %f118, %f119, %f120}, [%r107+64];
	fma.rn.f32 	%f121, %f113, %f117, %f112;
	fma.rn.f32 	%f122, %f114, %f118, %f121;
	fma.rn.f32 	%f123, %f115, %f119, %f122;
	fma.rn.f32 	%f124, %f116, %f120, %f123;
	ld.shared.v4.f32 	{%f125, %f126, %f127, %f128}, [%r12+80];
	ld.shared.v4.f32 	{%f129, %f130, %f131, %f132}, [%r107+80];
	fma.rn.f32 	%f133, %f125, %f129, %f124;
	fma.rn.f32 	%f134, %f126, %f130, %f133;
	fma.rn.f32 	%f135, %f127, %f131, %f134;
	fma.rn.f32 	%f136, %f128, %f132, %f135;
	ld.shared.v4.f32 	{%f137, %f138, %f139, %f140}, [%r12+96];
	ld.shared.v4.f32 	{%f141, %f142, %f143, %f144}, [%r107+96];
	fma.rn.f32 	%f145, %f137, %f141, %f136;
	fma.rn.f32 	%f146, %f138, %f142, %f145;
	fma.rn.f32 	%f147, %f139, %f143, %f146;
	fma.rn.f32 	%f148, %f140, %f144, %f147;
	ld.shared.v4.f32 	{%f149, %f150, %f151, %f152}, [%r12+112];
	ld.shared.v4.f32 	{%f153, %f154, %f155, %f156}, [%r107+112];
	fma.rn.f32 	%f157, %f149, %f153, %f148;
	fma.rn.f32 	%f158, %f150, %f154, %f157;
	fma.rn.f32 	%f159, %f151, %f155, %f158;
	fma.rn.f32 	%f160, %f152, %f156, %f159;
	ld.shared.v4.f32 	{%f161, %f162, %f163, %f164}, [%r12+128];
	ld.shared.v4.f32 	{%f165, %f166, %f167, %f168}, [%r107+128];
	fma.rn.f32 	%f169, %f161, %f165, %f160;
	fma.rn.f32 	%f170, %f162, %f166, %f169;
	fma.rn.f32 	%f171, %f163, %f167, %f170;
	fma.rn.f32 	%f172, %f164, %f168, %f171;
	ld.shared.v4.f32 	{%f173, %f174, %f175, %f176}, [%r12+144];
	ld.shared.v4.f32 	{%f177, %f178, %f179, %f180}, [%r107+144];
	fma.rn.f32 	%f181, %f173, %f177, %f172;
	fma.rn.f32 	%f182, %f174, %f178, %f181;
	fma.rn.f32 	%f183, %f175, %f179, %f182;
	fma.rn.f32 	%f184, %f176, %f180, %f183;
	ld.shared.v4.f32 	{%f185, %f186, %f187, %f188}, [%r12+160];
	ld.shared.v4.f32 	{%f189, %f190, %f191, %f192}, [%r107+160];
	fma.rn.f32 	%f193, %f185, %f189, %f184;
	fma.rn.f32 	%f194, %f186, %f190, %f193;
	fma.rn.f32 	%f195, %f187, %f191, %f194;
	fma.rn.f32 	%f196, %f188, %f192, %f195;
	ld.shared.v4.f32 	{%f197, %f198, %f199, %f200}, [%r12+176];
	ld.shared.v4.f32 	{%f201, %f202, %f203, %f204}, [%r107+176];
	fma.rn.f32 	%f205, %f197, %f201, %f196;
	fma.rn.f32 	%f206, %f198, %f202, %f205;
	fma.rn.f32 	%f207, %f199, %f203, %f206;
	fma.rn.f32 	%f208, %f200, %f204, %f207;
	ld.shared.v4.f32 	{%f209, %f210, %f211, %f212}, [%r12+192];
	ld.shared.v4.f32 	{%f213, %f214, %f215, %f216}, [%r107+192];
	fma.rn.f32 	%f217, %f209, %f213, %f208;
	fma.rn.f32 	%f218, %f210, %f214, %f217;
	fma.rn.f32 	%f219, %f211, %f215, %f218;
	fma.rn.f32 	%f220, %f212, %f216, %f219;
	ld.shared.v4.f32 	{%f221, %f222, %f223, %f224}, [%r12+208];
	ld.shared.v4.f32 	{%f225, %f226, %f227, %f228}, [%r107+208];
	fma.rn.f32 	%f229, %f221, %f225, %f220;
	fma.rn.f32 	%f230, %f222, %f226, %f229;
	fma.rn.f32 	%f231, %f223, %f227, %f230;
	fma.rn.f32 	%f232, %f224, %f228, %f231;
	ld.shared.v4.f32 	{%f233, %f234, %f235, %f236}, [%r12+224];
	ld.shared.v4.f32 	{%f237, %f238, %f239, %f240}, [%r107+224];
	fma.rn.f32 	%f241, %f233, %f237, %f232;
	fma.rn.f32 	%f242, %f234, %f238, %f241;
	fma.rn.f32 	%f243, %f235, %f239, %f242;
	fma.rn.f32 	%f244, %f236, %f240, %f243;
	ld.shared.v4.f32 	{%f245, %f246, %f247, %f248}, [%r12+240];
	ld.shared.v4.f32 	{%f249, %f250, %f251, %f252}, [%r107+240];
	fma.rn.f32 	%f253, %f245, %f249, %f244;
	fma.rn.f32 	%f254, %f246, %f250, %f253;
	fma.rn.f32 	%f255, %f247, %f251, %f254;
	fma.rn.f32 	%f256, %f248, %f252, %f255;
	ld.shared.v4.f32 	{%f257, %f258, %f259, %f260}, [%r12+256];
	ld.shared.v4.f32 	{%f261, %f262, %f263, %f264}, [%r107+256];
	fma.rn.f32 	%f265, %f257, %f261, %f256;
	fma.rn.f32 	%f266, %f258, %f262, %f265;
	fma.rn.f32 	%f267, %f259, %f263, %f266;
	fma.rn.f32 	%f268, %f260, %f264, %f267;
	ld.shared.v4.f32 	{%f269, %f270, %f271, %f272}, [%r12+272];
	ld.shared.v4.f32 	{%f273, %f274, %f275, %f276}, [%r107+272];
	fma.rn.f32 	%f277, %f269, %f273, %f268;
	fma.rn.f32 	%f278, %f270, %f274, %f277;
	fma.rn.f32 	%f279, %f271, %f275, %f278;
	fma.rn.f32 	%f280, %f272, %f276, %f279;
	ld.shared.v4.f32 	{%f281, %f282, %f283, %f284}, [%r12+288];
	ld.shared.v4.f32 	{%f285, %f286, %f287, %f288}, [%r107+288];
	fma.rn.f32 	%f289, %f281, %f285, %f280;
	fma.rn.f32 	%f290, %f282, %f286, %f289;
	fma.rn.f32 	%f291, %f283, %f287, %f290;
	fma.rn.f32 	%f292, %f284, %f288, %f291;
	ld.shared.v4.f32 	{%f293, %f294, %f295, %f296}, [%r12+304];
	ld.shared.v4.f32 	{%f297, %f298, %f299, %f300}, [%r107+304];
	fma.rn.f32 	%f301, %f293, %f297, %f292;
	fma.rn.f32 	%f302, %f294, %f298, %f301;
	fma.rn.f32 	%f303, %f295, %f299, %f302;
	fma.rn.f32 	%f304, %f296, %f300, %f303;
	ld.shared.v4.f32 	{%f305, %f306, %f307, %f308}, [%r12+320];
	ld.shared.v4.f32 	{%f309, %f310, %f311, %f312}, [%r107+320];
	fma.rn.f32 	%f313, %f305, %f309, %f304;
	fma.rn.f32 	%f314, %f306, %f310, %f313;
	fma.rn.f32 	%f315, %f307, %f311, %f314;
	fma.rn.f32 	%f316, %f308, %f312, %f315;
	ld.shared.v4.f32 	{%f317, %f318, %f319, %f320}, [%r12+336];
	ld.shared.v4.f32 	{%f321, %f322, %f323, %f324}, [%r107+336];
	fma.rn.f32 	%f325, %f317, %f321, %f316;
	fma.rn.f32 	%f326, %f318, %f322, %f325;
	fma.rn.f32 	%f327, %f319, %f323, %f326;
	fma.rn.f32 	%f328, %f320, %f324, %f327;
	ld.shared.v4.f32 	{%f329, %f330, %f331, %f332}, [%r12+352];
	ld.shared.v4.f32 	{%f333, %f334, %f335, %f336}, [%r107+352];
	fma.rn.f32 	%f337, %f329, %f333, %f328;
	fma.rn.f32 	%f338, %f330, %f334, %f337;
	fma.rn.f32 	%f339, %f331, %f335, %f338;
	fma.rn.f32 	%f340, %f332, %f336, %f339;
	ld.shared.v4.f32 	{%f341, %f342, %f343, %f344}, [%r12+368];
	ld.shared.v4.f32 	{%f345, %f346, %f347, %f348}, [%r107+368];
	fma.rn.f32 	%f349, %f341, %f345, %f340;
	fma.rn.f32 	%f350, %f342, %f346, %f349;
	fma.rn.f32 	%f351, %f343, %f347, %f350;
	fma.rn.f32 	%f352, %f344, %f348, %f351;
	ld.shared.v4.f32 	{%f353, %f354, %f355, %f356}, [%r12+384];
	ld.shared.v4.f32 	{%f357, %f358, %f359, %f360}, [%r107+384];
	fma.rn.f32 	%f361, %f353, %f357, %f352;
	fma.rn.f32 	%f362, %f354, %f358, %f361;
	fma.rn.f32 	%f363, %f355, %f359, %f362;
	fma.rn.f32 	%f364, %f356, %f360, %f363;
	ld.shared.v4.f32 	{%f365, %f366, %f367, %f368}, [%r12+400];
	ld.shared.v4.f32 	{%f369, %f370, %f371, %f372}, [%r107+400];
	fma.rn.f32 	%f373, %f365, %f369, %f364;
	fma.rn.f32 	%f374, %f366, %f370, %f373;
	fma.rn.f32 	%f375, %f367, %f371, %f374;
	fma.rn.f32 	%f376, %f368, %f372, %f375;
	ld.shared.v4.f32 	{%f377, %f378, %f379, %f380}, [%r12+416];
	ld.shared.v4.f32 	{%f381, %f382, %f383, %f384}, [%r107+416];
	fma.rn.f32 	%f385, %f377, %f381, %f376;
	fma.rn.f32 	%f386, %f378, %f382, %f385;
	fma.rn.f32 	%f387, %f379, %f383, %f386;
	fma.rn.f32 	%f388, %f380, %f384, %f387;
	ld.shared.v4.f32 	{%f389, %f390, %f391, %f392}, [%r12+432];
	ld.shared.v4.f32 	{%f393, %f394, %f395, %f396}, [%r107+432];
	fma.rn.f32 	%f397, %f389, %f393, %f388;
	fma.rn.f32 	%f398, %f390, %f394, %f397;
	fma.rn.f32 	%f399, %f391, %f395, %f398;
	fma.rn.f32 	%f400, %f392, %f396, %f399;
	ld.shared.v4.f32 	{%f401, %f402, %f403, %f404}, [%r12+448];
	ld.shared.v4.f32 	{%f405, %f406, %f407, %f408}, [%r107+448];
	fma.rn.f32 	%f409, %f401, %f405, %f400;
	fma.rn.f32 	%f410, %f402, %f406, %f409;
	fma.rn.f32 	%f411, %f403, %f407, %f410;
	fma.rn.f32 	%f412, %f404, %f408, %f411;
	ld.shared.v4.f32 	{%f413, %f414, %f415, %f416}, [%r12+464];
	ld.shared.v4.f32 	{%f417, %f418, %f419, %f420}, [%r107+464];
	fma.rn.f32 	%f421, %f413, %f417, %f412;
	fma.rn.f32 	%f422, %f414, %f418, %f421;
	fma.rn.f32 	%f423, %f415, %f419, %f422;
	fma.rn.f32 	%f424, %f416, %f420, %f423;
	ld.shared.v4.f32 	{%f425, %f426, %f427, %f428}, [%r12+480];
	ld.shared.v4.f32 	{%f429, %f430, %f431, %f432}, [%r107+480];
	fma.rn.f32 	%f433, %f425, %f429, %f424;
	fma.rn.f32 	%f434, %f426, %f430, %f433;
	fma.rn.f32 	%f435, %f427, %f431, %f434;
	fma.rn.f32 	%f436, %f428, %f432, %f435;
	ld.shared.v4.f32 	{%f437, %f438, %f439, %f440}, [%r12+496];
	ld.shared.v4.f32 	{%f441, %f442, %f443, %f444}, [%r107+496];
	fma.rn.f32 	%f445, %f437, %f441, %f436;
	fma.rn.f32 	%f446, %f438, %f442, %f445;
	fma.rn.f32 	%f447, %f439, %f443, %f446;
	fma.rn.f32 	%f448, %f440, %f444, %f447;
	st.shared.f32 	[%r13], %f448;
$L__BB5_68:
	@%p1 bra 	$L__BB5_70;
	ld.shared.v4.f32 	{%f449, %f450, %f451, %f452}, [%r12+8192];
	shl.b32 	%r108, %r1, 9;
	mov.u32 	%r109, shared;
	add.s32 	%r110, %r109, %r108;
	ld.shared.v4.f32 	{%f453, %f454, %f455, %f456}, [%r110];
	fma.rn.f32 	%f457, %f449, %f453, 0f00000000;
	fma.rn.f32 	%f458, %f450, %f454, %f457;
	fma.rn.f32 	%f459, %f451, %f455, %f458;
	fma.rn.f32 	%f460, %f452, %f456, %f459;
	ld.shared.v4.f32 	{%f461, %f462, %f463, %f464}, [%r12+8208];
	ld.shared.v4.f32 	{%f465, %f466, %f467, %f468}, [%r110+16];
	fma.rn.f32 	%f469, %f461, %f465, %f460;
	fma.rn.f32 	%f470, %f462, %f466, %f469;
	fma.rn.f32 	%f471, %f463, %f467, %f470;
	fma.rn.f32 	%f472, %f464, %f468, %f471;
	ld.shared.v4.f32 	{%f473, %f474, %f475, %f476}, [%r12+8224];
	ld.shared.v4.f32 	{%f477, %f478, %f479, %f480}, [%r110+32];
	fma.rn.f32 	%f481, %f473, %f477, %f472;
	fma.rn.f32 	%f482, %f474, %f478, %f481;
	fma.rn.f32 	%f483, %f475, %f479, %f482;
	fma.rn.f32 	%f484, %f476, %f480, %f483;
	ld.shared.v4.f32 	{%f485, %f486, %f487, %f488}, [%r12+8240];
	ld.shared.v4.f32 	{%f489, %f490, %f491, %f492}, [%r110+48];
	fma.rn.f32 	%f493, %f485, %f489, %f484;
	fma.rn.f32 	%f494, %f486, %f490, %f493;
	fma.rn.f32 	%f495, %f487, %f491, %f494;
	fma.rn.f32 	%f496, %f488, %f492, %f495;
	ld.shared.v4.f32 	{%f497, %f498, %f499, %f500}, [%r12+8256];
	ld.shared.v4.f32 	{%f501, %f502, %f503, %f504}, [%r110+64];
	fma.rn.f32 	%f505, %f497, %f501, %f496;
	fma.rn.f32 	%f506, %f498, %f502, %f505;
	fma.rn.f32 	%f507, %f499, %f503, %f506;
	fma.rn.f32 	%f508, %f500, %f504, %f507;
	ld.shared.v4.f32 	{%f509, %f510, %f511, %f512}, [%r12+8272];
	ld.shared.v4.f32 	{%f513, %f514, %f515, %f516}, [%r110+80];
	fma.rn.f32 	%f517, %f509, %f513, %f508;
	fma.rn.f32 	%f518, %f510, %f514, %f517;
	fma.rn.f32 	%f519, %f511, %f515, %f518;
	fma.rn.f32 	%f520, %f512, %f516, %f519;
	ld.shared.v4.f32 	{%f521, %f522, %f523, %f524}, [%r12+8288];
	ld.shared.v4.f32 	{%f525, %f526, %f527, %f528}, [%r110+96];
	fma.rn.f32 	%f529, %f521, %f525, %f520;
	fma.rn.f32 	%f530, %f522, %f526, %f529;
	fma.rn.f32 	%f531, %f523, %f527, %f530;
	fma.rn.f32 	%f532, %f524, %f528, %f531;
	ld.shared.v4.f32 	{%f533, %f534, %f535, %f536}, [%r12+8304];
	ld.shared.v4.f32 	{%f537, %f538, %f539, %f540}, [%r110+112];
	fma.rn.f32 	%f541, %f533, %f537, %f532;
	fma.rn.f32 	%f542, %f534, %f538, %f541;
	fma.rn.f32 	%f543, %f535, %f539, %f542;
	fma.rn.f32 	%f544, %f536, %f540, %f543;
	ld.shared.v4.f32 	{%f545, %f546, %f547, %f548}, [%r12+8320];
	ld.shared.v4.f32 	{%f549, %f550, %f551, %f552}, [%r110+128];
	fma.rn.f32 	%f553, %f545, %f549, %f544;
	fma.rn.f32 	%f554, %f546, %f550, %f553;
	fma.rn.f32 	%f555, %f547, %f551, %f554;
	fma.rn.f32 	%f556, %f548, %f552, %f555;
	ld.shared.v4.f32 	{%f557, %f558, %f559, %f560}, [%r12+8336];
	ld.shared.v4.f32 	{%f561, %f562, %f563, %f564}, [%r110+144];
	fma.rn.f32 	%f565, %f557, %f561, %f556;
	fma.rn.f32 	%f566, %f558, %f562, %f565;
	fma.rn.f32 	%f567, %f559, %f563, %f566;
	fma.rn.f32 	%f568, %f560, %f564, %f567;
	ld.shared.v4.f32 	{%f569, %f570, %f571, %f572}, [%r12+8352];
	ld.shared.v4.f32 	{%f573, %f574, %f575, %f576}, [%r110+160];
	fma.rn.f32 	%f577, %f569, %f573, %f568;
	fma.rn.f32 	%f578, %f570, %f574, %f577;
	fma.rn.f32 	%f579, %f571, %f575, %f578;
	fma.rn.f32 	%f580, %f572, %f576, %f579;
	ld.shared.v4.f32 	{%f581, %f582, %f583, %f584}, [%r12+8368];
	ld.shared.v4.f32 	{%f585, %f586, %f587, %f588}, [%r110+176];
	fma.rn.f32 	%f589, %f581, %f585, %f580;
	fma.rn.f32 	%f590, %f582, %f586, %f589;
	fma.rn.f32 	%f591, %f583, %f587, %f590;
	fma.rn.f32 	%f592, %f584, %f588, %f591;
	ld.shared.v4.f32 	{%f593, %f594, %f595, %f596}, [%r12+8384];
	ld.shared.v4.f32 	{%f597, %f598, %f599, %f600}, [%r110+192];
	fma.rn.f32 	%f601, %f593, %f597, %f592;
	fma.rn.f32 	%f602, %f594, %f598, %f601;
	fma.rn.f32 	%f603, %f595, %f599, %f602;
	fma.rn.f32 	%f604, %f596, %f600, %f603;
	ld.shared.v4.f32 	{%f605, %f606, %f607, %f608}, [%r12+8400];
	ld.shared.v4.f32 	{%f609, %f610, %f611, %f612}, [%r110+208];
	fma.rn.f32 	%f613, %f605, %f609, %f604;
	fma.rn.f32 	%f614, %f606, %f610, %f613;
	fma.rn.f32 	%f615, %f607, %f611, %f614;
	fma.rn.f32 	%f616, %f608, %f612, %f615;
	ld.shared.v4.f32 	{%f617, %f618, %f619, %f620}, [%r12+8416];
	ld.shared.v4.f32 	{%f621, %f622, %f623, %f624}, [%r110+224];
	fma.rn.f32 	%f625, %f617, %f621, %f616;
	fma.rn.f32 	%f626, %f618, %f622, %f625;
	fma.rn.f32 	%f627, %f619, %f623, %f626;
	fma.rn.f32 	%f628, %f620, %f624, %f627;
	ld.shared.v4.f32 	{%f629, %f630, %f631, %f632}, [%r12+8432];
	ld.shared.v4.f32 	{%f633, %f634, %f635, %f636}, [%r110+240];
	fma.rn.f32 	%f637, %f629, %f633, %f628;
	fma.rn.f32 	%f638, %f630, %f634, %f637;
	fma.rn.f32 	%f639, %f631, %f635, %f638;
	fma.rn.f32 	%f640, %f632, %f636, %f639;
	ld.shared.v4.f32 	{%f641, %f642, %f643, %f644}, [%r12+8448];
	ld.shared.v4.f32 	{%f645, %f646, %f647, %f648}, [%r110+256];
	fma.rn.f32 	%f649, %f641, %f645, %f640;
	fma.rn.f32 	%f650, %f642, %f646, %f649;
	fma.rn.f32 	%f651, %f643, %f647, %f650;
	fma.rn.f32 	%f652, %f644, %f648, %f651;
	ld.shared.v4.f32 	{%f653, %f654, %f655, %f656}, [%r12+8464];
	ld.shared.v4.f32 	{%f657, %f658, %f659, %f660}, [%r110+272];
	fma.rn.f32 	%f661, %f653, %f657, %f652;
	fma.rn.f32 	%f662, %f654, %f658, %f661;
	fma.rn.f32 	%f663, %f655, %f659, %f662;
	fma.rn.f32 	%f664, %f656, %f660, %f663;
	ld.shared.v4.f32 	{%f665, %f666, %f667, %f668}, [%r12+8480];
	ld.shared.v4.f32 	{%f669, %f670, %f671, %f672}, [%r110+288];
	fma.rn.f32 	%f673, %f665, %f669, %f664;
	fma.rn.f32 	%f674, %f666, %f670, %f673;
	fma.rn.f32 	%f675, %f667, %f671, %f674;
	fma.rn.f32 	%f676, %f668, %f672, %f675;
	ld.shared.v4.f32 	{%f677, %f678, %f679, %f680}, [%r12+8496];
	ld.shared.v4.f32 	{%f681, %f682, %f683, %f684}, [%r110+304];
	fma.rn.f32 	%f685, %f677, %f681, %f676;
	fma.rn.f32 	%f686, %f678, %f682, %f685;
	fma.rn.f32 	%f687, %f679, %f683, %f686;
	fma.rn.f32 	%f688, %f680, %f684, %f687;
	ld.shared.v4.f32 	{%f689, %f690, %f691, %f692}, [%r12+8512];
	ld.shared.v4.f32 	{%f693, %f694, %f695, %f696}, [%r110+320];
	fma.rn.f32 	%f697, %f689, %f693, %f688;
	fma.rn.f32 	%f698, %f690, %f694, %f697;
	fma.rn.f32 	%f699, %f691, %f695, %f698;
	fma.rn.f32 	%f700, %f692, %f696, %f699;
	ld.shared.v4.f32 	{%f701, %f702, %f703, %f704}, [%r12+8528];
	ld.shared.v4.f32 	{%f705, %f706, %f707, %f708}, [%r110+336];
	fma.rn.f32 	%f709, %f701, %f705, %f700;
	fma.rn.f32 	%f710, %f702, %f706, %f709;
	fma.rn.f32 	%f711, %f703, %f707, %f710;
	fma.rn.f32 	%f712, %f704, %f708, %f711;
	ld.shared.v4.f32 	{%f713, %f714, %f715, %f716}, [%r12+8544];
	ld.shared.v4.f32 	{%f717, %f718, %f719, %f720}, [%r110+352];
	fma.rn.f32 	%f721, %f713, %f717, %f712;
	fma.rn.f32 	%f722, %f714, %f718, %f721;
	fma.rn.f32 	%f723, %f715, %f719, %f722;
	fma.rn.f32 	%f724, %f716, %f720, %f723;
	ld.shared.v4.f32 	{%f725, %f726, %f727, %f728}, [%r12+8560];
	ld.shared.v4.f32 	{%f729, %f730, %f731, %f732}, [%r110+368];
	fma.rn.f32 	%f733, %f725, %f729, %f724;
	fma.rn.f32 	%f734, %f726, %f730, %f733;
	fma.rn.f32 	%f735, %f727, %f731, %f734;
	fma.rn.f32 	%f736, %f728, %f732, %f735;
	ld.shared.v4.f32 	{%f737, %f738, %f739, %f740}, [%r12+8576];
	ld.shared.v4.f32 	{%f741, %f742, %f743, %f744}, [%r110+384];
	fma.rn.f32 	%f745, %f737, %f741, %f736;
	fma.rn.f32 	%f746, %f738, %f742, %f745;
	fma.rn.f32 	%f747, %f739, %f743, %f746;
	fma.rn.f32 	%f748, %f740, %f744, %f747;
	ld.shared.v4.f32 	{%f749, %f750, %f751, %f752}, [%r12+8592];
	ld.shared.v4.f32 	{%f753, %f754, %f755, %f756}, [%r110+400];
	fma.rn.f32 	%f757, %f749, %f753, %f748;
	fma.rn.f32 	%f758, %f750, %f754, %f757;
	fma.rn.f32 	%f759, %f751, %f755, %f758;
	fma.rn.f32 	%f760, %f752, %f756, %f759;
	ld.shared.v4.f32 	{%f761, %f762, %f763, %f764}, [%r12+8608];
	ld.shared.v4.f32 	{%f765, %f766, %f767, %f768}, [%r110+416];
	fma.rn.f32 	%f769, %f761, %f765, %f760;
	fma.rn.f32 	%f770, %f762, %f766, %f769;
	fma.rn.f32 	%f771, %f763, %f767, %f770;
	fma.rn.f32 	%f772, %f764, %f768, %f771;
	ld.shared.v4.f32 	{%f773, %f774, %f775, %f776}, [%r12+8624];
	ld.shared.v4.f32 	{%f777, %f778, %f779, %f780}, [%r110+432];
	fma.rn.f32 	%f781, %f773, %f777, %f772;
	fma.rn.f32 	%f782, %f774, %f778, %f781;
	fma.rn.f32 	%f783, %f775, %f779, %f782;
	fma.rn.f32 	%f784, %f776, %f780, %f783;
	ld.shared.v4.f32 	{%f785, %f786, %f787, %f788}, [%r12+8640];
	ld.shared.v4.f32 	{%f789, %f790, %f791, %f792}, [%r110+448];
	fma.rn.f32 	%f793, %f785, %f789, %f784;
	fma.rn.f32 	%f794, %f786, %f790, %f793;
	fma.rn.f32 	%f795, %f787, %f791, %f794;
	fma.rn.f32 	%f796, %f788, %f792, %f795;
	ld.shared.v4.f32 	{%f797, %f798, %f799, %f800}, [%r12+8656];
	ld.shared.v4.f32 	{%f801, %f802, %f803, %f804}, [%r110+464];
	fma.rn.f32 	%f805, %f797, %f801, %f796;
	fma.rn.f32 	%f806, %f798, %f802, %f805;
	fma.rn.f32 	%f807, %f799, %f803, %f806;
	fma.rn.f32 	%f808, %f800, %f804, %f807;
	ld.shared.v4.f32 	{%f809, %f810, %f811, %f812}, [%r12+8672];
	ld.shared.v4.f32 	{%f813, %f814, %f815, %f816}, [%r110+480];
	fma.rn.f32 	%f817, %f809, %f813, %f808;
	fma.rn.f32 	%f818, %f810, %f814, %f817;
	fma.rn.f32 	%f819, %f811, %f815, %f818;
	fma.rn.f32 	%f820, %f812, %f816, %f819;
	ld.shared.v4.f32 	{%f821, %f822, %f823, %f824}, [%r12+8688];
	ld.shared.v4.f32 	{%f825, %f826, %f827, %f828}, [%r110+496];
	fma.rn.f32 	%f829, %f821, %f825, %f820;
	fma.rn.f32 	%f830, %f822, %f826, %f829;
	fma.rn.f32 	%f831, %f823, %f827, %f830;
	fma.rn.f32 	%f832, %f824, %f828, %f831;
	st.shared.f32 	[%r13+2048], %f832;
$L__BB5_70:
	bar.sync 	0;
	@%p26 bra 	$L__BB5_73;
	setp.gt.u32 	%p49, %r2, 15;
	ld.local.f32 	%f833, [%rd11];
	shr.u32 	%r111, %r2, 4;
	mul.wide.u32 	%rd42, %r111, 4;
	add.s64 	%rd43, %rd7, %rd42;
	st.local.f32 	[%rd43], %f833;
	ld.shared.v4.f32 	{%f834, %f835, %f836, %f837}, [%r14];
	setp.lt.f32 	%p50, %f833, %f834;
	selp.f32 	%f838, %f834, %f833, %p50;
	setp.lt.f32 	%p51, %f838, %f835;
	selp.f32 	%f839, %f835, %f838, %p51;
	setp.lt.f32 	%p52, %f839, %f836;
	selp.f32 	%f840, %f836, %f839, %p52;
	setp.lt.f32 	%p53, %f840, %f837;
	selp.f32 	%f841, %f837, %f840, %p53;
	ld.shared.v4.f32 	{%f842, %f843, %f844, %f845}, [%r14+16];
	setp.lt.f32 	%p54, %f841, %f842;
	selp.f32 	%f846, %f842, %f841, %p54;
	setp.lt.f32 	%p55, %f846, %f843;
	selp.f32 	%f847, %f843, %f846, %p55;
	setp.lt.f32 	%p56, %f847, %f844;
	selp.f32 	%f848, %f844, %f847, %p56;
	setp.lt.f32 	%p57, %f848, %f845;
	selp.f32 	%f849, %f845, %f848, %p57;
	ld.shared.v4.f32 	{%f850, %f851, %f852, %f853}, [%r14+32];
	setp.lt.f32 	%p58, %f849, %f850;
	selp.f32 	%f854, %f850, %f849, %p58;
	setp.lt.f32 	%p59, %f854, %f851;
	selp.f32 	%f855, %f851, %f854, %p59;
	setp.lt.f32 	%p60, %f855, %f852;
	selp.f32 	%f856, %f852, %f855, %p60;
	setp.lt.f32 	%p61, %f856, %f853;
	selp.f32 	%f857, %f853, %f856, %p61;
	ld.shared.v4.f32 	{%f858, %f859, %f860, %f861}, [%r14+48];
	setp.lt.f32 	%p62, %f857, %f858;
	selp.f32 	%f862, %f858, %f857, %p62;
	setp.lt.f32 	%p63, %f862, %f859;
	selp.f32 	%f863, %f859, %f862, %p63;
	setp.lt.f32 	%p64, %f863, %f860;
	selp.f32 	%f864, %f860, %f863, %p64;
	setp.lt.f32 	%p65, %f864, %f861;
	selp.f32 	%f865, %f861, %f864, %p65;
	ld.shared.v4.f32 	{%f866, %f867, %f868, %f869}, [%r14+64];
	setp.lt.f32 	%p66, %f865, %f866;
	selp.f32 	%f870, %f866, %f865, %p66;
	setp.lt.f32 	%p67, %f870, %f867;
	selp.f32 	%f871, %f867, %f870, %p67;
	setp.lt.f32 	%p68, %f871, %f868;
	selp.f32 	%f872, %f868, %f871, %p68;
	setp.lt.f32 	%p69, %f872, %f869;
	selp.f32 	%f873, %f869, %f872, %p69;
	ld.shared.v4.f32 	{%f874, %f875, %f876, %f877}, [%r14+80];
	setp.lt.f32 	%p70, %f873, %f874;
	selp.f32 	%f878, %f874, %f873, %p70;
	setp.lt.f32 	%p71, %f878, %f875;
	selp.f32 	%f879, %f875, %f878, %p71;
	setp.lt.f32 	%p72, %f879, %f876;
	selp.f32 	%f880, %f876, %f879, %p72;
	setp.lt.f32 	%p73, %f880, %f877;
	selp.f32 	%f881, %f877, %f880, %p73;
	ld.shared.v4.f32 	{%f882, %f883, %f884, %f885}, [%r14+96];
	setp.lt.f32 	%p74, %f881, %f882;
	selp.f32 	%f886, %f882, %f881, %p74;
	setp.lt.f32 	%p75, %f886, %f883;
	selp.f32 	%f887, %f883, %f886, %p75;
	setp.lt.f32 	%p76, %f887, %f884;
	selp.f32 	%f888, %f884, %f887, %p76;
	setp.lt.f32 	%p77, %f888, %f885;
	selp.f32 	%f889, %f885, %f888, %p77;
	ld.shared.v4.f32 	{%f890, %f891, %f892, %f893}, [%r14+112];
	setp.lt.f32 	%p78, %f889, %f890;
	selp.f32 	%f894, %f890, %f889, %p78;
	setp.lt.f32 	%p79, %f894, %f891;
	selp.f32 	%f895, %f891, %f894, %p79;
	setp.lt.f32 	%p80, %f895, %f892;
	selp.f32 	%f896, %f892, %f895, %p80;
	setp.lt.f32 	%p81, %f896, %f893;
	selp.f32 	%f897, %f893, %f896, %p81;
	st.local.f32 	[%rd11], %f897;
	@%p49 bra 	$L__BB5_73;
	ld.local.f32 	%f898, [%rd6+4];
	st.local.f32 	[%rd7+4], %f898;
	ld.shared.v4.f32 	{%f899, %f900, %f901, %f902}, [%r14+2048];
	setp.lt.f32 	%p82, %f898, %f899;
	selp.f32 	%f903, %f899, %f898, %p82;
	setp.lt.f32 	%p83, %f903, %f900;
	selp.f32 	%f904, %f900, %f903, %p83;
	setp.lt.f32 	%p84, %f904, %f901;
	selp.f32 	%f905, %f901, %f904, %p84;
	setp.lt.f32 	%p85, %f905, %f902;
	selp.f32 	%f906, %f902, %f905, %p85;
	ld.shared.v4.f32 	{%f907, %f908, %f909, %f910}, [%r14+2064];
	setp.lt.f32 	%p86, %f906, %f907;
	selp.f32 	%f911, %f907, %f906, %p86;
	setp.lt.f32 	%p87, %f911, %f908;
	selp.f32 	%f912, %f908, %f911, %p87;
	setp.lt.f32 	%p88, %f912, %f909;
	selp.f32 	%f913, %f909, %f912, %p88;
	setp.lt.f32 	%p89, %f913, %f910;
	selp.f32 	%f914, %f910, %f913, %p89;
	ld.shared.v4.f32 	{%f915, %f916, %f917, %f918}, [%r14+2080];
	setp.lt.f32 	%p90, %f914, %f915;
	selp.f32 	%f919, %f915, %f914, %p90;
	setp.lt.f32 	%p91, %f919, %f916;
	selp.f32 	%f920, %f916, %f919, %p91;
	setp.lt.f32 	%p92, %f920, %f917;
	selp.f32 	%f921, %f917, %f920, %p92;
	setp.lt.f32 	%p93, %f921, %f918;
	selp.f32 	%f922, %f918, %f921, %p93;
	ld.shared.v4.f32 	{%f923, %f924, %f925, %f926}, [%r14+2096];
	setp.lt.f32 	%p94, %f922, %f923;
	selp.f32 	%f927, %f923, %f922, %p94;
	setp.lt.f32 	%p95, %f927, %f924;
	selp.f32 	%f928, %f924, %f927, %p95;
	setp.lt.f32 	%p96, %f928, %f925;
	selp.f32 	%f929, %f925, %f928, %p96;
	setp.lt.f32 	%p97, %f929, %f926;
	selp.f32 	%f930, %f926, %f929, %p97;
	ld.shared.v4.f32 	{%f931, %f932, %f933, %f934}, [%r14+2112];
	setp.lt.f32 	%p98, %f930, %f931;
	selp.f32 	%f935, %f931, %f930, %p98;
	setp.lt.f32 	%p99, %f935, %f932;
	selp.f32 	%f936, %f932, %f935, %p99;
	setp.lt.f32 	%p100, %f936, %f933;
	selp.f32 	%f937, %f933, %f936, %p100;
	setp.lt.f32 	%p101, %f937, %f934;
	selp.f32 	%f938, %f934, %f937, %p101;
	ld.shared.v4.f32 	{%f939, %f940, %f941, %f942}, [%r14+2128];
	setp.lt.f32 	%p102, %f938, %f939;
	selp.f32 	%f943, %f939, %f938, %p102;
	setp.lt.f32 	%p103, %f943, %f940;
	selp.f32 	%f944, %f940, %f943, %p103;
	setp.lt.f32 	%p104, %f944, %f941;
	selp.f32 	%f945, %f941, %f944, %p104;
	setp.lt.f32 	%p105, %f945, %f942;
	selp.f32 	%f946, %f942, %f945, %p105;
	ld.shared.v4.f32 	{%f947, %f948, %f949, %f950}, [%r14+2144];
	setp.lt.f32 	%p106, %f946, %f947;
	selp.f32 	%f951, %f947, %f946, %p106;
	setp.lt.f32 	%p107, %f951, %f948;
	selp.f32 	%f952, %f948, %f951, %p107;
	setp.lt.f32 	%p108, %f952, %f949;
	selp.f32 	%f953, %f949, %f952, %p108;
	setp.lt.f32 	%p109, %f953, %f950;
	selp.f32 	%f954, %f950, %f953, %p109;
	ld.shared.v4.f32 	{%f955, %f956, %f957, %f958}, [%r14+2160];
	setp.lt.f32 	%p110, %f954, %f955;
	selp.f32 	%f959, %f955, %f954, %p110;
	setp.lt.f32 	%p111, %f959, %f956;
	selp.f32 	%f960, %f956, %f959, %p111;
	setp.lt.f32 	%p112, %f960, %f957;
	selp.f32 	%f961, %f957, %f960, %p112;
	setp.lt.f32 	%p113, %f961, %f958;
	selp.f32 	%f962, %f958, %f961, %p113;
	st.local.f32 	[%rd6+4], %f962;
$L__BB5_73:
	bar.sync 	0;
	setp.eq.s32 	%p114, %r157, 0;
	@%p114 bra 	$L__BB5_75;
	ld.local.v2.f32 	{%f963, %f964}, [%rd7];
	ld.local.v2.f32 	{%f965, %f966}, [%rd6];
	sub.f32 	%f967, %f963, %f965;
	fma.rn.f32 	%f968, %f967, 0f3BBB989D, 0f3F000000;
	cvt.sat.f32.f32 	%f969, %f968;
	mov.f32 	%f970, 0f4B400001;
	mov.f32 	%f971, 0f437C0000;
	fma.rm.f32 	%f972, %f969, %f971, %f970;
	add.f32 	%f973, %f972, 0fCB40007F;
	neg.f32 	%f974, %f973;
	fma.rn.f32 	%f975, %f967, 0f3FB8AA3B, %f974;
	fma.rn.f32 	%f976, %f967, 0f32A57060, %f975;
	mov.b32 	%r112, %f972;
	shl.b32 	%r113, %r112, 23;
	mov.b32 	%f977, %r113;
	ex2.approx.ftz.f32 	%f978, %f976;
	mul.f32 	%f979, %f978, %f977;
	ld.local.v4.f32 	{%f980, %f981, %f982, %f983}, [%rd5];
	mul.f32 	%f984, %f979, %f980;
	mul.f32 	%f985, %f979, %f981;
	mul.f32 	%f986, %f979, %f982;
	mul.f32 	%f987, %f979, %f983;
	st.local.v4.f32 	[%rd5], {%f984, %f985, %f986, %f987};
	ld.local.v2.f32 	{%f988, %f989}, [%rd8];
	mul.f32 	%f990, %f979, %f988;
	sub.f32 	%f991, %f964, %f966;
	fma.rn.f32 	%f992, %f991, 0f3BBB989D, 0f3F000000;
	cvt.sat.f32.f32 	%f993, %f992;
	fma.rm.f32 	%f994, %f993, %f971, %f970;
	add.f32 	%f995, %f994, 0fCB40007F;
	neg.f32 	%f996, %f995;
	fma.rn.f32 	%f997, %f991, 0f3FB8AA3B, %f996;
	fma.rn.f32 	%f998, %f991, 0f32A57060, %f997;
	mov.b32 	%r114, %f994;
	shl.b32 	%r115, %r114, 23;
	mov.b32 	%f999, %r115;
	ex2.approx.ftz.f32 	%f1000, %f998;
	mul.f32 	%f1001, %f1000, %f999;
	ld.local.v4.f32 	{%f1002, %f1003, %f1004, %f1005}, [%rd5+16];
	mul.f32 	%f1006, %f1001, %f1002;
	mul.f32 	%f1007, %f1001, %f1003;
	mul.f32 	%f1008, %f1001, %f1004;
	mul.f32 	%f1009, %f1001, %f1005;
	st.local.v4.f32 	[%rd5+16], {%f1006, %f1007, %f1008, %f1009};
	mul.f32 	%f1010, %f1001, %f989;
	st.local.v2.f32 	[%rd8], {%f990, %f1010};
$L__BB5_75:
	@%p26 bra 	$L__BB5_114;
	shl.b32 	%r117, %r1, 2;
	mov.u32 	%r118, shared;
	add.s32 	%r119, %r117, %r118;
	add.s32 	%r159, %r119, 17280;
	shl.b32 	%r120, %r2, 7;
	add.s32 	%r121, %r120, %r118;
	add.s32 	%r158, %r121, 49156;
	ld.local.f32 	%f1, [%rd11];
	mov.f32 	%f1117, 0f00000000;
	mov.b32 	%r160, 16384;
$L__BB5_77:
	setp.gt.u32 	%p116, %r1, 127;
	ld.shared.f32 	%f1012, [%r158+-4];
	sub.f32 	%f1013, %f1012, %f1;
	fma.rn.f32 	%f1014, %f1013, 0f3BBB989D, 0f3F000000;
	cvt.sat.f32.f32 	%f1015, %f1014;
	mov.f32 	%f1016, 0f4B400001;
	mov.f32 	%f1017, 0f437C0000;
	fma.rm.f32 	%f1018, %f1015, %f1017, %f1016;
	add.f32 	%f1019, %f1018, 0fCB40007F;
	neg.f32 	%f1020, %f1019;
	fma.rn.f32 	%f1021, %f1013, 0f3FB8AA3B, %f1020;
	fma.rn.f32 	%f1022, %f1013, 0f32A57060, %f1021;
	mov.b32 	%r122, %f1018;
	shl.b32 	%r123, %r122, 23;
	mov.b32 	%f1023, %r123;
	ex2.approx.ftz.f32 	%f1024, %f1022;
	mul.f32 	%f3, %f1024, %f1023;
	add.f32 	%f4, %f1117, %f3;
	@%p116 bra 	$L__BB5_79;
	ld.shared.f32 	%f1025, [%r159+-896];
	ld.local.f32 	%f1026, [%rd12];
	fma.rn.f32 	%f1027, %f3, %f1025, %f1026;
	st.local.f32 	[%rd12], %f1027;
$L__BB5_79:
	setp.gt.u32 	%p117, %r1, 95;
	@%p117 bra 	$L__BB5_81;
	ld.shared.f32 	%f1028, [%r159+-768];
	ld.local.f32 	%f1029, [%rd12+4];
	fma.rn.f32 	%f1030, %f3, %f1028, %f1029;
	st.local.f32 	[%rd12+4], %f1030;
$L__BB5_81:
	setp.gt.u32 	%p118, %r1, 63;
	@%p118 bra 	$L__BB5_83;
	ld.shared.f32 	%f1031, [%r159+-640];
	ld.local.f32 	%f1032, [%rd12+8];
	fma.rn.f32 	%f1033, %f3, %f1031, %f1032;
	st.local.f32 	[%rd12+8], %f1033;
$L__BB5_83:
	@%p24 bra 	$L__BB5_85;
	ld.shared.f32 	%f1034, [%r159+-512];
	ld.local.f32 	%f1035, [%rd12+12];
	fma.rn.f32 	%f1036, %f3, %f1034, %f1035;
	st.local.f32 	[%rd12+12], %f1036;
$L__BB5_85:
	ld.shared.f32 	%f1037, [%r158];
	sub.f32 	%f1038, %f1037, %f1;
	fma.rn.f32 	%f1039, %f1038, 0f3BBB989D, 0f3F000000;
	cvt.sat.f32.f32 	%f1040, %f1039;
	mov.f32 	%f1041, 0f4B400001;
	mov.f32 	%f1042, 0f437C0000;
	fma.rm.f32 	%f1043, %f1040, %f1042, %f1041;
	add.f32 	%f1044, %f1043, 0fCB40007F;
	neg.f32 	%f1045, %f1044;
	fma.rn.f32 	%f1046, %f1038, 0f3FB8AA3B, %f1045;
	fma.rn.f32 	%f1047, %f1038, 0f32A57060, %f1046;
	mov.b32 	%r124, %f1043;
	shl.b32 	%r125, %r124, 23;
	mov.b32 	%f1048, %r125;
	ex2.approx.ftz.f32 	%f1049, %f1047;
	mul.f32 	%f5, %f1049, %f1048;
	add.f32 	%f1117, %f4, %f5;
	@%p116 bra 	$L__BB5_87;
	ld.shared.f32 	%f1050, [%r159+-384];
	ld.local.f32 	%f1051, [%rd12];
	fma.rn.f32 	%f1052, %f5, %f1050, %f1051;
	st.local.f32 	[%rd12], %f1052;
$L__BB5_87:
	@%p117 bra 	$L__BB5_89;
	ld.shared.f32 	%f1053, [%r159+-256];
	ld.local.f32 	%f1054, [%rd12+4];
	fma.rn.f32 	%f1055, %f5, %f1053, %f1054;
	st.local.f32 	[%rd12+4], %f1055;
$L__BB5_89:
	@%p118 bra 	$L__BB5_91;
	ld.shared.f32 	%f1056, [%r159+-128];
	ld.local.f32 	%f1057, [%rd12+8];
	fma.rn.f32 	%f1058, %f5, %f1056, %f1057;
	st.local.f32 	[%rd12+8], %f1058;
$L__BB5_91:
	@%p24 bra 	$L__BB5_93;
	ld.shared.f32 	%f1059, [%r159];
	ld.local.f32 	%f1060, [%rd12+12];
	fma.rn.f32 	%f1061, %f5, %f1059, %f1060;
	st.local.f32 	[%rd12+12], %f1061;
$L__BB5_93:
	add.s32 	%r160, %r160, 1024;
	add.s32 	%r159, %r159, 1024;
	add.s32 	%r158, %r158, 8;
	setp.ne.s32 	%p124, %r160, 32768;
	@%p124 bra 	$L__BB5_77;
	shr.u32 	%r126, %r2, 4;
	mul.wide.u32 	%rd44, %r126, 4;
	add.s64 	%rd45, %rd8, %rd44;
	ld.local.f32 	%f1062, [%rd45];
	add.f32 	%f1063, %f1117, %f1062;
	st.local.f32 	[%rd45], %f1063;
	@%p25 bra 	$L__BB5_114;
	ld.local.f32 	%f7, [%rd6+4];
	ld.local.v4.f32 	{%f1123, %f1124, %f1125, %f1126}, [%rd5+16];
	mov.f32 	%f1122, 0f00000000;
	mov.b32 	%r161, 0;
$L__BB5_96:
	setp.gt.u32 	%p126, %r1, 127;
	shl.b32 	%r128, %r161, 2;
	add.s32 	%r28, %r14, %r128;
	ld.shared.f32 	%f1065, [%r28+2048];
	sub.f32 	%f1066, %f1065, %f7;
	fma.rn.f32 	%f1067, %f1066, 0f3BBB989D, 0f3F000000;
	cvt.sat.f32.f32 	%f1068, %f1067;
	mov.f32 	%f1069, 0f4B400001;
	mov.f32 	%f1070, 0f437C0000;
	fma.rm.f32 	%f1071, %f1068, %f1070, %f1069;
	add.f32 	%f1072, %f1071, 0fCB40007F;
	neg.f32 	%f1073, %f1072;
	fma.rn.f32 	%f1074, %f1066, 0f3FB8AA3B, %f1073;
	fma.rn.f32 	%f1075, %f1066, 0f32A57060, %f1074;
	mov.b32 	%r129, %f1071;
	shl.b32 	%r130, %r129, 23;
	mov.b32 	%f1076, %r130;
	ex2.approx.ftz.f32 	%f1077, %f1075;
	mul.f32 	%f17, %f1077, %f1076;
	add.f32 	%f18, %f1122, %f17;
	shl.b32 	%r131, %r161, 7;
	add.s32 	%r132, %r131, %r1;
	shl.b32 	%r133, %r132, 2;
	mov.u32 	%r134, shared;
	add.s32 	%r135, %r134, %r133;
	add.s32 	%r29, %r135, 16384;
	@%p126 bra 	$L__BB5_98;
	ld.shared.f32 	%f1078, [%r29];
	fma.rn.f32 	%f1123, %f17, %f1078, %f1123;
$L__BB5_98:
	setp.gt.u32 	%p127, %r1, 95;
	@%p127 bra 	$L__BB5_100;
	ld.shared.f32 	%f1079, [%r29+128];
	fma.rn.f32 	%f1124, %f17, %f1079, %f1124;
$L__BB5_100:
	setp.gt.u32 	%p128, %r1, 63;
	@%p128 bra 	$L__BB5_102;
	ld.shared.f32 	%f1080, [%r29+256];
	fma.rn.f32 	%f1125, %f17, %f1080, %f1125;
$L__BB5_102:
	setp.gt.u32 	%p129, %r1, 31;
	@%p129 bra 	$L__BB5_104;
	ld.shared.f32 	%f1081, [%r29+384];
	fma.rn.f32 	%f1126, %f17, %f1081, %f1126;
$L__BB5_104:
	ld.shared.f32 	%f1082, [%r28+2052];
	sub.f32 	%f1083, %f1082, %f7;
	fma.rn.f32 	%f1084, %f1083, 0f3BBB989D, 0f3F000000;
	cvt.sat.f32.f32 	%f1085, %f1084;
	mov.f32 	%f1086, 0f4B400001;
	mov.f32 	%f1087, 0f437C0000;
	fma.rm.f32 	%f1088, %f1085, %f1087, %f1086;
	add.f32 	%f1089, %f1088, 0fCB40007F;
	neg.f32 	%f1090, %f1089;
	fma.rn.f32 	%f1091, %f1083, 0f3FB8AA3B, %f1090;
	fma.rn.f32 	%f1092, %f1083, 0f32A57060, %f1091;
	mov.b32 	%r136, %f1088;
	shl.b32 	%r137, %r136, 23;
	mov.b32 	%f1093, %r137;
	ex2.approx.ftz.f32 	%f1094, %f1092;
	mul.f32 	%f27, %f1094, %f1093;
	add.f32 	%f1122, %f18, %f27;
	@%p126 bra 	$L__BB5_106;
	ld.shared.f32 	%f1095, [%r29+512];
	fma.rn.f32 	%f1123, %f27, %f1095, %f1123;
$L__BB5_106:
	@%p127 bra 	$L__BB5_108;
	ld.shared.f32 	%f1096, [%r29+640];
	fma.rn.f32 	%f1124, %f27, %f1096, %f1124;
$L__BB5_108:
	@%p128 bra 	$L__BB5_110;
	ld.shared.f32 	%f1097, [%r29+768];
	fma.rn.f32 	%f1125, %f27, %f1097, %f1125;
$L__BB5_110:
	setp.gt.u32 	%p133, %r1, 31;
	@%p133 bra 	$L__BB5_112;
	ld.shared.f32 	%f1098, [%r29+896];
	fma.rn.f32 	%f1126, %f27, %f1098, %f1126;
$L__BB5_112:
	add.s32 	%r161, %r161, 2;
	setp.ne.s32 	%p134, %r161, 32;
	@%p134 bra 	$L__BB5_96;
	st.local.v4.f32 	[%rd5+16], {%f1123, %f1124, %f1125, %f1126};
	ld.local.f32 	%f1099, [%rd8+4];
	add.f32 	%f1100, %f1122, %f1099;
	st.local.f32 	[%rd8+4], %f1100;
$L__BB5_114:
	bar.sync 	0;
	bar.sync 	0;
	add.s32 	%r157, %r157, 1;
	setp.eq.s32 	%p135, %r157, %r34;
	@%p135 bra 	$L__BB5_35;
	bra.uni 	$L__BB5_28;

}
	// .globl	_Z15flash_attentionIfLi24ELi24ELi128ELi32ELi16EEvPT_S1_S1_S1_iS1_S1_i
.visible .entry _Z15flash_attentionIfLi24ELi24ELi128ELi32ELi16EEvPT_S1_S1_S1_iS1_S1_i(
	.param .u64 .ptr .align 1 _Z15flash_attentionIfLi24ELi24ELi128ELi32ELi16EEvPT_S1_S1_S1_iS1_S1_i_param_0,
	.param .u64 .ptr .align 1 _Z15flash_attentionIfLi24ELi24ELi128ELi32ELi16EEvPT_S1_S1_S1_iS1_S1_i_param_1,
	.param .u64 .ptr .align 1 _Z15flash_attentionIfLi24ELi24ELi128ELi32ELi16EEvPT_S1_S1_S1_iS1_S1_i_param_2,
	.param .u64 .ptr .align 1 _Z15flash_attentionIfLi24ELi24ELi128ELi32ELi16EEvPT_S1_S1_S1_iS1_S1_i_param_3,
	.param .u32 _Z15flash_attentionIfLi24ELi24ELi128ELi32ELi16EEvPT_S1_S1_S1_iS1_S1_i_param_4,
	.param .u64 .ptr .align 1 _Z15flash_attentionIfLi24ELi24ELi128ELi32ELi16EEvPT_S1_S1_S1_iS1_S1_i_param_5,
	.param .u64 .ptr .align 1 _Z15flash_attentionIfLi24ELi24ELi128ELi32ELi16EEvPT_S1_S1_S1_iS1_S1_i_param_6,
	.param .u32 _Z15flash_attentionIfLi24ELi24ELi128ELi32ELi16EEvPT_S1_S1_S1_iS1_S1_i_param_7
)
{
	.local .align 16 .b8 	__local_depot6[80];
	.reg .b64 	%SP;
	.reg .b64 	%SPL;
	.reg .pred 	%p<308>;
	.reg .b32 	%r<229>;
	.reg .b32 	%f<2261>;
	.reg .b64 	%rd<64>;

	mov.u64 	%SPL, __local_depot6;
	cvta.local.u64 	%SP, %SPL;
	ld.param.u64 	%rd19, [_Z15flash_attentionIfLi24ELi24ELi128ELi32ELi16EEvPT_S1_S1_S1_iS1_S1_i_param_0];
	ld.param.u64 	%rd20, [_Z15flash_attentionIfLi24ELi24ELi128ELi32ELi16EEvPT_S1_S1_S1_iS1_S1_i_param_1];
	ld.param.u64 	%rd21, [_Z15flash_attentionIfLi24ELi24ELi128ELi32ELi16EEvPT_S1_S1_S1_iS1_S1_i_param_2];
	ld.param.u64 	%rd22, [_Z15flash_attentionIfLi24ELi24ELi128ELi32ELi16EEvPT_S1_S1_S1_iS1_S1_i_param_3];
	ld.param.u32 	%r28, [_Z15flash_attentionIfLi24ELi24ELi128ELi32ELi16EEvPT_S1_S1_S1_iS1_S1_i_param_4];
	ld.param.u32 	%r29, [_Z15flash_attentionIfLi24ELi24ELi128ELi32ELi16EEvPT_S1_S1_S1_iS1_S1_i_param_7];
	cvta.to.global.u64 	%rd1, %rd19;
	cvta.to.global.u64 	%rd2, %rd21;
	cvta.to.global.u64 	%rd3, %rd20;
	cvta.to.global.u64 	%rd4, %rd22;
	add.u64 	%rd5, %SPL, 0;
	add.u64 	%rd6, %SPL, 32;
	add.u64 	%rd7, %SPL, 40;
	add.u64 	%rd8, %SPL, 48;
	mov.u32 	%r1, %tid.x;
	mov.u32 	%r2, %tid.y;
	mov.u32 	%r3, %ctaid.x;
	or.b32  	%r30, %r2, %r3;
	or.b32  	%r31, %r30, %r1;
	setp.ne.s32 	%p2, %r31, 0;
	@%p2 bra 	$L__BB6_2;
	add.u64 	%rd27, %SP, 56;
	add.u64 	%rd28, %SPL, 56;
	mov.b32 	%r32, 24;
	st.local.v2.u32 	[%rd28], {%r32, %r32};
	mov.b32 	%r33, 128;
	st.local.u32 	[%rd28+8], %r33;
	mov.u64 	%rd29, $str;
	cvta.global.u64 	%rd30, %rd29;
	{ // callseq 18, 0
	.param .b64 param0;
	st.param.b64 	[param0], %rd30;
	.param .b64 param1;
	st.param.b64 	[param1], %rd27;
	.param .b32 retval0;
	call.uni (retval0), 
	vprintf, 
	(
	param0, 
	param1
	);
	ld.param.b32 	%r34, [retval0];
	} // callseq 18
	mov.b32 	%r36, 16;
	mov.b32 	%r37, 32;
	st.local.v2.u32 	[%rd28], {%r37, %r36};
	mov.u64 	%rd31, $str$1;
	cvta.global.u64 	%rd32, %rd31;
	{ // callseq 19, 0
	.param .b64 param0;
	st.param.b64 	[param0], %rd32;
	.param .b64 param1;
	st.param.b64 	[param1], %rd27;
	.param .b32 retval0;
	call.uni (retval0), 
	vprintf, 
	(
	param0, 
	param1
	);
	ld.param.b32 	%r38, [retval0];
	} // callseq 19
	mov.u32 	%r40, %ctaid.y;
	st.local.v2.u32 	[%rd28], {%r3, %r40};
	mov.u64 	%rd33, $str$2;
	cvta.global.u64 	%rd34, %rd33;
	{ // callseq 20, 0
	.param .b64 param0;
	st.param.b64 	[param0], %rd34;
	.param .b64 param1;
	st.param.b64 	[param1], %rd27;
	.param .b32 retval0;
	call.uni (retval0), 
	vprintf, 
	(
	param0, 
	param1
	);
	ld.param.b32 	%r41, [retval0];
	} // callseq 20
$L__BB6_2:
	mov.f32 	%f101, 0f00000000;
	st.local.v4.f32 	[%rd5], {%f101, %f101, %f101, %f101};
	st.local.v4.f32 	[%rd5+16], {%f101, %f101, %f101, %f101};
	mov.f32 	%f102, 0fFF800000;
	st.local.v2.f32 	[%rd6], {%f102, %f102};
	st.local.v2.f32 	[%rd8], {%f101, %f101};
	setp.lt.u32 	%p3, %r2, 24;
	@%p3 bra 	$L__BB6_3;
	bra.uni 	$L__BB6_26;
$L__BB6_3:
	mad.lo.s32 	%r4, %r3, 24, %r2;
	setp.lt.s32 	%p4, %r4, %r28;
	@%p4 bra 	$L__BB6_9;
	setp.gt.u32 	%p5, %r1, 127;
	@%p5 bra 	$L__BB6_14;
	shl.b32 	%r43, %r2, 7;
	add.s32 	%r44, %r43, %r1;
	shl.b32 	%r45, %r44, 2;
	mov.u32 	%r46, shared;
	add.s32 	%r47, %r46, %r45;
	add.s32 	%r5, %r47, 24576;
	mov.b32 	%r48, 0;
	st.shared.u32 	[%r47+24576], %r48;
	setp.lt.u32 	%p6, %r1, 96;
	@%p6 bra 	$L__BB6_6;
	bra.uni 	$L__BB6_14;
$L__BB6_6:
	mov.b32 	%r49, 0;
	st.shared.u32 	[%r5+128], %r49;
	setp.gt.u32 	%p7, %r1, 63;
	@%p7 bra 	$L__BB6_14;
	mov.b32 	%r50, 0;
	st.shared.u32 	[%r5+256], %r50;
	setp.gt.u32 	%p8, %r1, 31;
	@%p8 bra 	$L__BB6_14;
	mov.b32 	%r51, 0;
	st.shared.u32 	[%r5+384], %r51;
	bra.uni 	$L__BB6_14;
$L__BB6_9:
	setp.gt.u32 	%p9, %r1, 127;
	@%p9 bra 	$L__BB6_14;
	shl.b32 	%r52, %r4, 7;
	shl.b32 	%r53, %r2, 7;
	add.s32 	%r54, %r52, %r1;
	mul.wide.s32 	%rd35, %r54, 4;
	add.s64 	%rd9, %rd1, %rd35;
	ld.global.f32 	%f103, [%rd9];
	add.s32 	%r55, %r53, %r1;
	shl.b32 	%r56, %r55, 2;
	mov.u32 	%r57, shared;
	add.s32 	%r58, %r57, %r56;
	add.s32 	%r6, %r58, 24576;
	st.shared.f32 	[%r58+24576], %f103;
	setp.gt.u32 	%p10, %r1, 95;
	@%p10 bra 	$L__BB6_14;
	ld.global.f32 	%f104, [%rd9+128];
	st.shared.f32 	[%r6+128], %f104;
	setp.gt.u32 	%p11, %r1, 63;
	@%p11 bra 	$L__BB6_14;
	ld.global.f32 	%f105, [%rd9+256];
	st.shared.f32 	[%r6+256], %f105;
	setp.gt.u32 	%p12, %r1, 31;
	@%p12 bra 	$L__BB6_14;
	ld.global.f32 	%f106, [%rd9+384];
	st.shared.f32 	[%r6+384], %f106;
$L__BB6_14:
	add.s32 	%r7, %r2, 16;
	setp.gt.u32 	%p13, %r2, 7;
	@%p13 bra 	$L__BB6_26;
	add.s32 	%r8, %r4, 16;
	setp.lt.s32 	%p14, %r8, %r28;
	@%p14 bra 	$L__BB6_21;
	setp.gt.u32 	%p15, %r1, 127;
	@%p15 bra 	$L__BB6_26;
	shl.b32 	%r59, %r7, 7;
	add.s32 	%r60, %r59, %r1;
	shl.b32 	%r61, %r60, 2;
	mov.u32 	%r62, shared;
	add.s32 	%r63, %r62, %r61;
	add.s32 	%r9, %r63, 24576;
	mov.b32 	%r64, 0;
	st.shared.u32 	[%r63+24576], %r64;
	setp.gt.u32 	%p16, %r1, 95;
	@%p16 bra 	$L__BB6_26;
	mov.b32 	%r65, 0;
	st.shared.u32 	[%r9+128], %r65;
	setp.gt.u32 	%p17, %r1, 63;
	@%p17 bra 	$L__BB6_26;
	mov.b32 	%r66, 0;
	st.shared.u32 	[%r9+256], %r66;
	setp.gt.u32 	%p18, %r1, 31;
	@%p18 bra 	$L__BB6_26;
	mov.b32 	%r67, 0;
	st.shared.u32 	[%r9+384], %r67;
	bra.uni 	$L__BB6_26;
$L__BB6_21:
	setp.gt.u32 	%p19, %r1, 127;
	@%p19 bra 	$L__BB6_26;
	shl.b32 	%r68, %r8, 7;
	shl.b32 	%r69, %r7, 7;
	add.s32 	%r70, %r68, %r1;
	mul.wide.s32 	%rd36, %r70, 4;
	add.s64 	%rd10, %rd1, %rd36;
	ld.global.f32 	%f107, [%rd10];
	add.s32 	%r71, %r69, %r1;
	shl.b32 	%r72, %r71, 2;
	mov.u32 	%r73, shared;
	add.s32 	%r74, %r73, %r72;
	add.s32 	%r10, %r74, 24576;
	st.shared.f32 	[%r74+24576], %f107;
	setp.gt.u32 	%p20, %r1, 95;
	@%p20 bra 	$L__BB6_26;
	ld.global.f32 	%f108, [%rd10+128];
	st.shared.f32 	[%r10+128], %f108;
	setp.gt.u32 	%p21, %r1, 63;
	@%p21 bra 	$L__BB6_26;
	ld.global.f32 	%f109, [%rd10+256];
	st.shared.f32 	[%r10+256], %f109;
	setp.gt.u32 	%p22, %r1, 31;
	@%p22 bra 	$L__BB6_26;
	ld.global.f32 	%f110, [%rd10+384];
	st.shared.f32 	[%r10+384], %f110;
$L__BB6_26:
	bar.sync 	0;
	setp.lt.s32 	%p23, %r29, 1;
	@%p23 bra 	$L__BB6_35;
	setp.gt.u32 	%p24, %r1, 23;
	shl.b32 	%r77, %r2, 7;
	add.s32 	%r226, %r1, %r77;
	shl.b32 	%r78, %r226, 2;
	mov.u32 	%r79, shared;
	add.s32 	%r12, %r79, %r78;
	shl.b32 	%r80, %r2, 9;
	add.s32 	%r81, %r79, %r80;
	add.s32 	%r13, %r81, 24576;
	mad.lo.s32 	%r82, %r2, -104, %r226;
	shl.b32 	%r83, %r82, 2;
	add.s32 	%r84, %r79, 36864;
	add.s32 	%r14, %r84, %r83;
	setp.gt.u32 	%p25, %r2, 7;
	or.pred  	%p1, %p25, %p24;
	and.b32  	%r85, %r2, 1008;
	cvt.u64.u32 	%rd37, %r85;
	mad.lo.s32 	%r15, %r2, 96, %r84;
	add.s64 	%rd11, %rd5, %rd37;
	shl.b32 	%r86, %r1, 2;
	add.s32 	%r87, %r79, %r86;
	add.s32 	%r16, %r87, 12288;
	neg.s32 	%r225, %r29;
	mov.b32 	%r228, 0;
	mov.u32 	%r227, %r2;
$L__BB6_28:
	setp.gt.u32 	%p26, %r2, 23;
	@%p26 bra 	$L__BB6_65;
	setp.lt.s32 	%p27, %r227, %r28;
	@%p27 bra 	$L__BB6_48;
	setp.gt.u32 	%p28, %r1, 127;
	@%p28 bra 	$L__BB6_53;
	setp.lt.u32 	%p29, %r1, 96;
	mov.b32 	%r88, 0;
	st.shared.u32 	[%r12], %r88;
	st.shared.u32 	[%r12+12288], %r88;
	@%p29 bra 	$L__BB6_32;
	bra.uni 	$L__BB6_53;
$L__BB6_32:
	setp.gt.u32 	%p30, %r1, 63;
	mov.b32 	%r89, 0;
	st.shared.u32 	[%r12+128], %r89;
	st.shared.u32 	[%r12+12416], %r89;
	@%p30 bra 	$L__BB6_53;
	setp.gt.u32 	%p31, %r1, 31;
	mov.b32 	%r90, 0;
	st.shared.u32 	[%r12+256], %r90;
	st.shared.u32 	[%r12+12544], %r90;
	@%p31 bra 	$L__BB6_53;
	mov.b32 	%r91, 0;
	st.shared.u32 	[%r12+384], %r91;
	st.shared.u32 	[%r12+12672], %r91;
	bra.uni 	$L__BB6_53;
$L__BB6_35:
	setp.gt.u32 	%p294, %r2, 23;
	@%p294 bra 	$L__BB6_47;
	setp.lt.u32 	%p295, %r1, 128;
	mad.lo.s32 	%r22, %r3, 24, %r2;
	setp.lt.s32 	%p296, %r22, %r28;
	and.pred  	%p297, %p296, %p295;
	@%p297 bra 	$L__BB6_37;
	bra.uni 	$L__BB6_41;
$L__BB6_37:
	shr.u32 	%r208, %r2, 4;
	and.b32  	%r209, %r2, 1008;
	cvt.u64.u32 	%rd47, %r209;
	add.s64 	%rd16, %rd5, %rd47;
	mul.wide.u32 	%rd48, %r208, 4;
	add.s64 	%rd49, %rd8, %rd48;
	ld.local.f32 	%f99, [%rd49];
	shl.b32 	%r210, %r22, 7;
	shr.u32 	%r211, %r1, 5;
	mul.wide.u32 	%rd50, %r211, 4;
	add.s64 	%rd51, %rd16, %rd50;
	ld.local.f32 	%f2245, [%rd51];
	div.rn.f32 	%f2246, %f2245, %f99;
	add.s32 	%r212, %r210, %r1;
	mul.wide.s32 	%rd52, %r212, 4;
	add.s64 	%rd17, %rd4, %rd52;
	st.global.f32 	[%rd17], %f2246;
	setp.gt.u32 	%p298, %r1, 95;
	@%p298 bra 	$L__BB6_41;
	add.s32 	%r213, %r1, 32;
	shr.u32 	%r214, %r213, 5;
	mul.wide.u32 	%rd53, %r214, 4;
	add.s64 	%rd54, %rd16, %rd53;
	ld.local.f32 	%f2247, [%rd54];
	div.rn.f32 	%f2248, %f2247, %f99;
	st.global.f32 	[%rd17+128], %f2248;
	setp.gt.u32 	%p299, %r1, 63;
	@%p299 bra 	$L__BB6_41;
	add.s32 	%r215, %r1, 64;
	shr.u32 	%r216, %r215, 5;
	mul.wide.u32 	%rd55, %r216, 4;
	add.s64 	%rd56, %rd16, %rd55;
	ld.local.f32 	%f2249, [%rd56];
	div.rn.f32 	%f2250, %f2249, %f99;
	st.global.f32 	[%rd17+256], %f2250;
	setp.gt.u32 	%p300, %r1, 31;
	@%p300 bra 	$L__BB6_41;
	ld.local.f32 	%f2251, [%rd16+12];
	div.rn.f32 	%f2252, %f2251, %f99;
	st.global.f32 	[%rd17+384], %f2252;
$L__BB6_41:
	setp.gt.u32 	%p301, %r2, 7;
	@%p301 bra 	$L__BB6_47;
	setp.gt.u32 	%p302, %r1, 127;
	add.s32 	%r27, %r22, 16;
	setp.ge.s32 	%p303, %r27, %r28;
	or.pred  	%p304, %p303, %p302;
	@%p304 bra 	$L__BB6_47;
	ld.local.f32 	%f100, [%rd8+4];
	shl.b32 	%r218, %r27, 7;
	shr.u32 	%r219, %r1, 5;
	mul.wide.u32 	%rd57, %r219, 4;
	add.s64 	%rd58, %rd5, %rd57;
	ld.local.f32 	%f2253, [%rd58+16];
	div.rn.f32 	%f2254, %f2253, %f100;
	add.s32 	%r220, %r218, %r1;
	mul.wide.s32 	%rd59, %r220, 4;
	add.s64 	%rd18, %rd4, %rd59;
	st.global.f32 	[%rd18], %f2254;
	setp.gt.u32 	%p305, %r1, 95;
	@%p305 bra 	$L__BB6_47;
	add.s32 	%r221, %r1, 32;
	shr.u32 	%r222, %r221, 5;
	mul.wide.u32 	%rd60, %r222, 4;
	add.s64 	%rd61, %rd5, %rd60;
	ld.local.f32 	%f2255, [%rd61+16];
	div.rn.f32 	%f2256, %f2255, %f100;
	st.global.f32 	[%rd18+128], %f2256;
	setp.gt.u32 	%p306, %r1, 63;
	@%p306 bra 	$L__BB6_47;
	add.s32 	%r223, %r1, 64;
	shr.u32 	%r224, %r223, 5;
	mul.wide.u32 	%rd62, %r224, 4;
	add.s64 	%rd63, %rd5, %rd62;
	ld.local.f32 	%f2257, [%rd63+16];
	div.rn.f32 	%f2258, %f2257, %f100;
	st.global.f32 	[%rd18+256], %f2258;
	setp.gt.u32 	%p307, %r1, 31;
	@%p307 bra 	$L__BB6_47;
	ld.local.f32 	%f2259, [%rd5+28];
	div.rn.f32 	%f2260, %f2259, %f100;
	st.global.f32 	[%rd18+384], %f2260;
$L__BB6_47:
	ret;
$L__BB6_48:
	setp.gt.u32 	%p32, %r1, 127;
	@%p32 bra 	$L__BB6_53;
	setp.gt.u32 	%p33, %r1, 95;
	mul.wide.u32 	%rd38, %r226, 4;
	add.s64 	%rd12, %rd3, %rd38;
	ld.global.f32 	%f111, [%rd12];
	st.shared.f32 	[%r12], %f111;
	add.s64 	%rd13, %rd2, %rd38;
	ld.global.f32 	%f112, [%rd13];
	st.shared.f32 	[%r12+12288], %f112;
	@%p33 bra 	$L__BB6_53;
	setp.gt.u32 	%p34, %r1, 63;
	ld.global.f32 	%f113, [%rd12+128];
	st.shared.f32 	[%r12+128], %f113;
	ld.global.f32 	%f114, [%rd13+128];
	st.shared.f32 	[%r12+12416], %f114;
	@%p34 bra 	$L__BB6_53;
	setp.gt.u32 	%p35, %r1, 31;
	ld.global.f32 	%f115, [%rd12+256];
	st.shared.f32 	[%r12+256], %f115;
	ld.global.f32 	%f116, [%rd13+256];
	st.shared.f32 	[%r12+12544], %f116;
	@%p35 bra 	$L__BB6_53;
	ld.global.f32 	%f117, [%rd12+384];
	st.shared.f32 	[%r12+384], %f117;
	ld.global.f32 	%f118, [%rd13+384];
	st.shared.f32 	[%r12+12672], %f118;
$L__BB6_53:
	setp.gt.u32 	%p36, %r2, 7;
	@%p36 bra 	$L__BB6_65;
	add.s32 	%r92, %r227, 16;
	setp.lt.s32 	%p37, %r92, %r28;
	@%p37 bra 	$L__BB6_60;
	setp.gt.u32 	%p38, %r1, 127;
	@%p38 bra 	$L__BB6_65;
	setp.gt.u32 	%p39, %r1, 95;
	mov.b32 	%r93, 0;
	st.shared.u32 	[%r12+8192], %r93;
	st.shared.u32 	[%r12+20480], %r93;
	@%p39 bra 	$L__BB6_65;
	setp.gt.u32 	%p40, %r1, 63;
	mov.b32 	%r94, 0;
	st.shared.u32 	[%r12+8320], %r94;
	st.shared.u32 	[%r12+20608], %r94;
	@%p40 bra 	$L__BB6_65;
	setp.gt.u32 	%p41, %r1, 31;
	mov.b32 	%r95, 0;
	st.shared.u32 	[%r12+8448], %r95;
	st.shared.u32 	[%r12+20736], %r95;
	@%p41 bra 	$L__BB6_65;
	mov.b32 	%r96, 0;
	st.shared.u32 	[%r12+8576], %r96;
	st.shared.u32 	[%r12+20864], %r96;
	bra.uni 	$L__BB6_65;
$L__BB6_60:
	setp.gt.u32 	%p42, %r1, 127;
	@%p42 bra 	$L__BB6_65;
	setp.gt.u32 	%p43, %r1, 95;
	add.s32 	%r97, %r226, 2048;
	mul.wide.u32 	%rd39, %r97, 4;
	add.s64 	%rd14, %rd3, %rd39;
	ld.global.f32 	%f119, [%rd14];
	st.shared.f32 	[%r12+8192], %f119;
	add.s64 	%rd15, %rd2, %rd39;
	ld.global.f32 	%f120, [%rd15];
	st.shared.f32 	[%r12+20480], %f120;
	@%p43 bra 	$L__BB6_65;
	setp.gt.u32 	%p44, %r1, 63;
	ld.global.f32 	%f121, [%rd14+128];
	st.shared.f32 	[%r12+8320], %f121;
	ld.global.f32 	%f122, [%rd15+128];
	st.shared.f32 	[%r12+20608], %f122;
	@%p44 bra 	$L__BB6_65;
	setp.gt.u32 	%p45, %r1, 31;
	ld.global.f32 	%f123, [%rd14+256];
	st.shared.f32 	[%r12+8448], %f123;
	ld.global.f32 	%f124, [%rd15+256];
	st.shared.f32 	[%r12+20736], %f124;
	@%p45 bra 	$L__BB6_65;
	ld.global.f32 	%f125, [%rd14+384];
	st.shared.f32 	[%r12+8576], %f125;
	ld.global.f32 	%f126, [%rd15+384];
	st.shared.f32 	[%r12+20864], %f126;
$L__BB6_65:
	bar.sync 	0;
	bar.sync 	0;
	@%p26 bra 	$L__BB6_70;
	setp.gt.u32 	%p47, %r1, 23;
	@%p47 bra 	$L__BB6_68;
	ld.shared.v4.f32 	{%f127, %f128, %f129, %f130}, [%r13];
	shl.b32 	%r98, %r1, 9;
	mov.u32 	%r99, shared;
	add.s32 	%r100, %r99, %r98;
	ld.shared.v4.f32 	{%f131, %f132, %f133, %f134}, [%r100];
	fma.rn.f32 	%f135, %f127, %f131, 0f00000000;
	fma.rn.f32 	%f136, %f128, %f132, %f135;
	fma.rn.f32 	%f137, %f129, %f133, %f136;
	fma.rn.f32 	%f138, %f130, %f134, %f137;
	ld.shared.v4.f32 	{%f139, %f140, %f141, %f142}, [%r13+16];
	ld.shared.v4.f32 	{%f143, %f144, %f145, %f146}, [%r100+16];
	fma.rn.f32 	%f147, %f139, %f143, %f138;
	fma.rn.f32 	%f148, %f140, %f144, %f147;
	fma.rn.f32 	%f149, %f141, %f145, %f148;
	fma.rn.f32 	%f150, %f142, %f146, %f149;
	ld.shared.v4.f32 	{%f151, %f152, %f153, %f154}, [%r13+32];
	ld.shared.v4.f32 	{%f155, %f156, %f157, %f158}, [%r100+32];
	fma.rn.f32 	%f159, %f151, %f155, %f150;
	fma.rn.f32 	%f160, %f152, %f156, %f159;
	fma.rn.f32 	%f161, %f153, %f157, %f160;
	fma.rn.f32 	%f162, %f154, %f158, %f161;
	ld.shared.v4.f32 	{%f163, %f164, %f165, %f166}, [%r13+48];
	ld.shared.v4.f32 	{%f167, %f168, %f169, %f170}, [%r100+48];
	fma.rn.f32 	%f171, %f163, %f167, %f162;
	fma.rn.f32 	%f172, %f164, %f168, %f171;
	fma.rn.f32 	%f173, %f165, %f169, %f172;
	fma.rn.f32 	%f174, %f166, %f170, %f173;
	ld.shared.v4.f32 	{%f175, %f176, %f177, %f178}, [%r13+64];
	ld.shared.v4.f32 	{%f179, %f180, %f181, %f182}, [%r100+64];
	fma.rn.f32 	%f183, %f175, %f179, %f174;
	fma.rn.f32 	%f184, %f176, %f180, %f183;
	fma.rn.f32 	%f185, %f177, %f181, %f184;
	fma.rn.f32 	%f186, %f178, %f182, %f185;
	ld.shared.v4.f32 	{%f187, %f188, %f189, %f190}, [%r13+80];
	ld.shared.v4.f32 	{%f191, %f192, %f193, %f194}, [%r100+80];
	fma.rn.f32 	%f195, %f187, %f191, %f186;
	fma.rn.f32 	%f196, %f188, %f192, %f195;
	fma.rn.f32 	%f197, %f189, %f193, %f196;
	fma.rn.f32 	%f198, %f190, %f194, %f197;
	ld.shared.v4.f32 	{%f199, %f200, %f201, %f202}, [%r13+96];
	ld.shared.v4.f32 	{%f203, %f204, %f205, %f206}, [%r100+96];
	fma.rn.f32 	%f207, %f199, %f203, %f198;
	fma.rn.f32 	%f208, %f200, %f204, %f207;
	fma.rn.f32 	%f209, %f201, %f205, %f208;
	fma.rn.f32 	%f210, %f202, %f206, %f209;
	ld.shared.v4.f32 	{%f211, %f212, %f213, %f214}, [%r13+112];
	ld.shared.v4.f32 	{%f215, %f216, %f217, %f218}, [%r100+112];
	fma.rn.f32 	%f219, %f211, %f215, %f210;
	fma.rn.f32 	%f220, %f212, %f216, %f219;
	fma.rn.f32 	%f221, %f213, %f217, %f220;
	fma.rn.f32 	%f222, %f214, %f218, %f221;
	ld.shared.v4.f32 	{%f223, %f224, %f225, %f226}, [%r13+128];
	ld.shared.v4.f32 	{%f227, %f228, %f229, %f230}, [%r100+128];
	fma.rn.f32 	%f231, %f223, %f227, %f222;
	fma.rn.f32 	%f232, %f224, %f228, %f231;
	fma.rn.f32 	%f233, %f225, %f229, %f232;
	fma.rn.f32 	%f234, %f226, %f230, %f233;
	ld.shared.v4.f32 	{%f235, %f236, %f237, %f238}, [%r13+144];
	ld.shared.v4.f32 	{%f239, %f240, %f241, %f242}, [%r100+144];
	fma.rn.f32 	%f243, %f235, %f239, %f234;
	fma.rn.f32 	%f244, %f236, %f240, %f243;
	fma.rn.f32 	%f245, %f237, %f241, %f244;
	fma.rn.f32 	%f246, %f238, %f242, %f245;
	ld.shared.v4.f32 	{%f247, %f248, %f249, %f250}, [%r13+160];
	ld.shared.v4.f32 	{%f251, %f252, %f253, %f254}, [%r100+160];
	fma.rn.f32 	%f255, %f247, %f251, %f246;
	fma.rn.f32 	%f256, %f248, %f252, %f255;
	fma.rn.f32 	%f257, %f249, %f253, %f256;
	fma.rn.f32 	%f258, %f250, %f254, %f257;
	ld.shared.v4.f32 	{%f259, %f260, %f261, %f262}, [%r13+176];
	ld.shared.v4.f32 	{%f263, %f264, %f265, %f266}, [%r100+176];
	fma.rn.f32 	%f267, %f259, %f263, %f258;
	fma.rn.f32 	%f268, %f260, %f264, %f267;
	fma.rn.f32 	%f269, %f261, %f265, %f268;
	fma.rn.f32 	%f270, %f262, %f266, %f269;
	ld.shared.v4.f32 	{%f271, %f272, %f273, %f274}, [%r13+192];
	ld.shared.v4.f32 	{%f275, %f276, %f277, %f278}, [%r100+192];
	fma.rn.f32 	%f279, %f271, %f275, %f270;
	fma.rn.f32 	%f280, %f272, %f276, %f279;
	fma.rn.f32 	%f281, %f273, %f277, %f280;
	fma.rn.f32 	%f282, %f274, %f278, %f281;
	ld.shared.v4.f32 	{%f283, %f284, %f285, %f286}, [%r13+208];
	ld.shared.v4.f32 	{%f287, %f288, %f289, %f290}, [%r100+208];
	fma.rn.f32 	%f291, %f283, %f287, %f282;
	fma.rn.f32 	%f292, %f284, %f288, %f291;
	fma.rn.f32 	%f293, %f285, %f289, %f292;
	fma.rn.f32 	%f294, %f286, %f290, %f293;
	ld.shared.v4.f32 	{%f295, %f296, %f297, %f298}, [%r13+224];
	ld.shared.v4.f32 	{%f299, %f300, %f301, %f302}, [%r100+224];
	fma.rn.f32 	%f303, %f295, %f299, %f294;
	fma.rn.f32 	%f304, %f296, %f300, %f303;
	fma.rn.f32 	%f305, %f297, %f301, %f304;
	fma.rn.f32 	%f306, %f298, %f302, %f305;
	ld.shared.v4.f32 	{%f307, %f308, %f309, %f310}, [%r13+240];
	ld.shared.v4.f32 	{%f311, %f312, %f313, %f314}, [%r100+240];
	fma.rn.f32 	%f315, %f307, %f311, %f306;
	fma.rn.f32 	%f316, %f308, %f312, %f315;
	fma.rn.f32 	%f317, %f309, %f313, %f316;
	fma.rn.f32 	%f318, %f310, %f314, %f317;
	ld.shared.v4.f32 	{%f319, %f320, %f321, %f322}, [%r13+256];
	ld.shared.v4.f32 	{%f323, %f324, %f325, %f326}, [%r100+256];
	fma.rn.f32 	%f327, %f319, %f323, %f318;
	fma.rn.f32 	%f328, %f320, %f324, %f327;
	fma.rn.f32 	%f329, %f321, %f325, %f328;
	fma.rn.f32 	%f330, %f322, %f326, %f329;
	ld.shared.v4.f32 	{%f331, %f332, %f333, %f334}, [%r13+272];
	ld.shared.v4.f32 	{%f335, %f336, %f337, %f338}, [%r100+272];
	fma.rn.f32 	%f339, %f331, %f335, %f330;
	fma.rn.f32 	%f340, %f332, %f336, %f339;
	fma.rn.f32 	%f341, %f333, %f337, %f340;
	fma.rn.f32 	%f342, %f334, %f338, %f341;
	ld.shared.v4.f32 	{%f343, %f344, %f345, %f346}, [%r13+288];
	ld.shared.v4.f32 	{%f347, %f348, %f349, %f350}, [%r100+288];
	fma.rn.f32 	%f351, %f343, %f347, %f342;
	fma.rn.f32 	%f352, %f344, %f348, %f351;
	fma.rn.f32 	%f353, %f345, %f349, %f352;
	fma.rn.f32 	%f354, %f346, %f350, %f353;
	ld.shared.v4.f32 	{%f355, %f356, %f357, %f358}, [%r13+304];
	ld.shared.v4.f32 	{%f359, %f360, %f361, %f362}, [%r100+304];
	fma.rn.f32 	%f363, %f355, %f359, %f354;
	fma.rn.f32 	%f364, %f356, %f360, %f363;
	fma.rn.f32 	%f365, %f357, %f361, %f364;
	fma.rn.f32 	%f366, %f358, %f362, %f365;
	ld.shared.v4.f32 	{%f367, %f368, %f369, %f370}, [%r13+320];
	ld.shared.v4.f32 	{%f371, %f372, %f373, %f374}, [%r100+320];
	fma.rn.f32 	%f375, %f367, %f371, %f366;
	fma.rn.f32 	%f376, %f368, %f372, %f375;
	fma.rn.f32 	%f377, %f369, %f373, %f376;
	fma.rn.f32 	%f378, %f370, %f374, %f377;
	ld.shared.v4.f32 	{%f379, %f380, %f381, %f382}, [%r13+336];
	ld.shared.v4.f32 	{%f383, %f384, %f385, %f386}, [%r100+336];
	fma.rn.f32 	%f387, %f379, %f383, %f378;
	fma.rn.f32 	%f388, %f380, %f384, %f387;
	fma.rn.f32 	%f389, %f381, %f385, %f388;
	fma.rn.f32 	%f390, %f382, %f386, %f389;
	ld.shared.v4.f32 	{%f391, %f392, %f393, %f394}, [%r13+352];
	ld.shared.v4.f32 	{%f395, %f396, %f397, %f398}, [%r100+352];
	fma.rn.f32 	%f399, %f391, %f395, %f390;
	fma.rn.f32 	%f400, %f392, %f396, %f399;
	fma.rn.f32 	%f401, %f393, %f397, %f400;
	fma.rn.f32 	%f402, %f394, %f398, %f401;
	ld.shared.v4.f32 	{%f403, %f404, %f405, %f406}, [%r13+368];
	ld.shared.v4.f32 	{%f407, %f408, %f409, %f410}, [%r100+368];
	fma.rn.f32 	%f411, %f403, %f407, %f402;
	fma.rn.f32 	%f412, %f404, %f408, %f411;
	fma.rn.f32 	%f413, %f405, %f409, %f412;
	fma.rn.f32 	%f414, %f406, %f410, %f413;
	ld.shared.v4.f32 	{%f415, %f416, %f417, %f418}, [%r13+384];
	ld.shared.v4.f32 	{%f419, %f420, %f421, %f422}, [%r100+384];
	fma.rn.f32 	%f423, %f415, %f419, %f414;
	fma.rn.f32 	%f424, %f416, %f420, %f423;
	fma.rn.f32 	%f425, %f417, %f421, %f424;
	fma.rn.f32 	%f426, %f418, %f422, %f425;
	ld.shared.v4.f32 	{%f427, %f428, %f429, %f430}, [%r13+400];
	ld.shared.v4.f32 	{%f431, %f432, %f433, %f434}, [%r100+400];
	fma.rn.f32 	%f435, %f427, %f431, %f426;
	fma.rn.f32 	%f436, %f428, %f432, %f435;
	fma.rn.f32 	%f437, %f429, %f433, %f436;
	fma.rn.f32 	%f438, %f430, %f434, %f437;
	ld.shared.v4.f32 	{%f439, %f440, %f441, %f442}, [%r13+416];
	ld.shared.v4.f32 	{%f443, %f444, %f445, %f446}, [%r100+416];
	fma.rn.f32 	%f447, %f439, %f443, %f438;
	fma.rn.f32 	%f448, %f440, %f444, %f447;
	fma.rn.f32 	%f449, %f441, %f445, %f448;
	fma.rn.f32 	%f450, %f442, %f446, %f449;
	ld.shared.v4.f32 	{%f451, %f452, %f453, %f454}, [%r13+432];
	ld.shared.v4.f32 	{%f455, %f456, %f457, %f458}, [%r100+432];
	fma.rn.f32 	%f459, %f451, %f455, %f450;
	fma.rn.f32 	%f460, %f452, %f456, %f459;
	fma.rn.f32 	%f461, %f453, %f457, %f460;
	fma.rn.f32 	%f462, %f454, %f458, %f461;
	ld.shared.v4.f32 	{%f463, %f464, %f465, %f466}, [%r13+448];
	ld.shared.v4.f32 	{%f467, %f468, %f469, %f470}, [%r100+448];
	fma.rn.f32 	%f471, %f463, %f467, %f462;
	fma.rn.f32 	%f472, %f464, %f468, %f471;
	fma.rn.f32 	%f473, %f465, %f469, %f472;
	fma.rn.f32 	%f474, %f466, %f470, %f473;
	ld.shared.v4.f32 	{%f475, %f476, %f477, %f478}, [%r13+464];
	ld.shared.v4.f32 	{%f479, %f480, %f481, %f482}, [%r100+464];
	fma.rn.f32 	%f483, %f475, %f479, %f474;
	fma.rn.f32 	%f484, %f476, %f480, %f483;
	fma.rn.f32 	%f485, %f477, %f481, %f484;
	fma.rn.f32 	%f486, %f478, %f482, %f485;
	ld.shared.v4.f32 	{%f487, %f488, %f489, %f490}, [%r13+480];
	ld.shared.v4.f32 	{%f491, %f492, %f493, %f494}, [%r100+480];
	fma.rn.f32 	%f495, %f487, %f491, %f486;
	fma.rn.f32 	%f496, %f488, %f492, %f495;
	fma.rn.f32 	%f497, %f489, %f493, %f496;
	fma.rn.f32 	%f498, %f490, %f494, %f497;
	ld.shared.v4.f32 	{%f499, %f500, %f501, %f502}, [%r13+496];
	ld.shared.v4.f32 	{%f503, %f504, %f505, %f506}, [%r100+496];
	fma.rn.f32 	%f507, %f499, %f503, %f498;
	fma.rn.f32 	%f508, %f500, %f504, %f507;
	fma.rn.f32 	%f509, %f501, %f505, %f508;
	fma.rn.f32 	%f510, %f502, %f506, %f509;
	st.shared.f32 	[%r14], %f510;
$L__BB6_68:
	@%p1 bra 	$L__BB6_70;
	ld.shared.v4.f32 	{%f511, %f512, %f513, %f514}, [%r13+8192];
	shl.b32 	%r101, %r1, 9;
	mov.u32 	%r102, shared;
	add.s32 	%r103, %r102, %r101;
	ld.shared.v4.f32 	{%f515, %f516, %f517, %f518}, [%r103];
	fma.rn.f32 	%f519, %f511, %f515, 0f00000000;
	fma.rn.f32 	%f520, %f512, %f516, %f519;
	fma.rn.f32 	%f521, %f513, %f517, %f520;
	fma.rn.f32 	%f522, %f514, %f518, %f521;
	ld.shared.v4.f32 	{%f523, %f524, %f525, %f526}, [%r13+8208];
	ld.shared.v4.f32 	{%f527, %f528, %f529, %f530}, [%r103+16];
	fma.rn.f32 	%f531, %f523, %f527, %f522;
	fma.rn.f32 	%f532, %f524, %f528, %f531;
	fma.rn.f32 	%f533, %f525, %f529, %f532;
	fma.rn.f32 	%f534, %f526, %f530, %f533;
	ld.shared.v4.f32 	{%f535, %f536, %f537, %f538}, [%r13+8224];
	ld.shared.v4.f32 	{%f539, %f540, %f541, %f542}, [%r103+32];
	fma.rn.f32 	%f543, %f535, %f539, %f534;
	fma.rn.f32 	%f544, %f536, %f540, %f543;
	fma.rn.f32 	%f545, %f537, %f541, %f544;
	fma.rn.f32 	%f546, %f538, %f542, %f545;
	ld.shared.v4.f32 	{%f547, %f548, %f549, %f550}, [%r13+8240];
	ld.shared.v4.f32 	{%f551, %f552, %f553, %f554}, [%r103+48];
	fma.rn.f32 	%f555, %f547, %f551, %f546;
	fma.rn.f32 	%f556, %f548, %f552, %f555;
	fma.rn.f32 	%f557, %f549, %f553, %f556;
	fma.rn.f32 	%f558, %f550, %f554, %f557;
	ld.shared.v4.f32 	{%f559, %f560, %f561, %f562}, [%r13+8256];
	ld.shared.v4.f32 	{%f563, %f564, %f565, %f566}, [%r103+64];
	fma.rn.f32 	%f567, %f559, %f563, %f558;
	fma.rn.f32 	%f568, %f560, %f564, %f567;
	fma.rn.f32 	%f569, %f561, %f565, %f568;
	fma.rn.f32 	%f570, %f562, %f566, %f569;
	ld.shared.v4.f32 	{%f571, %f572, %f573, %f574}, [%r13+8272];
	ld.shared.v4.f32 	{%f575, %f576, %f577, %f578}, [%r103+80];
	fma.rn.f32 	%f579, %f571, %f575, %f570;
	fma.rn.f32 	%f580, %f572, %f576, %f579;
	fma.rn.f32 	%f581, %f573, %f577, %f580;
	fma.rn.f32 	%f582, %f574, %f578, %f581;
	ld.shared.v4.f32 	{%f583, %f584, %f585, %f586}, [%r13+8288];
	ld.shared.v4.f32 	{%f587, %f588, %f589, %f590}, [%r103+96];
	fma.rn.f32 	%f591, %f583, %f587, %f582;
	fma.rn.f32 	%f592, %f584, %f588, %f591;
	fma.rn.f32 	%f593, %f585, %f589, %f592;
	fma.rn.f32 	%f594, %f586, %f590, %f593;
	ld.shared.v4.f32 	{%f595, %f596, %f597, %f598}, [%r13+8304];
	ld.shared.v4.f32 	{%f599, %f600, %f601, %f602}, [%r103+112];
	fma.rn.f32 	%f603, %f595, %f599, %f594;
	fma.rn.f32 	%f604, %f596, %f600, %f603;
	fma.rn.f32 	%f605, %f597, %f601, %f604;
	fma.rn.f32 	%f606, %f598, %f602, %f605;
	ld.shared.v4.f32 	{%f607, %f608, %f609, %f610}, [%r13+8320];
	ld.shared.v4.f32 	{%f611, %f612, %f613, %f614}, [%r103+128];
	fma.rn.f32 	%f615, %f607, %f611, %f606;
	fma.rn.f32 	%f616, %f608, %f612, %f615;
	fma.rn.f32 	%f617, %f609, %f613, %f616;
	fma.rn.f32 	%f618, %f610, %f614, %f617;
	ld.shared.v4.f32 	{%f619, %f620, %f621, %f622}, [%r13+8336];
	ld.shared.v4.f32 	{%f623, %f624, %f625, %f626}, [%r103+144];
	fma.rn.f32 	%f627, %f619, %f623, %f618;
	fma.rn.f32 	%f628, %f620, %f624, %f627;
	fma.rn.f32 	%f629, %f621, %f625, %f628;
	fma.rn.f32 	%f630, %f622, %f626, %f629;
	ld.shared.v4.f32 	{%f631, %f632, %f633, %f634}, [%r13+8352];
	ld.shared.v4.f32 	{%f635, %f636, %f637, %f638}, [%r103+160];
	fma.rn.f32 	%f639, %f631, %f635, %f630;
	fma.rn.f32 	%f640, %f632, %f636, %f639;
	fma.rn.f32 	%f641, %f633, %f637, %f640;
	fma.rn.f32 	%f642, %f634, %f638, %f641;
	ld.shared.v4.f32 	{%f643, %f644, %f645, %f646}, [%r13+8368];
	ld.shared.v4.f32 	{%f647, %f648, %f649, %f650}, [%r103+176];
	fma.rn.f32 	%f651, %f643, %f647, %f642;
	fma.rn.f32 	%f652, %f644, %f648, %f651;
	fma.rn.f32 	%f653, %f645, %f649, %f652;
	fma.rn.f32 	%f654, %f646, %f650, %f653;
	ld.shared.v4.f32 	{%f655, %f656, %f657, %f658}, [%r13+8384];
	ld.shared.v4.f32 	{%f659, %f660, %f661, %f662}, [%r103+192];
	fma.rn.f32 	%f663, %f655, %f659, %f654;
	fma.rn.f32 	%f664, %f656, %f660, %f663;
	fma.rn.f32 	%f665, %f657, %f661, %f664;
	fma.rn.f32 	%f666, %f658, %f662, %f665;
	ld.shared.v4.f32 	{%f667, %f668, %f669, %f670}, [%r13+8400];
	ld.shared.v4.f32 	{%f671, %f672, %f673, %f674}, [%r103+208];
	fma.rn.f32 	%f675, %f667, %f671, %f666;
	fma.rn.f32 	%f676, %f668, %f672, %f675;
	fma.rn.f32 	%f677, %f669, %f673, %f676;
	fma.rn.f32 	%f678, %f670, %f674, %f677;
	ld.shared.v4.f32 	{%f679, %f680, %f681, %f682}, [%r13+8416];
	ld.shared.v4.f32 	{%f683, %f684, %f685, %f686}, [%r103+224];
	fma.rn.f32 	%f687, %f679, %f683, %f678;
	fma.rn.f32 	%f688, %f680, %f684, %f687;
	fma.rn.f32 	%f689, %f681, %f685, %f688;
	fma.rn.f32 	%f690, %f682, %f686, %f689;
	ld.shared.v4.f32 	{%f691, %f692, %f693, %f694}, [%r13+8432];
	ld.shared.v4.f32 	{%f695, %f696, %f697, %f698}, [%r103+240];
	fma.rn.f32 	%f699, %f691, %f695, %f690;
	fma.rn.f32 	%f700, %f692, %f696, %f699;
	fma.rn.f32 	%f701, %f693, %f697, %f700;
	fma.rn.f32 	%f702, %f694, %f698, %f701;
	ld.shared.v4.f32 	{%f703, %f704, %f705, %f706}, [%r13+8448];
	ld.shared.v4.f32 	{%f707, %f708, %f709, %f710}, [%r103+256];
	fma.rn.f32 	%f711, %f703, %f707, %f702;
	fma.rn.f32 	%f712, %f704, %f708, %f711;
	fma.rn.f32 	%f713, %f705, %f709, %f712;
	fma.rn.f32 	%f714, %f706, %f710, %f713;
	ld.shared.v4.f32 	{%f715, %f716, %f717, %f718}, [%r13+8464];
	ld.shared.v4.f32 	{%f719, %f720, %f721, %f722}, [%r103+272];
	fma.rn.f32 	%f723, %f715, %f719, %f714;
	fma.rn.f32 	%f724, %f716, %f720, %f723;
	fma.rn.f32 	%f725, %f717, %f721, %f724;
	fma.rn.f32 	%f726, %f718, %f722, %f725;
	ld.shared.v4.f32 	{%f727, %f728, %f729, %f730}, [%r13+8480];
	ld.shared.v4.f32 	{%f731, %f732, %f733, %f734}, [%r103+288];
	fma.rn.f32 	%f735, %f727, %f731, %f726;
	fma.rn.f32 	%f736, %f728, %f732, %f735;
	fma.rn.f32 	%f737, %f729, %f733, %f736;
	fma.rn.f32 	%f738, %f730, %f734, %f737;
	ld.shared.v4.f32 	{%f739, %f740, %f741, %f742}, [%r13+8496];
	ld.shared.v4.f32 	{%f743, %f744, %f745, %f746}, [%r103+304];
	fma.rn.f32 	%f747, %f739, %f743, %f738;
	fma.rn.f32 	%f748, %f740, %f744, %f747;
	fma.rn.f32 	%f749, %f741, %f745, %f748;
	fma.rn.f32 	%f750, %f742, %f746, %f749;
	ld.shared.v4.f32 	{%f751, %f752, %f753, %f754}, [%r13+8512];
	ld.shared.v4.f32 	{%f755, %f756, %f757, %f758}, [%r103+320];
	fma.rn.f32 	%f759, %f751, %f755, %f750;
	fma.rn.f32 	%f760, %f752, %f756, %f759;
	fma.rn.f32 	%f761, %f753, %f757, %f760;
	fma.rn.f32 	%f762, %f754, %f758, %f761;
	ld.shared.v4.f32 	{%f763, %f764, %f765, %f766}, [%r13+8528];
	ld.shared.v4.f32 	{%f767, %f768, %f769, %f770}, [%r103+336];
	fma.rn.f32 	%f771, %f763, %f767, %f762;
	fma.rn.f32 	%f772, %f764, %f768, %f771;
	fma.rn.f32 	%f773, %f765, %f769, %f772;
	fma.rn.f32 	%f774, %f766, %f770, %f773;
	ld.shared.v4.f32 	{%f775, %f776, %f777, %f778}, [%r13+8544];
	ld.shared.v4.f32 	{%f779, %f780, %f781, %f782}, [%r103+352];
	fma.rn.f32 	%f783, %f775, %f779, %f774;
	fma.rn.f32 	%f784, %f776, %f780, %f783;
	fma.rn.f32 	%f785, %f777, %f781, %f784;
	fma.rn.f32 	%f786, %f778, %f782, %f785;
	ld.shared.v4.f32 	{%f787, %f788, %f789, %f790}, [%r13+8560];
	ld.shared.v4.f32 	{%f791, %f792, %f793, %f794}, [%r103+368];
	fma.rn.f32 	%f795, %f787, %f791, %f786;
	fma.rn.f32 	%f796, %f788, %f792, %f795;
	fma.rn.f32 	%f797, %f789, %f793, %f796;
	fma.rn.f32 	%f798, %f790, %f794, %f797;
	ld.shared.v4.f32 	{%f799, %f800, %f801, %f802}, [%r13+8576];
	ld.shared.v4.f32 	{%f803, %f804, %f805, %f806}, [%r103+384];
	fma.rn.f32 	%f807, %f799, %f803, %f798;
	fma.rn.f32 	%f808, %f800, %f804, %f807;
	fma.rn.f32 	%f809, %f801, %f805, %f808;
	fma.rn.f32 	%f810, %f802, %f806, %f809;
	ld.shared.v4.f32 	{%f811, %f812, %f813, %f814}, [%r13+8592];
	ld.shared.v4.f32 	{%f815, %f816, %f817, %f818}, [%r103+400];
	fma.rn.f32 	%f819, %f811, %f815, %f810;
	fma.rn.f32 	%f820, %f812, %f816, %f819;
	fma.rn.f32 	%f821, %f813, %f817, %f820;
	fma.rn.f32 	%f822, %f814, %f818, %f821;
	ld.shared.v4.f32 	{%f823, %f824, %f825, %f826}, [%r13+8608];
	ld.shared.v4.f32 	{%f827, %f828, %f829, %f830}, [%r103+416];
	fma.rn.f32 	%f831, %f823, %f827, %f822;
	fma.rn.f32 	%f832, %f824, %f828, %f831;
	fma.rn.f32 	%f833, %f825, %f829, %f832;
	fma.rn.f32 	%f834, %f826, %f830, %f833;
	ld.shared.v4.f32 	{%f835, %f836, %f837, %f838}, [%r13+8624];
	ld.shared.v4.f32 	{%f839, %f840, %f841, %f842}, [%r103+432];
	fma.rn.f32 	%f843, %f835, %f839, %f834;
	fma.rn.f32 	%f844, %f836, %f840, %f843;
	fma.rn.f32 	%f845, %f837, %f841, %f844;
	fma.rn.f32 	%f846, %f838, %f842, %f845;
	ld.shared.v4.f32 	{%f847, %f848, %f849, %f850}, [%r13+8640];
	ld.shared.v4.f32 	{%f851, %f852, %f853, %f854}, [%r103+448];
	fma.rn.f32 	%f855, %f847, %f851, %f846;
	fma.rn.f32 	%f856, %f848, %f852, %f855;
	fma.rn.f32 	%f857, %f849, %f853, %f856;
	fma.rn.f32 	%f858, %f850, %f854, %f857;
	ld.shared.v4.f32 	{%f859, %f860, %f861, %f862}, [%r13+8656];
	ld.shared.v4.f32 	{%f863, %f864, %f865, %f866}, [%r103+464];
	fma.rn.f32 	%f867, %f859, %f863, %f858;
	fma.rn.f32 	%f868, %f860, %f864, %f867;
	fma.rn.f32 	%f869, %f861, %f865, %f868;
	fma.rn.f32 	%f870, %f862, %f866, %f869;
	ld.shared.v4.f32 	{%f871, %f872, %f873, %f874}, [%r13+8672];
	ld.shared.v4.f32 	{%f875, %f876, %f877, %f878}, [%r103+480];
	fma.rn.f32 	%f879, %f871, %f875, %f870;
	fma.rn.f32 	%f880, %f872, %f876, %f879;
	fma.rn.f32 	%f881, %f873, %f877, %f880;
	fma.rn.f32 	%f882, %f874, %f878, %f881;
	ld.shared.v4.f32 	{%f883, %f884, %f885, %f886}, [%r13+8688];
	ld.shared.v4.f32 	{%f887, %f888, %f889, %f890}, [%r103+496];
	fma.rn.f32 	%f891, %f883, %f887, %f882;
	fma.rn.f32 	%f892, %f884, %f888, %f891;
	fma.rn.f32 	%f893, %f885, %f889, %f892;
	fma.rn.f32 	%f894, %f886, %f890, %f893;
	st.shared.f32 	[%r14+1536], %f894;
$L__BB6_70:
	bar.sync 	0;
	@%p26 bra 	$L__BB6_73;
	setp.gt.u32 	%p49, %r2, 7;
	shr.u32 	%r104, %r2, 4;
	mul.wide.u32 	%rd40, %r104, 4;
	add.s64 	%rd41, %rd6, %rd40;
	ld.local.f32 	%f895, [%rd41];
	add.s64 	%rd42, %rd7, %rd40;
	st.local.f32 	[%rd42], %f895;
	ld.shared.v4.f32 	{%f896, %f897, %f898, %f899}, [%r15];
	setp.lt.f32 	%p50, %f895, %f896;
	selp.f32 	%f900, %f896, %f895, %p50;
	setp.lt.f32 	%p51, %f900, %f897;
	selp.f32 	%f901, %f897, %f900, %p51;
	setp.lt.f32 	%p52, %f901, %f898;
	selp.f32 	%f902, %f898, %f901, %p52;
	setp.lt.f32 	%p53, %f902, %f899;
	selp.f32 	%f903, %f899, %f902, %p53;
	ld.shared.v4.f32 	{%f904, %f905, %f906, %f907}, [%r15+16];
	setp.lt.f32 	%p54, %f903, %f904;
	selp.f32 	%f908, %f904, %f903, %p54;
	setp.lt.f32 	%p55, %f908, %f905;
	selp.f32 	%f909, %f905, %f908, %p55;
	setp.lt.f32 	%p56, %f909, %f906;
	selp.f32 	%f910, %f906, %f909, %p56;
	setp.lt.f32 	%p57, %f910, %f907;
	selp.f32 	%f911, %f907, %f910, %p57;
	ld.shared.v4.f32 	{%f912, %f913, %f914, %f915}, [%r15+32];
	setp.lt.f32 	%p58, %f911, %f912;
	selp.f32 	%f916, %f912, %f911, %p58;
	setp.lt.f32 	%p59, %f916, %f913;
	selp.f32 	%f917, %f913, %f916, %p59;
	setp.lt.f32 	%p60, %f917, %f914;
	selp.f32 	%f918, %f914, %f917, %p60;
	setp.lt.f32 	%p61, %f918, %f915;
	selp.f32 	%f919, %f915, %f918, %p61;
	ld.shared.v4.f32 	{%f920, %f921, %f922, %f923}, [%r15+48];
	setp.lt.f32 	%p62, %f919, %f920;
	selp.f32 	%f924, %f920, %f919, %p62;
	setp.lt.f32 	%p63, %f924, %f921;
	selp.f32 	%f925, %f921, %f924, %p63;
	setp.lt.f32 	%p64, %f925, %f922;
	selp.f32 	%f926, %f922, %f925, %p64;
	setp.lt.f32 	%p65, %f926, %f923;
	selp.f32 	%f927, %f923, %f926, %p65;
	ld.shared.v4.f32 	{%f928, %f929, %f930, %f931}, [%r15+64];
	setp.lt.f32 	%p66, %f927, %f928;
	selp.f32 	%f932, %f928, %f927, %p66;
	setp.lt.f32 	%p67, %f932, %f929;
	selp.f32 	%f933, %f929, %f932, %p67;
	setp.lt.f32 	%p68, %f933, %f930;
	selp.f32 	%f934, %f930, %f933, %p68;
	setp.lt.f32 	%p69, %f934, %f931;
	selp.f32 	%f935, %f931, %f934, %p69;
	ld.shared.v4.f32 	{%f936, %f937, %f938, %f939}, [%r15+80];
	setp.lt.f32 	%p70, %f935, %f936;
	selp.f32 	%f940, %f936, %f935, %p70;
	setp.lt.f32 	%p71, %f940, %f937;
	selp.f32 	%f941, %f937, %f940, %p71;
	setp.lt.f32 	%p72, %f941, %f938;
	selp.f32 	%f942, %f938, %f941, %p72;
	setp.lt.f32 	%p73, %f942, %f939;
	selp.f32 	%f943, %f939, %f942, %p73;
	st.local.f32 	[%rd41], %f943;
	@%p49 bra 	$L__BB6_73;
	ld.local.f32 	%f944, [%rd6+4];
	st.local.f32 	[%rd7+4], %f944;
	ld.shared.v4.f32 	{%f945, %f946, %f947, %f948}, [%r15+1536];
	setp.lt.f32 	%p74, %f944, %f945;
	selp.f32 	%f949, %f945, %f944, %p74;
	setp.lt.f32 	%p75, %f949, %f946;
	selp.f32 	%f950, %f946, %f949, %p75;
	setp.lt.f32 	%p76, %f950, %f947;
	selp.f32 	%f951, %f947, %f950, %p76;
	setp.lt.f32 	%p77, %f951, %f948;
	selp.f32 	%f952, %f948, %f951, %p77;
	ld.shared.v4.f32 	{%f953, %f954, %f955, %f956}, [%r15+1552];
	setp.lt.f32 	%p78, %f952, %f953;
	selp.f32 	%f957, %f953, %f952, %p78;
	setp.lt.f32 	%p79, %f957, %f954;
	selp.f32 	%f958, %f954, %f957, %p79;
	setp.lt.f32 	%p80, %f958, %f955;
	selp.f32 	%f959, %f955, %f958, %p80;
	setp.lt.f32 	%p81, %f959, %f956;
	selp.f32 	%f960, %f956, %f959, %p81;
	ld.shared.v4.f32 	{%f961, %f962, %f963, %f964}, [%r15+1568];
	setp.lt.f32 	%p82, %f960, %f961;
	selp.f32 	%f965, %f961, %f960, %p82;
	setp.lt.f32 	%p83, %f965, %f962;
	selp.f32 	%f966, %f962, %f965, %p83;
	setp.lt.f32 	%p84, %f966, %f963;
	selp.f32 	%f967, %f963, %f966, %p84;
	setp.lt.f32 	%p85, %f967, %f964;
	selp.f32 	%f968, %f964, %f967, %p85;
	ld.shared.v4.f32 	{%f969, %f970, %f971, %f972}, [%r15+1584];
	setp.lt.f32 	%p86, %f968, %f969;
	selp.f32 	%f973, %f969, %f968, %p86;
	setp.lt.f32 	%p87, %f973, %f970;
	selp.f32 	%f974, %f970, %f973, %p87;
	setp.lt.f32 	%p88, %f974, %f971;
	selp.f32 	%f975, %f971, %f974, %p88;
	setp.lt.f32 	%p89, %f975, %f972;
	selp.f32 	%f976, %f972, %f975, %p89;
	ld.shared.v4.f32 	{%f977, %f978, %f979, %f980}, [%r15+1600];
	setp.lt.f32 	%p90, %f976, %f977;
	selp.f32 	%f981, %f977, %f976, %p90;
	setp.lt.f32 	%p91, %f981, %f978;
	selp.f32 	%f982, %f978, %f981, %p91;
	setp.lt.f32 	%p92, %f982, %f979;
	selp.f32 	%f983, %f979, %f982, %p92;
	setp.lt.f32 	%p93, %f983, %f980;
	selp.f32 	%f984, %f980, %f983, %p93;
	ld.shared.v4.f32 	{%f985, %f986, %f987, %f988}, [%r15+1616];
	setp.lt.f32 	%p94, %f984, %f985;
	selp.f32 	%f989, %f985, %f984, %p94;
	setp.lt.f32 	%p95, %f989, %f986;
	selp.f32 	%f990, %f986, %f989, %p95;
	setp.lt.f32 	%p96, %f990, %f987;
	selp.f32 	%f991, %f987, %f990, %p96;
	setp.lt.f32 	%p97, %f991, %f988;
	selp.f32 	%f992, %f988, %f991, %p97;
	st.local.f32 	[%rd6+4], %f992;
$L__BB6_73:
	bar.sync 	0;
	setp.eq.s32 	%p98, %r228, 0;
	@%p98 bra 	$L__BB6_75;
	ld.local.v2.f32 	{%f993, %f994}, [%rd7];
	ld.local.v2.f32 	{%f995, %f996}, [%rd6];
	sub.f32 	%f997, %f993, %f995;
	fma.rn.f32 	%f998, %f997, 0f3BBB989D, 0f3F000000;
	cvt.sat.f32.f32 	%f999, %f998;
	mov.f32 	%f1000, 0f4B400001;
	mov.f32 	%f1001, 0f437C0000;
	fma.rm.f32 	%f1002, %f999, %f1001, %f1000;
	add.f32 	%f1003, %f1002, 0fCB40007F;
	neg.f32 	%f1004, %f1003;
	fma.rn.f32 	%f1005, %f997, 0f3FB8AA3B, %f1004;
	fma.rn.f32 	%f1006, %f997, 0f32A57060, %f1005;
	mov.b32 	%r105, %f1002;
	shl.b32 	%r106, %r105, 23;
	mov.b32 	%f1007, %r106;
	ex2.approx.ftz.f32 	%f1008, %f1006;
	mul.f32 	%f1009, %f1008, %f1007;
	ld.local.v4.f32 	{%f1010, %f1011, %f1012, %f1013}, [%rd5];
	mul.f32 	%f1014, %f1009, %f1010;
	mul.f32 	%f1015, %f1009, %f1011;
	mul.f32 	%f1016, %f1009, %f1012;
	mul.f32 	%f1017, %f1009, %f1013;
	st.local.v4.f32 	[%rd5], {%f1014, %f1015, %f1016, %f1017};
	ld.local.v2.f32 	{%f1018, %f1019}, [%rd8];
	mul.f32 	%f1020, %f1009, %f1018;
	sub.f32 	%f1021, %f994, %f996;
	fma.rn.f32 	%f1022, %f1021, 0f3BBB989D, 0f3F000000;
	cvt.sat.f32.f32 	%f1023, %f1022;
	fma.rm.f32 	%f1024, %f1023, %f1001, %f1000;
	add.f32 	%f1025, %f1024, 0fCB40007F;
	neg.f32 	%f1026, %f1025;
	fma.rn.f32 	%f1027, %f1021, 0f3FB8AA3B, %f1026;
	fma.rn.f32 	%f1028, %f1021, 0f32A57060, %f1027;
	mov.b32 	%r107, %f1024;
	shl.b32 	%r108, %r107, 23;
	mov.b32 	%f1029, %r108;
	ex2.approx.ftz.f32 	%f1030, %f1028;
	mul.f32 	%f1031, %f1030, %f1029;
	ld.local.v4.f32 	{%f1032, %f1033, %f1034, %f1035}, [%rd5+16];
	mul.f32 	%f1036, %f1031, %f1032;
	mul.f32 	%f1037, %f1031, %f1033;
	mul.f32 	%f1038, %f1031, %f1034;
	mul.f32 	%f1039, %f1031, %f1035;
	st.local.v4.f32 	[%rd5+16], {%f1036, %f1037, %f1038, %f1039};
	mul.f32 	%f1040, %f1031, %f1019;
	st.local.v2.f32 	[%rd8], {%f1020, %f1040};
$L__BB6_75:
	@%p26 bra 	$L__BB6_462;
	setp.gt.u32 	%p100, %r1, 127;
	shr.u32 	%r109, %r2, 4;
	mul.wide.u32 	%rd43, %r109, 4;
	add.s64 	%rd44, %rd6, %rd43;
	ld.local.f32 	%f1, [%rd44];
	ld.shared.f32 	%f1041, [%r15];
	sub.f32 	%f1042, %f1041, %f1;
	fma.rn.f32 	%f1043, %f1042, 0f3BBB989D, 0f3F000000;
	cvt.sat.f32.f32 	%f1044, %f1043;
	mov.f32 	%f1045, 0f4B400001;
	mov.f32 	%f1046, 0f437C0000;
	fma.rm.f32 	%f1047, %f1044, %f1046, %f1045;
	add.f32 	%f1048, %f1047, 0fCB40007F;
	neg.f32 	%f1049, %f1048;
	fma.rn.f32 	%f1050, %f1042, 0f3FB8AA3B, %f1049;
	fma.rn.f32 	%f1051, %f1042, 0f32A57060, %f1050;
	mov.b32 	%r110, %f1047;
	shl.b32 	%r111, %r110, 23;
	mov.b32 	%f1052, %r111;
	ex2.approx.ftz.f32 	%f1053, %f1051;
	mul.f32 	%f2, %f1053, %f1052;
	add.f32 	%f3, %f2, 0f00000000;
	@%p100 bra 	$L__BB6_78;
	ld.shared.f32 	%f1054, [%r16];
	ld.local.f32 	%f1055, [%rd11];
	fma.rn.f32 	%f1056, %f2, %f1054, %f1055;
	st.local.f32 	[%rd11], %f1056;
$L__BB6_78:
	setp.gt.u32 	%p101, %r1, 95;
	@%p101 bra 	$L__BB6_80;
	ld.shared.f32 	%f1057, [%r16+128];
	ld.local.f32 	%f1058, [%rd11+4];
	fma.rn.f32 	%f1059, %f2, %f1057, %f1058;
	st.local.f32 	[%rd11+4], %f1059;
$L__BB6_80:
	setp.gt.u32 	%p102, %r1, 63;
	@%p102 bra 	$L__BB6_82;
	ld.shared.f32 	%f1060, [%r16+256];
	ld.local.f32 	%f1061, [%rd11+8];
	fma.rn.f32 	%f1062, %f2, %f1060, %f1061;
	st.local.f32 	[%rd11+8], %f1062;
$L__BB6_82:
	setp.gt.u32 	%p103, %r1, 31;
	@%p103 bra 	$L__BB6_84;
	ld.shared.f32 	%f1063, [%r16+384];
	ld.local.f32 	%f1064, [%rd11+12];
	fma.rn.f32 	%f1065, %f2, %f1063, %f1064;
	st.local.f32 	[%rd11+12], %f1065;
$L__BB6_84:
	ld.shared.f32 	%f1066, [%r15+4];
	sub.f32 	%f1067, %f1066, %f1;
	fma.rn.f32 	%f1068, %f1067, 0f3BBB989D, 0f3F000000;
	cvt.sat.f32.f32 	%f1069, %f1068;
	mov.f32 	%f1070, 0f4B400001;
	mov.f32 	%f1071, 0f437C0000;
	fma.rm.f32 	%f1072, %f1069, %f1071, %f1070;
	add.f32 	%f1073, %f1072, 0fCB40007F;
	neg.f32 	%f1074, %f1073;
	fma.rn.f32 	%f1075, %f1067, 0f3FB8AA3B, %f1074;
	fma.rn.f32 	%f1076, %f1067, 0f32A57060, %f1075;
	mov.b32 	%r112, %f1072;
	shl.b32 	%r113, %r112, 23;
	mov.b32 	%f1077, %r113;
	ex2.approx.ftz.f32 	%f1078, %f1076;
	mul.f32 	%f4, %f1078, %f1077;
	add.f32 	%f5, %f3, %f4;
	@%p100 bra 	$L__BB6_86;
	ld.shared.f32 	%f1079, [%r16+512];
	ld.local.f32 	%f1080, [%rd11];
	fma.rn.f32 	%f1081, %f4, %f1079, %f1080;
	st.local.f32 	[%rd11], %f1081;
$L__BB6_86:
	@%p101 bra 	$L__BB6_88;
	ld.shared.f32 	%f1082, [%r16+640];
	ld.local.f32 	%f1083, [%rd11+4];
	fma.rn.f32 	%f1084, %f4, %f1082, %f1083;
	st.local.f32 	[%rd11+4], %f1084;
$L__BB6_88:
	@%p102 bra 	$L__BB6_90;
	ld.shared.f32 	%f1085, [%r16+768];
	ld.local.f32 	%f1086, [%rd11+8];
	fma.rn.f32 	%f1087, %f4, %f1085, %f1086;
	st.local.f32 	[%rd11+8], %f1087;
$L__BB6_90:
	@%p103 bra 	$L__BB6_92;
	ld.shared.f32 	%f1088, [%r16+896];
	ld.local.f32 	%f1089, [%rd11+12];
	fma.rn.f32 	%f1090, %f4, %f1088, %f1089;
	st.local.f32 	[%rd11+12], %f1090;
$L__BB6_92:
	ld.shared.f32 	%f1091, [%r15+8];
	sub.f32 	%f1092, %f1091, %f1;
	fma.rn.f32 	%f1093, %f1092, 0f3BBB989D, 0f3F000000;
	cvt.sat.f32.f32 	%f1094, %f1093;
	mov.f32 	%f1095, 0f4B400001;
	mov.f32 	%f1096, 0f437C0000;
	fma.rm.f32 	%f1097, %f1094, %f1096, %f1095;
	add.f32 	%f1098, %f1097, 0fCB40007F;
	neg.f32 	%f1099, %f1098;
	fma.rn.f32 	%f1100, %f1092, 0f3FB8AA3B, %f1099;
	fma.rn.f32 	%f1101, %f1092, 0f32A57060, %f1100;
	mov.b32 	%r114, %f1097;
	shl.b32 	%r115, %r114, 23;
	mov.b32 	%f1102, %r115;
	ex2.approx.ftz.f32 	%f1103, %f1101;
	mul.f32 	%f6, %f1103, %f1102;
	add.f32 	%f7, %f5, %f6;
	@%p100 bra 	$L__BB6_94;
	ld.shared.f32 	%f1104, [%r16+1024];
	ld.local.f32 	%f1105, [%rd11];
	fma.rn.f32 	%f1106, %f6, %f1104, %f1105;
	st.local.f32 	[%rd11], %f1106;
$L__BB6_94:
	@%p101 bra 	$L__BB6_96;
	ld.shared.f32 	%f1107, [%r16+1152];
	ld.local.f32 	%f1108, [%rd11+4];
	fma.rn.f32 	%f1109, %f6, %f1107, %f1108;
	st.local.f32 	[%rd11+4], %f1109;
$L__BB6_96:
	@%p102 bra 	$L__BB6_98;
	ld.shared.f32 	%f1110, [%r16+1280];
	ld.local.f32 	%f1111, [%rd11+8];
	fma.rn.f32 	%f1112, %f6, %f1110, %f1111;
	st.local.f32 	[%rd11+8], %f1112;
$L__BB6_98:
	@%p103 bra 	$L__BB6_100;
	ld.shared.f32 	%f1113, [%r16+1408];
	ld.local.f32 	%f1114, [%rd11+12];
	fma.rn.f32 	%f1115, %f6, %f1113, %f1114;
	st.local.f32 	[%rd11+12], %f1115;
$L__BB6_100:
	ld.shared.f32 	%f1116, [%r15+12];
	sub.f32 	%f1117, %f1116, %f1;
	fma.rn.f32 	%f1118, %f1117, 0f3BBB989D, 0f3F000000;
	cvt.sat.f32.f32 	%f1119, %f1118;
	mov.f32 	%f1120, 0f4B400001;
	mov.f32 	%f1121, 0f437C0000;
	fma.rm.f32 	%f1122, %f1119, %f1121, %f1120;
	add.f32 	%f1123, %f1122, 0fCB40007F;
	neg.f32 	%f1124, %f1123;
	fma.rn.f32 	%f1125, %f1117, 0f3FB8AA3B, %f1124;
	fma.rn.f32 	%f1126, %f1117, 0f32A57060, %f1125;
	mov.b32 	%r116, %f1122;
	shl.b32 	%r117, %r116, 23;
	mov.b32 	%f1127, %r117;
	ex2.approx.ftz.f32 	%f1128, %f1126;
	mul.f32 	%f8, %f1128, %f1127;
	add.f32 	%f9, %f7, %f8;
	@%p100 bra 	$L__BB6_102;
	ld.shared.f32 	%f1129, [%r16+1536];
	ld.local.f32 	%f1130, [%rd11];
	fma.rn.f32 	%f1131, %f8, %f1129, %f1130;
	st.local.f32 	[%rd11], %f1131;
$L__BB6_102:
	@%p101 bra 	$L__BB6_104;
	ld.shared.f32 	%f1132, [%r16+1664];
	ld.local.f32 	%f1133, [%rd11+4];
	fma.rn.f32 	%f1134, %f8, %f1132, %f1133;
	st.local.f32 	[%rd11+4], %f1134;
$L__BB6_104:
	@%p102 bra 	$L__BB6_106;
	ld.shared.f32 	%f1135, [%r16+1792];
	ld.local.f32 	%f1136, [%rd11+8];
	fma.rn.f32 	%f1137, %f8, %f1135, %f1136;
	st.local.f32 	[%rd11+8], %f1137;
$L__BB6_106:
	@%p103 bra 	$L__BB6_108;
	ld.shared.f32 	%f1138, [%r16+1920];
	ld.local.f32 	%f1139, [%rd11+12];
	fma.rn.f32 	%f1140, %f8, %f1138, %f1139;
	st.local.f32 	[%rd11+12], %f1140;
$L__BB6_108:
	ld.shared.f32 	%f1141, [%r15+16];
	sub.f32 	%f1142, %f1141, %f1;
	fma.rn.f32 	%f1143, %f1142, 0f3BBB989D, 0f3F000000;
	cvt.sat.f32.f32 	%f1144, %f1143;
	mov.f32 	%f1145, 0f4B400001;
	mov.f32 	%f1146, 0f437C0000;
	fma.rm.f32 	%f1147, %f1144, %f1146, %f1145;
	add.f32 	%f1148, %f1147, 0fCB40007F;
	neg.f32 	%f1149, %f1148;
	fma.rn.f32 	%f1150, %f1142, 0f3FB8AA3B, %f1149;
	fma.rn.f32 	%f1151, %f1142, 0f32A57060, %f1150;
	mov.b32 	%r118, %f1147;
	shl.b32 	%r119, %r118, 23;
	mov.b32 	%f1152, %r119;
	ex2.approx.ftz.f32 	%f1153, %f1151;
	mul.f32 	%f10, %f1153, %f1152;
	add.f32 	%f11, %f9, %f10;
	@%p100 bra 	$L__BB6_110;
	ld.shared.f32 	%f1154, [%r16+2048];
	ld.local.f32 	%f1155, [%rd11];
	fma.rn.f32 	%f1156, %f10, %f1154, %f1155;
	st.local.f32 	[%rd11], %f1156;
$L__BB6_110:
	@%p101 bra 	$L__BB6_112;
	ld.shared.f32 	%f1157, [%r16+2176];
	ld.local.f32 	%f1158, [%rd11+4];
	fma.rn.f32 	%f1159, %f10, %f1157, %f1158;
	st.local.f32 	[%rd11+4], %f1159;
$L__BB6_112:
	@%p102 bra 	$L__BB6_114;
	ld.shared.f32 	%f1160, [%r16+2304];
	ld.local.f32 	%f1161, [%rd11+8];
	fma.rn.f32 	%f1162, %f10, %f1160, %f1161;
	st.local.f32 	[%rd11+8], %f1162;
$L__BB6_114:
	@%p103 bra 	$L__BB6_116;
	ld.shared.f32 	%f1163, [%r16+2432];
	ld.local.f32 	%f1164, [%rd11+12];
	fma.rn.f32 	%f1165, %f10, %f1163, %f1164;
	st.local.f32 	[%rd11+12], %f1165;
$L__BB6_116:
	ld.shared.f32 	%f1166, [%r15+20];
	sub.f32 	%f1167, %f1166, %f1;
	fma.rn.f32 	%f1168, %f1167, 0f3BBB989D, 0f3F000000;
	cvt.sat.f32.f32 	%f1169, %f1168;
	mov.f32 	%f1170, 0f4B400001;
	mov.f32 	%f1171, 0f437C0000;
	fma.rm.f32 	%f1172, %f1169, %f1171, %f1170;
	add.f32 	%f1173, %f1172, 0fCB40007F;
	neg.f32 	%f1174, %f1173;
	fma.rn.f32 	%f1175, %f1167, 0f3FB8AA3B, %f1174;
	fma.rn.f32 	%f1176, %f1167, 0f32A57060, %f1175;
	mov.b32 	%r120, %f1172;
	shl.b32 	%r121, %r120, 23;
	mov.b32 	%f1177, %r121;
	ex2.approx.ftz.f32 	%f1178, %f1176;
	mul.f32 	%f12, %f1178, %f1177;
	add.f32 	%f13, %f11, %f12;
	@%p100 bra 	$L__BB6_118;
	ld.shared.f32 	%f1179, [%r16+2560];
	ld.local.f32 	%f1180, [%rd11];
	fma.rn.f32 	%f1181, %f12, %f1179, %f1180;
	st.local.f32 	[%rd11], %f1181;
$L__BB6_118:
	@%p101 bra 	$L__BB6_120;
	ld.shared.f32 	%f1182, [%r16+2688];
	ld.local.f32 	%f1183, [%rd11+4];
	fma.rn.f32 	%f1184, %f12, %f1182, %f1183;
	st.local.f32 	[%rd11+4], %f1184;
$L__BB6_120:
	@%p102 bra 	$L__BB6_122;
	ld.shared.f32 	%f1185, [%r16+2816];
	ld.local.f32 	%f1186, [%rd11+8];
	fma.rn.f32 	%f1187, %f12, %f1185, %f1186;
	st.local.f32 	[%rd11+8], %f1187;
$L__BB6_122:
	@%p103 bra 	$L__BB6_124;
	ld.shared.f32 	%f1188, [%r16+2944];
	ld.local.f32 	%f1189, [%rd11+12];
	fma.rn.f32 	%f1190, %f12, %f1188, %f1189;
	st.local.f32 	[%rd11+12], %f1190;
$L__BB6_124:
	ld.shared.f32 	%f1191, [%r15+24];
	sub.f32 	%f1192, %f1191, %f1;
	fma.rn.f32 	%f1193, %f1192, 0f3BBB989D, 0f3F000000;
	cvt.sat.f32.f32 	%f1194, %f1193;
	mov.f32 	%f1195, 0f4B400001;
	mov.f32 	%f1196, 0f437C0000;
	fma.rm.f32 	%f1197, %f1194, %f1196, %f1195;
	add.f32 	%f1198, %f1197, 0fCB40007F;
	neg.f32 	%f1199, %f1198;
	fma.rn.f32 	%f1200, %f1192, 0f3FB8AA3B, %f1199;
	fma.rn.f32 	%f1201, %f1192, 0f32A57060, %f1200;
	mov.b32 	%r122, %f1197;
	shl.b32 	%r123, %r122, 23;
	mov.b32 	%f1202, %r123;
	ex2.approx.ftz.f32 	%f1203, %f1201;
	mul.f32 	%f14, %f1203, %f1202;
	add.f32 	%f15, %f13, %f14;
	@%p100 bra 	$L__BB6_126;
	ld.shared.f32 	%f1204, [%r16+3072];
	ld.local.f32 	%f1205, [%rd11];
	fma.rn.f32 	%f1206, %f14, %f1204, %f1205;
	st.local.f32 	[%rd11], %f1206;
$L__BB6_126:
	@%p101 bra 	$L__BB6_128;
	ld.shared.f32 	%f1207, [%r16+3200];
	ld.local.f32 	%f1208, [%rd11+4];
	fma.rn.f32 	%f1209, %f14, %f1207, %f1208;
	st.local.f32 	[%rd11+4], %f1209;
$L__BB6_128:
	@%p102 bra 	$L__BB6_130;
	ld.shared.f32 	%f1210, [%r16+3328];
	ld.local.f32 	%f1211, [%rd11+8];
	fma.rn.f32 	%f1212, %f14, %f1210, %f1211;
	st.local.f32 	[%rd11+8], %f1212;
$L__BB6_130:
	@%p103 bra 	$L__BB6_132;
	ld.shared.f32 	%f1213, [%r16+3456];
	ld.local.f32 	%f1214, [%rd11+12];
	fma.rn.f32 	%f1215, %f14, %f1213, %f1214;
	st.local.f32 	[%rd11+12], %f1215;
$L__BB6_132:
	ld.shared.f32 	%f1216, [%r15+28];
	sub.f32 	%f1217, %f1216, %f1;
	fma.rn.f32 	%f1218, %f1217, 0f3BBB989D, 0f3F000000;
	cvt.sat.f32.f32 	%f1219, %f1218;
	mov.f32 	%f1220, 0f4B400001;
	mov.f32 	%f1221, 0f437C0000;
	fma.rm.f32 	%f1222, %f1219, %f1221, %f1220;
	add.f32 	%f1223, %f1222, 0fCB40007F;
	neg.f32 	%f1224, %f1223;
	fma.rn.f32 	%f1225, %f1217, 0f3FB8AA3B, %f1224;
	fma.rn.f32 	%f1226, %f1217, 0f32A57060, %f1225;
	mov.b32 	%r124, %f1222;
	shl.b32 	%r125, %r124, 23;
	mov.b32 	%f1227, %r125;
	ex2.approx.ftz.f32 	%f1228, %f1226;
	mul.f32 	%f16, %f1228, %f1227;
	add.f32 	%f17, %f15, %f16;
	@%p100 bra 	$L__BB6_134;
	ld.shared.f32 	%f1229, [%r16+3584];
	ld.local.f32 	%f1230, [%rd11];
	fma.rn.f32 	%f1231, %f16, %f1229, %f1230;
	st.local.f32 	[%rd11], %f1231;
$L__BB6_134:
	@%p101 bra 	$L__BB6_136;
	ld.shared.f32 	%f1232, [%r16+3712];
	ld.local.f32 	%f1233, [%rd11+4];
	fma.rn.f32 	%f1234, %f16, %f1232, %f1233;
	st.local.f32 	[%rd11+4], %f1234;
$L__BB6_136:
	@%p102 bra 	$L__BB6_138;
	ld.shared.f32 	%f1235, [%r16+3840];
	ld.local.f32 	%f1236, [%rd11+8];
	fma.rn.f32 	%f1237, %f16, %f1235, %f1236;
	st.local.f32 	[%rd11+8], %f1237;
$L__BB6_138:
	@%p103 bra 	$L__BB6_140;
	ld.shared.f32 	%f1238, [%r16+3968];
	ld.local.f32 	%f1239, [%rd11+12];
	fma.rn.f32 	%f1240, %f16, %f1238, %f1239;
	st.local.f32 	[%rd11+12], %f1240;
$L__BB6_140:
	ld.shared.f32 	%f1241, [%r15+32];
	sub.f32 	%f1242, %f1241, %f1;
	fma.rn.f32 	%f1243, %f1242, 0f3BBB989D, 0f3F000000;
	cvt.sat.f32.f32 	%f1244, %f1243;
	mov.f32 	%f1245, 0f4B400001;
	mov.f32 	%f1246, 0f437C0000;
	fma.rm.f32 	%f1247, %f1244, %f1246, %f1245;
	add.f32 	%f1248, %f1247, 0fCB40007F;
	neg.f32 	%f1249, %f1248;
	fma.rn.f32 	%f1250, %f1242, 0f3FB8AA3B, %f1249;
	fma.rn.f32 	%f1251, %f1242, 0f32A57060, %f1250;
	mov.b32 	%r126, %f1247;
	shl.b32 	%r127, %r126, 23;
	mov.b32 	%f1252, %r127;
	ex2.approx.ftz.f32 	%f1253, %f1251;
	mul.f32 	%f18, %f1253, %f1252;
	add.f32 	%f19, %f17, %f18;
	@%p100 bra 	$L__BB6_142;
	ld.shared.f32 	%f1254, [%r16+4096];
	ld.local.f32 	%f1255, [%rd11];
	fma.rn.f32 	%f1256, %f18, %f1254, %f1255;
	st.local.f32 	[%rd11], %f1256;
$L__BB6_142:
	@%p101 bra 	$L__BB6_144;
	ld.shared.f32 	%f1257, [%r16+4224];
	ld.local.f32 	%f1258, [%rd11+4];
	fma.rn.f32 	%f1259, %f18, %f1257, %f1258;
	st.local.f32 	[%rd11+4], %f1259;
$L__BB6_144:
	@%p102 bra 	$L__BB6_146;
	ld.shared.f32 	%f1260, [%r16+4352];
	ld.local.f32 	%f1261, [%rd11+8];
	fma.rn.f32 	%f1262, %f18, %f1260, %f1261;
	st.local.f32 	[%rd11+8], %f1262;
$L__BB6_146:
	@%p103 bra 	$L__BB6_148;
	ld.shared.f32 	%f1263, [%r16+4480];
	ld.local.f32 	%f1264, [%rd11+12];
	fma.rn.f32 	%f1265, %f18, %f1263, %f1264;
	st.local.f32 	[%rd11+12], %f1265;
$L__BB6_148:
	ld.shared.f32 	%f1266, [%r15+36];
	sub.f32 	%f1267, %f1266, %f1;
	fma.rn.f32 	%f1268, %f1267, 0f3BBB989D, 0f3F000000;
	cvt.sat.f32.f32 	%f1269, %f1268;
	mov.f32 	%f1270, 0f4B400001;
	mov.f32 	%f1271, 0f437C0000;
	fma.rm.f32 	%f1272, %f1269, %f1271, %f1270;
	add.f32 	%f1273, %f1272, 0fCB40007F;
	neg.f32 	%f1274, %f1273;
	fma.rn.f32 	%f1275, %f1267, 0f3FB8AA3B, %f1274;
	fma.rn.f32 	%f1276, %f1267, 0f32A57060, %f1275;
	mov.b32 	%r128, %f1272;
	shl.b32 	%r129, %r128, 23;
	mov.b32 	%f1277, %r129;
	ex2.approx.ftz.f32 	%f1278, %f1276;
	mul.f32 	%f20, %f1278, %f1277;
	add.f32 	%f21, %f19, %f20;
	@%p100 bra 	$L__BB6_150;
	ld.shared.f32 	%f1279, [%r16+4608];
	ld.local.f32 	%f1280, [%rd11];
	fma.rn.f32 	%f1281, %f20, %f1279, %f1280;
	st.local.f32 	[%rd11], %f1281;
$L__BB6_150:
	@%p101 bra 	$L__BB6_152;
	ld.shared.f32 	%f1282, [%r16+4736];
	ld.local.f32 	%f1283, [%rd11+4];
	fma.rn.f32 	%f1284, %f20, %f1282, %f1283;
	st.local.f32 	[%rd11+4], %f1284;
$L__BB6_152:
	@%p102 bra 	$L__BB6_154;
	ld.shared.f32 	%f1285, [%r16+4864];
	ld.local.f32 	%f1286, [%rd11+8];
	fma.rn.f32 	%f1287, %f20, %f1285, %f1286;
	st.local.f32 	[%rd11+8], %f1287;
$L__BB6_154:
	@%p103 bra 	$L__BB6_156;
	ld.shared.f32 	%f1288, [%r16+4992];
	ld.local.f32 	%f1289, [%rd11+12];
	fma.rn.f32 	%f1290, %f20, %f1288, %f1289;
	st.local.f32 	[%rd11+12], %f1290;
$L__BB6_156:
	ld.shared.f32 	%f1291, [%r15+40];
	sub.f32 	%f1292, %f1291, %f1;
	fma.rn.f32 	%f1293, %f1292, 0f3BBB989D, 0f3F000000;
	cvt.sat.f32.f32 	%f1294, %f1293;
	mov.f32 	%f1295, 0f4B400001;
	mov.f32 	%f1296, 0f437C0000;
	fma.rm.f32 	%f1297, %f1294, %f1296, %f1295;
	add.f32 	%f1298, %f1297, 0fCB40007F;
	neg.f32 	%f1299, %f1298;
	fma.rn.f32 	%f1300, %f1292, 0f3FB8AA3B, %f1299;
	fma.rn.f32 	%f1301, %f1292, 0f32A57060, %f1300;
	mov.b32 	%r130, %f1297;
	shl.b32 	%r131, %r130, 23;
	mov.b32 	%f1302, %r131;
	ex2.approx.ftz.f32 	%f1303, %f1301;
	mul.f32 	%f22, %f1303, %f1302;
	add.f32 	%f23, %f21, %f22;
	@%p100 bra 	$L__BB6_158;
	ld.shared.f32 	%f1304, [%r16+5120];
	ld.local.f32 	%f1305, [%rd11];
	fma.rn.f32 	%f1306, %f22, %f1304, %f1305;
	st.local.f32 	[%rd11], %f1306;
$L__BB6_158:
	@%p101 bra 	$L__BB6_160;
	ld.shared.f32 	%f1307, [%r16+5248];
	ld.local.f32 	%f1308, [%rd11+4];
	fma.rn.f32 	%f1309, %f22, %f1307, %f1308;
	st.local.f32 	[%rd11+4], %f1309;
$L__BB6_160:
	@%p102 bra 	$L__BB6_162;
	ld.shared.f32 	%f1310, [%r16+5376];
	ld.local.f32 	%f1311, [%rd11+8];
	fma.rn.f32 	%f1312, %f22, %f1310, %f1311;
	st.local.f32 	[%rd11+8], %f1312;
$L__BB6_162:
	@%p103 bra 	$L__BB6_164;
	ld.shared.f32 	%f1313, [%r16+5504];
	ld.local.f32 	%f1314, [%rd11+12];
	fma.rn.f32 	%f1315, %f22, %f1313, %f1314;
	st.local.f32 	[%rd11+12], %f1315;
$L__BB6_164:
	ld.shared.f32 	%f1316, [%r15+44];
	sub.f32 	%f1317, %f1316, %f1;
	fma.rn.f32 	%f1318, %f1317, 0f3BBB989D, 0f3F000000;
	cvt.sat.f32.f32 	%f1319, %f1318;
	mov.f32 	%f1320, 0f4B400001;
	mov.f32 	%f1321, 0f437C0000;
	fma.rm.f32 	%f1322, %f1319, %f1321, %f1320;
	add.f32 	%f1323, %f1322, 0fCB40007F;
	neg.f32 	%f1324, %f1323;
	fma.rn.f32 	%f1325, %f1317, 0f3FB8AA3B, %f1324;
	fma.rn.f32 	%f1326, %f1317, 0f32A57060, %f1325;
	mov.b32 	%r132, %f1322;
	shl.b32 	%r133, %r132, 23;
	mov.b32 	%f1327, %r133;
	ex2.approx.ftz.f32 	%f1328, %f1326;
	mul.f32 	%f24, %f1328, %f1327;
	add.f32 	%f25, %f23, %f24;
	@%p100 bra 	$L__BB6_166;
	ld.shared.f32 	%f1329, [%r16+5632];
	ld.local.f32 	%f1330, [%rd11];
	fma.rn.f32 	%f1331, %f24, %f1329, %f1330;
	st.local.f32 	[%rd11], %f1331;
$L__BB6_166:
	@%p101 bra 	$L__BB6_168;
	ld.shared.f32 	%f1332, [%r16+5760];
	ld.local.f32 	%f1333, [%rd11+4];
	fma.rn.f32 	%f1334, %f24, %f1332, %f1333;
	st.local.f32 	[%rd11+4], %f1334;
$L__BB6_168:
	@%p102 bra 	$L__BB6_170;
	ld.shared.f32 	%f1335, [%r16+5888];
	ld.local.f32 	%f1336, [%rd11+8];
	fma.rn.f32 	%f1337, %f24, %f1335, %f1336;
	st.local.f32 	[%rd11+8], %f1337;
$L__BB6_170:
	@%p103 bra 	$L__BB6_172;
	ld.shared.f32 	%f1338, [%r16+6016];
	ld.local.f32 	%f1339, [%rd11+12];
	fma.rn.f32 	%f1340, %f24, %f1338, %f1339;
	st.local.f32 	[%rd11+12], %f1340;
$L__BB6_172:
	ld.shared.f32 	%f1341, [%r15+48];
	sub.f32 	%f1342, %f1341, %f1;
	fma.rn.f32 	%f1343, %f1342, 0f3BBB989D, 0f3F000000;
	cvt.sat.f32.f32 	%f1344, %f1343;
	mov.f32 	%f1345, 0f4B400001;
	mov.f32 	%f1346, 0f437C0000;
	fma.rm.f32 	%f1347, %f1344, %f1346, %f1345;
	add.f32 	%f1348, %f1347, 0fCB40007F;
	neg.f32 	%f1349, %f1348;
	fma.rn.f32 	%f1350, %f1342, 0f3FB8AA3B, %f1349;
	fma.rn.f32 	%f1351, %f1342, 0f32A57060, %f1350;
	mov.b32 	%r134, %f1347;
	shl.b32 	%r135, %r134, 23;
	mov.b32 	%f1352, %r135;
	ex2.approx.ftz.f32 	%f1353, %f1351;
	mul.f32 	%f26, %f1353, %f1352;
	add.f32 	%f27, %f25, %f26;
	@%p100 bra 	$L__BB6_174;
	ld.shared.f32 	%f1354, [%r16+6144];
	ld.local.f32 	%f1355, [%rd11];
	fma.rn.f32 	%f1356, %f26, %f1354, %f1355;
	st.local.f32 	[%rd11], %f1356;
$L__BB6_174:
	@%p101 bra 	$L__BB6_176;
	ld.shared.f32 	%f1357, [%r16+6272];
	ld.local.f32 	%f1358, [%rd11+4];
	fma.rn.f32 	%f1359, %f26, %f1357, %f1358;
	st.local.f32 	[%rd11+4], %f1359;
$L__BB6_176:
	@%p102 bra 	$L__BB6_178;
	ld.shared.f32 	%f1360, [%r16+6400];
	ld.local.f32 	%f1361, [%rd11+8];
	fma.rn.f32 	%f1362, %f26, %f1360, %f1361;
	st.local.f32 	[%rd11+8], %f1362;
$L__BB6_178:
	@%p103 bra 	$L__BB6_180;
	ld.shared.f32 	%f1363, [%r16+6528];
	ld.local.f32 	%f1364, [%rd11+12];
	fma.rn.f32 	%f1365, %f26, %f1363, %f1364;
	st.local.f32 	[%rd11+12], %f1365;
$L__BB6_180:
	ld.shared.f32 	%f1366, [%r15+52];
	sub.f32 	%f1367, %f1366, %f1;
	fma.rn.f32 	%f1368, %f1367, 0f3BBB989D, 0f3F000000;
	cvt.sat.f32.f32 	%f1369, %f1368;
	mov.f32 	%f1370, 0f4B400001;
	mov.f32 	%f1371, 0f437C0000;
	fma.rm.f32 	%f1372, %f1369, %f1371, %f1370;
	add.f32 	%f1373, %f1372, 0fCB40007F;
	neg.f32 	%f1374, %f1373;
	fma.rn.f32 	%f1375, %f1367, 0f3FB8AA3B, %f1374;
	fma.rn.f32 	%f1376, %f1367, 0f32A57060, %f1375;
	mov.b32 	%r136, %f1372;
	shl.b32 	%r137, %r136, 23;
	mov.b32 	%f1377, %r137;
	ex2.approx.ftz.f32 	%f1378, %f1376;
	mul.f32 	%f28, %f1378, %f1377;
	add.f32 	%f29, %f27, %f28;
	@%p100 bra 	$L__BB6_182;
	ld.shared.f32 	%f1379, [%r16+6656];
	ld.local.f32 	%f1380, [%rd11];
	fma.rn.f32 	%f1381, %f28, %f1379, %f1380;
	st.local.f32 	[%rd11], %f1381;
$L__BB6_182:
	@%p101 bra 	$L__BB6_184;
	ld.shared.f32 	%f1382, [%r16+6784];
	ld.local.f32 	%f1383, [%rd11+4];
	fma.rn.f32 	%f1384, %f28, %f1382, %f1383;
	st.local.f32 	[%rd11+4], %f1384;
$L__BB6_184:
	@%p102 bra 	$L__BB6_186;
	ld.shared.f32 	%f1385, [%r16+6912];
	ld.local.f32 	%f1386, [%rd11+8];
	fma.rn.f32 	%f1387, %f28, %f1385, %f1386;
	st.local.f32 	[%rd11+8], %f1387;
$L__BB6_186:
	@%p103 bra 	$L__BB6_188;
	ld.shared.f32 	%f1388, [%r16+7040];
	ld.local.f32 	%f1389, [%rd11+12];
	fma.rn.f32 	%f1390, %f28, %f1388, %f1389;
	st.local.f32 	[%rd11+12], %f1390;
$L__BB6_188:
	ld.shared.f32 	%f1391, [%r15+56];
	sub.f32 	%f1392, %f1391, %f1;
	fma.rn.f32 	%f1393, %f1392, 0f3BBB989D, 0f3F000000;
	cvt.sat.f32.f32 	%f1394, %f1393;
	mov.f32 	%f1395, 0f4B400001;
	mov.f32 	%f1396, 0f437C0000;
	fma.rm.f32 	%f1397, %f1394, %f1396, %f1395;
	add.f32 	%f1398, %f1397, 0fCB40007F;
	neg.f32 	%f1399, %f1398;
	fma.rn.f32 	%f1400, %f1392, 0f3FB8AA3B, %f1399;
	fma.rn.f32 	%f1401, %f1392, 0f32A57060, %f1400;
	mov.b32 	%r138, %f1397;
	shl.b32 	%r139, %r138, 23;
	mov.b32 	%f1402, %r139;
	ex2.approx.ftz.f32 	%f1403, %f1401;
	mul.f32 	%f30, %f1403, %f1402;
	add.f32 	%f31, %f29, %f30;
	@%p100 bra 	$L__BB6_190;
	ld.shared.f32 	%f1404, [%r16+7168];
	ld.local.f32 	%f1405, [%rd11];
	fma.rn.f32 	%f1406, %f30, %f1404, %f1405;
	st.local.f32 	[%rd11], %f1406;
$L__BB6_190:
	@%p101 bra 	$L__BB6_192;
	ld.shared.f32 	%f1407, [%r16+7296];
	ld.local.f32 	%f1408, [%rd11+4];
	fma.rn.f32 	%f1409, %f30, %f1407, %f1408;
	st.local.f32 	[%rd11+4], %f1409;
$L__BB6_192:
	@%p102 bra 	$L__BB6_194;
	ld.shared.f32 	%f1410, [%r16+7424];
	ld.local.f32 	%f1411, [%rd11+8];
	fma.rn.f32 	%f1412, %f30, %f1410, %f1411;
	st.local.f32 	[%rd11+8], %f1412;
$L__BB6_194:
	@%p103 bra 	$L__BB6_196;
	ld.shared.f32 	%f1413, [%r16+7552];
	ld.local.f32 	%f1414, [%rd11+12];
	fma.rn.f32 	%f1415, %f30, %f1413, %f1414;
	st.local.f32 	[%rd11+12], %f1415;
$L__BB6_196:
	ld.shared.f32 	%f1416, [%r15+60];
	sub.f32 	%f1417, %f1416, %f1;
	fma.rn.f32 	%f1418, %f1417, 0f3BBB989D, 0f3F000000;
	cvt.sat.f32.f32 	%f1419, %f1418;
	mov.f32 	%f1420, 0f4B400001;
	mov.f32 	%f1421, 0f437C0000;
	fma.rm.f32 	%f1422, %f1419, %f1421, %f1420;
	add.f32 	%f1423, %f1422, 0fCB40007F;
	neg.f32 	%f1424, %f1423;
	fma.rn.f32 	%f1425, %f1417, 0f3FB8AA3B, %f1424;
	fma.rn.f32 	%f1426, %f1417, 0f32A57060, %f1425;
	mov.b32 	%r140, %f1422;
	shl.b32 	%r141, %r140, 23;
	mov.b32 	%f1427, %r141;
	ex2.approx.ftz.f32 	%f1428, %f1426;
	mul.f32 	%f32, %f1428, %f1427;
	add.f32 	%f33, %f31, %f32;
	@%p100 bra 	$L__BB6_198;
	ld.shared.f32 	%f1429, [%r16+7680];
	ld.local.f32 	%f1430, [%rd11];
	fma.rn.f32 	%f1431, %f32, %f1429, %f1430;
	st.local.f32 	[%rd11], %f1431;
$L__BB6_198:
	@%p101 bra 	$L__BB6_200;
	ld.shared.f32 	%f1432, [%r16+7808];
	ld.local.f32 	%f1433, [%rd11+4];
	fma.rn.f32 	%f1434, %f32, %f1432, %f1433;
	st.local.f32 	[%rd11+4], %f1434;
$L__BB6_200:
	@%p102 bra 	$L__BB6_202;
	ld.shared.f32 	%f1435, [%r16+7936];
	ld.local.f32 	%f1436, [%rd11+8];
	fma.rn.f32 	%f1437, %f32, %f1435, %f1436;
	st.local.f32 	[%rd11+8], %f1437;
$L__BB6_202:
	@%p103 bra 	$L__BB6_204;
	ld.shared.f32 	%f1438, [%r16+8064];
	ld.local.f32 	%f1439, [%rd11+12];
	fma.rn.f32 	%f1440, %f32, %f1438, %f1439;
	st.local.f32 	[%rd11+12], %f1440;
$L__BB6_204:
	ld.shared.f32 	%f1441, [%r15+64];
	sub.f32 	%f1442, %f1441, %f1;
	fma.rn.f32 	%f1443, %f1442, 0f3BBB989D, 0f3F000000;
	cvt.sat.f32.f32 	%f1444, %f1443;
	mov.f32 	%f1445, 0f4B400001;
	mov.f32 	%f1446, 0f437C0000;
	fma.rm.f32 	%f1447, %f1444, %f1446, %f1445;
	add.f32 	%f1448, %f1447, 0fCB40007F;
	neg.f32 	%f1449, %f1448;
	fma.rn.f32 	%f1450, %f1442, 0f3FB8AA3B, %f1449;
	fma.rn.f32 	%f1451, %f1442, 0f32A57060, %f1450;
	mov.b32 	%r142, %f1447;
	shl.b32 	%r143, %r142, 23;
	mov.b32 	%f1452, %r143;
	ex2.approx.ftz.f32 	%f1453, %f1451;
	mul.f32 	%f34, %f1453, %f1452;
	add.f32 	%f35, %f33, %f34;
	@%p100 bra 	$L__BB6_206;
	ld.shared.f32 	%f1454, [%r16+8192];
	ld.local.f32 	%f1455, [%rd11];
	fma.rn.f32 	%f1456, %f34, %f1454, %f1455;
	st.local.f32 	[%rd11], %f1456;
$L__BB6_206:
	@%p101 bra 	$L__BB6_208;
	ld.shared.f32 	%f1457, [%r16+8320];
	ld.local.f32 	%f1458, [%rd11+4];
	fma.rn.f32 	%f1459, %f34, %f1457, %f1458;
	st.local.f32 	[%rd11+4], %f1459;
$L__BB6_208:
	@%p102 bra 	$L__BB6_210;
	ld.shared.f32 	%f1460, [%r16+8448];
	ld.local.f32 	%f1461, [%rd11+8];
	fma.rn.f32 	%f1462, %f34, %f1460, %f1461;
	st.local.f32 	[%rd11+8], %f1462;
$L__BB6_210:
	@%p103 bra 	$L__BB6_212;
	ld.shared.f32 	%f1463, [%r16+8576];
	ld.local.f32 	%f1464, [%rd11+12];
	fma.rn.f32 	%f1465, %f34, %f1463, %f1464;
	st.local.f32 	[%rd11+12], %f1465;
$L__BB6_212:
	ld.shared.f32 	%f1466, [%r15+68];
	sub.f32 	%f1467, %f1466, %f1;
	fma.rn.f32 	%f1468, %f1467, 0f3BBB989D, 0f3F000000;
	cvt.sat.f32.f32 	%f1469, %f1468;
	mov.f32 	%f1470, 0f4B400001;
	mov.f32 	%f1471, 0f437C0000;
	fma.rm.f32 	%f1472, %f1469, %f1471, %f1470;
	add.f32 	%f1473, %f1472, 0fCB40007F;
	neg.f32 	%f1474, %f1473;
	fma.rn.f32 	%f1475, %f1467, 0f3FB8AA3B, %f1474;
	fma.rn.f32 	%f1476, %f1467, 0f32A57060, %f1475;
	mov.b32 	%r144, %f1472;
	shl.b32 	%r145, %r144, 23;
	mov.b32 	%f1477, %r145;
	ex2.approx.ftz.f32 	%f1478, %f1476;
	mul.f32 	%f36, %f1478, %f1477;
	add.f32 	%f37, %f35, %f36;
	@%p100 bra 	$L__BB6_214;
	ld.shared.f32 	%f1479, [%r16+8704];
	ld.local.f32 	%f1480, [%rd11];
	fma.rn.f32 	%f1481, %f36, %f1479, %f1480;
	st.local.f32 	[%rd11], %f1481;
$L__BB6_214:
	@%p101 bra 	$L__BB6_216;
	ld.shared.f32 	%f1482, [%r16+8832];
	ld.local.f32 	%f1483, [%rd11+4];
	fma.rn.f32 	%f1484, %f36, %f1482, %f1483;
	st.local.f32 	[%rd11+4], %f1484;
$L__BB6_216:
	@%p102 bra 	$L__BB6_218;
	ld.shared.f32 	%f1485, [%r16+8960];
	ld.local.f32 	%f1486, [%rd11+8];
	fma.rn.f32 	%f1487, %f36, %f1485, %f1486;
	st.local.f32 	[%rd11+8], %f1487;
$L__BB6_218:
	@%p103 bra 	$L__BB6_220;
	ld.shared.f32 	%f1488, [%r16+9088];
	ld.local.f32 	%f1489, [%rd11+12];
	fma.rn.f32 	%f1490, %f36, %f1488, %f1489;
	st.local.f32 	[%rd11+12], %f1490;
$L__BB6_220:
	ld.shared.f32 	%f1491, [%r15+72];
	sub.f32 	%f1492, %f1491, %f1;
	fma.rn.f32 	%f1493, %f1492, 0f3BBB989D, 0f3F000000;
	cvt.sat.f32.f32 	%f1494, %f1493;
	mov.f32 	%f1495, 0f4B400001;
	mov.f32 	%f1496, 0f437C0000;
	fma.rm.f32 	%f1497, %f1494, %f1496, %f1495;
	add.f32 	%f1498, %f1497, 0fCB40007F;
	neg.f32 	%f1499, %f1498;
	fma.rn.f32 	%f1500, %f1492, 0f3FB8AA3B, %f1499;
	fma.rn.f32 	%f1501, %f1492, 0f32A57060, %f1500;
	mov.b32 	%r146, %f1497;
	shl.b32 	%r147, %r146, 23;
	mov.b32 	%f1502, %r147;
	ex2.approx.ftz.f32 	%f1503, %f1501;
	mul.f32 	%f38, %f1503, %f1502;
	add.f32 	%f39, %f37, %f38;
	@%p100 bra 	$L__BB6_222;
	ld.shared.f32 	%f1504, [%r16+9216];
	ld.local.f32 	%f1505, [%rd11];
	fma.rn.f32 	%f1506, %f38, %f1504, %f1505;
	st.local.f32 	[%rd11], %f1506;
$L__BB6_222:
	@%p101 bra 	$L__BB6_224;
	ld.shared.f32 	%f1507, [%r16+9344];
	ld.local.f32 	%f1508, [%rd11+4];
	fma.rn.f32 	%f1509, %f38, %f1507, %f1508;
	st.local.f32 	[%rd11+4], %f1509;
$L__BB6_224:
	@%p102 bra 	$L__BB6_226;
	ld.shared.f32 	%f1510, [%r16+9472];
	ld.local.f32 	%f1511, [%rd11+8];
	fma.rn.f32 	%f1512, %f38, %f1510, %f1511;
	st.local.f32 	[%rd11+8], %f1512;
$L__BB6_226:
	@%p103 bra 	$L__BB6_228;
	ld.shared.f32 	%f1513, [%r16+9600];
	ld.local.f32 	%f1514, [%rd11+12];
	fma.rn.f32 	%f1515, %f38, %f1513, %f1514;
	st.local.f32 	[%rd11+12], %f1515;
$L__BB6_228:
	ld.shared.f32 	%f1516, [%r15+76];
	sub.f32 	%f1517, %f1516, %f1;
	fma.rn.f32 	%f1518, %f1517, 0f3BBB989D, 0f3F000000;
	cvt.sat.f32.f32 	%f1519, %f1518;
	mov.f32 	%f1520, 0f4B400001;
	mov.f32 	%f1521, 0f437C0000;
	fma.rm.f32 	%f1522, %f1519, %f1521, %f1520;
	add.f32 	%f1523, %f1522, 0fCB40007F;
	neg.f32 	%f1524, %f1523;
	fma.rn.f32 	%f1525, %f1517, 0f3FB8AA3B, %f1524;
	fma.rn.f32 	%f1526, %f1517, 0f32A57060, %f1525;
	mov.b32 	%r148, %f1522;
	shl.b32 	%r149, %r148, 23;
	mov.b32 	%f1527, %r149;
	ex2.approx.ftz.f32 	%f1528, %f1526;
	mul.f32 	%f40, %f1528, %f1527;
	add.f32 	%f41, %f39, %f40;
	@%p100 bra 	$L__BB6_230;
	ld.shared.f32 	%f1529, [%r16+9728];
	ld.local.f32 	%f1530, [%rd11];
	fma.rn.f32 	%f1531, %f40, %f1529, %f1530;
	st.local.f32 	[%rd11], %f1531;
$L__BB6_230:
	@%p101 bra 	$L__BB6_232;
	ld.shared.f32 	%f1532, [%r16+9856];
	ld.local.f32 	%f1533, [%rd11+4];
	fma.rn.f32 	%f1534, %f40, %f1532, %f1533;
	st.local.f32 	[%rd11+4], %f1534;
$L__BB6_232:
	@%p102 bra 	$L__BB6_234;
	ld.shared.f32 	%f1535, [%r16+9984];
	ld.local.f32 	%f1536, [%rd11+8];
	fma.rn.f32 	%f1537, %f40, %f1535, %f1536;
	st.local.f32 	[%rd11+8], %f1537;
$L__BB6_234:
	@%p103 bra 	$L__BB6_236;
	ld.shared.f32 	%f1538, [%r16+10112];
	ld.local.f32 	%f1539, [%rd11+12];
	fma.rn.f32 	%f1540, %f40, %f1538, %f1539;
	st.local.f32 	[%rd11+12], %f1540;
$L__BB6_236:
	ld.shared.f32 	%f1541, [%r15+80];
	sub.f32 	%f1542, %f1541, %f1;
	fma.rn.f32 	%f1543, %f1542, 0f3BBB989D, 0f3F000000;
	cvt.sat.f32.f32 	%f1544, %f1543;
	mov.f32 	%f1545, 0f4B400001;
	mov.f32 	%f1546, 0f437C0000;
	fma.rm.f32 	%f1547, %f1544, %f1546, %f1545;
	add.f32 	%f1548, %f1547, 0fCB40007F;
	neg.f32 	%f1549, %f1548;
	fma.rn.f32 	%f1550, %f1542, 0f3FB8AA3B, %f1549;
	fma.rn.f32 	%f1551, %f1542, 0f32A57060, %f1550;
	mov.b32 	%r150, %f1547;
	shl.b32 	%r151, %r150, 23;
	mov.b32 	%f1552, %r151;
	ex2.approx.ftz.f32 	%f1553, %f1551;
	mul.f32 	%f42, %f1553, %f1552;
	add.f32 	%f43, %f41, %f42;
	@%p100 bra 	$L__BB6_238;
	ld.shared.f32 	%f1554, [%r16+10240];
	ld.local.f32 	%f1555, [%rd11];
	fma.rn.f32 	%f1556, %f42, %f1554, %f1555;
	st.local.f32 	[%rd11], %f1556;
$L__BB6_238:
	@%p101 bra 	$L__BB6_240;
	ld.shared.f32 	%f1557, [%r16+10368];
	ld.local.f32 	%f1558, [%rd11+4];
	fma.rn.f32 	%f1559, %f42, %f1557, %f1558;
	st.local.f32 	[%rd11+4], %f1559;
$L__BB6_240:
	@%p102 bra 	$L__BB6_242;
	ld.shared.f32 	%f1560, [%r16+10496];
	ld.local.f32 	%f1561, [%rd11+8];
	fma.rn.f32 	%f1562, %f42, %f1560, %f1561;
	st.local.f32 	[%rd11+8], %f1562;
$L__BB6_242:
	@%p103 bra 	$L__BB6_244;
	ld.shared.f32 	%f1563, [%r16+10624];
	ld.local.f32 	%f1564, [%rd11+12];
	fma.rn.f32 	%f1565, %f42, %f1563, %f1564;
	st.local.f32 	[%rd11+12], %f1565;
$L__BB6_244:
	ld.shared.f32 	%f1566, [%r15+84];
	sub.f32 	%f1567, %f1566, %f1;
	fma.rn.f32 	%f1568, %f1567, 0f3BBB989D, 0f3F000000;
	cvt.sat.f32.f32 	%f1569, %f1568;
	mov.f32 	%f1570, 0f4B400001;
	mov.f32 	%f1571, 0f437C0000;
	fma.rm.f32 	%f1572, %f1569, %f1571, %f1570;
	add.f32 	%f1573, %f1572, 0fCB40007F;
	neg.f32 	%f1574, %f1573;
	fma.rn.f32 	%f1575, %f1567, 0f3FB8AA3B, %f1574;
	fma.rn.f32 	%f1576, %f1567, 0f32A57060, %f1575;
	mov.b32 	%r152, %f1572;
	shl.b32 	%r153, %r152, 23;
	mov.b32 	%f1577, %r153;
	ex2.approx.ftz.f32 	%f1578, %f1576;
	mul.f32 	%f44, %f1578, %f1577;
	add.f32 	%f45, %f43, %f44;
	@%p100 bra 	$L__BB6_246;
	ld.shared.f32 	%f1579, [%r16+10752];
	ld.local.f32 	%f1580, [%rd11];
	fma.rn.f32 	%f1581, %f44, %f1579, %f1580;
	st.local.f32 	[%rd11], %f1581;
$L__BB6_246:
	@%p101 bra 	$L__BB6_248;
	ld.shared.f32 	%f1582, [%r16+10880];
	ld.local.f32 	%f1583, [%rd11+4];
	fma.rn.f32 	%f1584, %f44, %f1582, %f1583;
	st.local.f32 	[%rd11+4], %f1584;
$L__BB6_248:
	@%p102 bra 	$L__BB6_250;
	ld.shared.f32 	%f1585, [%r16+11008];
	ld.local.f32 	%f1586, [%rd11+8];
	fma.rn.f32 	%f1587, %f44, %f1585, %f1586;
	st.local.f32 	[%rd11+8], %f1587;
$L__BB6_250:
	@%p103 bra 	$L__BB6_252;
	ld.shared.f32 	%f1588, [%r16+11136];
	ld.local.f32 	%f1589, [%rd11+12];
	fma.rn.f32 	%f1590, %f44, %f1588, %f1589;
	st.local.f32 	[%rd11+12], %f1590;
$L__BB6_252:
	ld.shared.f32 	%f1591, [%r15+88];
	sub.f32 	%f1592, %f1591, %f1;
	fma.rn.f32 	%f1593, %f1592, 0f3BBB989D, 0f3F000000;
	cvt.sat.f32.f32 	%f1594, %f1593;
	mov.f32 	%f1595, 0f4B400001;
	mov.f32 	%f1596, 0f437C0000;
	fma.rm.f32 	%f1597, %f1594, %f1596, %f1595;
	add.f32 	%f1598, %f1597, 0fCB40007F;
	neg.f32 	%f1599, %f1598;
	fma.rn.f32 	%f1600, %f1592, 0f3FB8AA3B, %f1599;
	fma.rn.f32 	%f1601, %f1592, 0f32A57060, %f1600;
	mov.b32 	%r154, %f1597;
	shl.b32 	%r155, %r154, 23;
	mov.b32 	%f1602, %r155;
	ex2.approx.ftz.f32 	%f1603, %f1601;
	mul.f32 	%f46, %f1603, %f1602;
	add.f32 	%f47, %f45, %f46;
	@%p100 bra 	$L__BB6_254;
	ld.shared.f32 	%f1604, [%r16+11264];
	ld.local.f32 	%f1605, [%rd11];
	fma.rn.f32 	%f1606, %f46, %f1604, %f1605;
	st.local.f32 	[%rd11], %f1606;
$L__BB6_254:
	@%p101 bra 	$L__BB6_256;
	ld.shared.f32 	%f1607, [%r16+11392];
	ld.local.f32 	%f1608, [%rd11+4];
	fma.rn.f32 	%f1609, %f46, %f1607, %f1608;
	st.local.f32 	[%rd11+4], %f1609;
$L__BB6_256:
	@%p102 bra 	$L__BB6_258;
	ld.shared.f32 	%f1610, [%r16+11520];
	ld.local.f32 	%f1611, [%rd11+8];
	fma.rn.f32 	%f1612, %f46, %f1610, %f1611;
	st.local.f32 	[%rd11+8], %f1612;
$L__BB6_258:
	@%p103 bra 	$L__BB6_260;
	ld.shared.f32 	%f1613, [%r16+11648];
	ld.local.f32 	%f1614, [%rd11+12];
	fma.rn.f32 	%f1615, %f46, %f1613, %f1614;
	st.local.f32 	[%rd11+12], %f1615;
$L__BB6_260:
	ld.shared.f32 	%f1616, [%r15+92];
	sub.f32 	%f1617, %f1616, %f1;
	fma.rn.f32 	%f1618, %f1617, 0f3BBB989D, 0f3F000000;
	cvt.sat.f32.f32 	%f1619, %f1618;
	mov.f32 	%f1620, 0f4B400001;
	mov.f32 	%f1621, 0f437C0000;
	fma.rm.f32 	%f1622, %f1619, %f1621, %f1620;
	add.f32 	%f1623, %f1622, 0fCB40007F;
	neg.f32 	%f1624, %f1623;
	fma.rn.f32 	%f1625, %f1617, 0f3FB8AA3B, %f1624;
	fma.rn.f32 	%f1626, %f1617, 0f32A57060, %f1625;
	mov.b32 	%r156, %f1622;
	shl.b32 	%r157, %r156, 23;
	mov.b32 	%f1627, %r157;
	ex2.approx.ftz.f32 	%f1628, %f1626;
	mul.f32 	%f48, %f1628, %f1627;
	add.f32 	%f49, %f47, %f48;
	@%p100 bra 	$L__BB6_262;
	ld.shared.f32 	%f1629, [%r16+11776];
	ld.local.f32 	%f1630, [%rd11];
	fma.rn.f32 	%f1631, %f48, %f1629, %f1630;
	st.local.f32 	[%rd11], %f1631;
$L__BB6_262:
	@%p101 bra 	$L__BB6_264;
	ld.shared.f32 	%f1632, [%r16+11904];
	ld.local.f32 	%f1633, [%rd11+4];
	fma.rn.f32 	%f1634, %f48, %f1632, %f1633;
	st.local.f32 	[%rd11+4], %f1634;
$L__BB6_264:
	@%p102 bra 	$L__BB6_266;
	ld.shared.f32 	%f1635, [%r16+12032];
	ld.local.f32 	%f1636, [%rd11+8];
	fma.rn.f32 	%f1637, %f48, %f1635, %f1636;
	st.local.f32 	[%rd11+8], %f1637;
$L__BB6_266:
	@%p103 bra 	$L__BB6_268;
	ld.shared.f32 	%f1638, [%r16+12160];
	ld.local.f32 	%f1639, [%rd11+12];
	fma.rn.f32 	%f1640, %f48, %f1638, %f1639;
	st.local.f32 	[%rd11+12], %f1640;
$L__BB6_268:
	shr.u32 	%r158, %r2, 4;
	mul.wide.u32 	%rd45, %r158, 4;
	add.s64 	%rd46, %rd8, %rd45;
	ld.local.f32 	%f1641, [%rd46];
	add.f32 	%f1642, %f49, %f1641;
	st.local.f32 	[%rd46], %f1642;
	@%p25 bra 	$L__BB6_462;
	setp.gt.u32 	%p197, %r1, 127;
	ld.local.f32 	%f50, [%rd6+4];
	ld.shared.f32 	%f1643, [%r15+1536];
	sub.f32 	%f1644, %f1643, %f50;
	fma.rn.f32 	%f1645, %f1644, 0f3BBB989D, 0f3F000000;
	cvt.sat.f32.f32 	%f1646, %f1645;
	mov.f32 	%f1647, 0f4B400001;
	mov.f32 	%f1648, 0f437C0000;
	fma.rm.f32 	%f1649, %f1646, %f1648, %f1647;
	add.f32 	%f1650, %f1649, 0fCB40007F;
	neg.f32 	%f1651, %f1650;
	fma.rn.f32 	%f1652, %f1644, 0f3FB8AA3B, %f1651;
	fma.rn.f32 	%f1653, %f1644, 0f32A57060, %f1652;
	mov.b32 	%r159, %f1649;
	shl.b32 	%r160, %r159, 23;
	mov.b32 	%f1654, %r160;
	ex2.approx.ftz.f32 	%f1655, %f1653;
	mul.f32 	%f51, %f1655, %f1654;
	add.f32 	%f52, %f51, 0f00000000;
	@%p197 bra 	$L__BB6_271;
	ld.shared.f32 	%f1656, [%r16];
	ld.local.f32 	%f1657, [%rd5+16];
	fma.rn.f32 	%f1658, %f51, %f1656, %f1657;
	st.local.f32 	[%rd5+16], %f1658;
$L__BB6_271:
	setp.gt.u32 	%p198, %r1, 95;
	@%p198 bra 	$L__BB6_273;
	ld.shared.f32 	%f1659, [%r16+128];
	ld.local.f32 	%f1660, [%rd5+20];
	fma.rn.f32 	%f1661, %f51, %f1659, %f1660;
	st.local.f32 	[%rd5+20], %f1661;
$L__BB6_273:
	setp.gt.u32 	%p199, %r1, 63;
	@%p199 bra 	$L__BB6_275;
	ld.shared.f32 	%f1662, [%r16+256];
	ld.local.f32 	%f1663, [%rd5+24];
	fma.rn.f32 	%f1664, %f51, %f1662, %f1663;
	st.local.f32 	[%rd5+24], %f1664;
$L__BB6_275:
	setp.gt.u32 	%p200, %r1, 31;
	@%p200 bra 	$L__BB6_277;
	ld.shared.f32 	%f1665, [%r16+384];
	ld.local.f32 	%f1666, [%rd5+28];
	fma.rn.f32 	%f1667, %f51, %f1665, %f1666;
	st.local.f32 	[%rd5+28], %f1667;
$L__BB6_277:
	ld.shared.f32 	%f1668, [%r15+1540];
	sub.f32 	%f1669, %f1668, %f50;
	fma.rn.f32 	%f1670, %f1669, 0f3BBB989D, 0f3F000000;
	cvt.sat.f32.f32 	%f1671, %f1670;
	mov.f32 	%f1672, 0f4B400001;
	mov.f32 	%f1673, 0f437C0000;
	fma.rm.f32 	%f1674, %f1671, %f1673, %f1672;
	add.f32 	%f1675, %f1674, 0fCB40007F;
	neg.f32 	%f1676, %f1675;
	fma.rn.f32 	%f1677, %f1669, 0f3FB8AA3B, %f1676;
	fma.rn.f32 	%f1678, %f1669, 0f32A57060, %f1677;
	mov.b32 	%r161, %f1674;
	shl.b32 	%r162, %r161, 23;
	mov.b32 	%f1679, %r162;
	ex2.approx.ftz.f32 	%f1680, %f1678;
	mul.f32 	%f53, %f1680, %f1679;
	add.f32 	%f54, %f52, %f53;
	@%p197 bra 	$L__BB6_279;
	ld.shared.f32 	%f1681, [%r16+512];
	ld.local.f32 	%f1682, [%rd5+16];
	fma.rn.f32 	%f1683, %f53, %f1681, %f1682;
	st.local.f32 	[%rd5+16], %f1683;
$L__BB6_279:
	@%p198 bra 	$L__BB6_281;
	ld.shared.f32 	%f1684, [%r16+640];
	ld.local.f32 	%f1685, [%rd5+20];
	fma.rn.f32 	%f1686, %f53, %f1684, %f1685;
	st.local.f32 	[%rd5+20], %f1686;
$L__BB6_281:
	@%p199 bra 	$L__BB6_283;
	ld.shared.f32 	%f1687, [%r16+768];
	ld.local.f32 	%f1688, [%rd5+24];
	fma.rn.f32 	%f1689, %f53, %f1687, %f1688;
	st.local.f32 	[%rd5+24], %f1689;
$L__BB6_283:
	@%p200 bra 	$L__BB6_285;
	ld.shared.f32 	%f1690, [%r16+896];
	ld.local.f32 	%f1691, [%rd5+28];
	fma.rn.f32 	%f1692, %f53, %f1690, %f1691;
	st.local.f32 	[%rd5+28], %f1692;
$L__BB6_285:
	setp.gt.u32 	%p205, %r1, 127;
	ld.shared.f32 	%f1693, [%r15+1544];
	sub.f32 	%f1694, %f1693, %f50;
	fma.rn.f32 	%f1695, %f1694, 0f3BBB989D, 0f3F000000;
	cvt.sat.f32.f32 	%f1696, %f1695;
	mov.f32 	%f1697, 0f4B400001;
	mov.f32 	%f1698, 0f437C0000;
	fma.rm.f32 	%f1699, %f1696, %f1698, %f1697;
	add.f32 	%f1700, %f1699, 0fCB40007F;
	neg.f32 	%f1701, %f1700;
	fma.rn.f32 	%f1702, %f1694, 0f3FB8AA3B, %f1701;
	fma.rn.f32 	%f1703, %f1694, 0f32A57060, %f1702;
	mov.b32 	%r163, %f1699;
	shl.b32 	%r164, %r163, 23;
	mov.b32 	%f1704, %r164;
	ex2.approx.ftz.f32 	%f1705, %f1703;
	mul.f32 	%f55, %f1705, %f1704;
	add.f32 	%f56, %f54, %f55;
	@%p205 bra 	$L__BB6_287;
	ld.shared.f32 	%f1706, [%r16+1024];
	ld.local.f32 	%f1707, [%rd5+16];
	fma.rn.f32 	%f1708, %f55, %f1706, %f1707;
	st.local.f32 	[%rd5+16], %f1708;
$L__BB6_287:
	setp.gt.u32 	%p206, %r1, 95;
	@%p206 bra 	$L__BB6_289;
	ld.shared.f32 	%f1709, [%r16+1152];
	ld.local.f32 	%f1710, [%rd5+20];
	fma.rn.f32 	%f1711, %f55, %f1709, %f1710;
	st.local.f32 	[%rd5+20], %f1711;
$L__BB6_289:
	setp.gt.u32 	%p207, %r1, 63;
	@%p207 bra 	$L__BB6_291;
	ld.shared.f32 	%f1712, [%r16+1280];
	ld.local.f32 	%f1713, [%rd5+24];
	fma.rn.f32 	%f1714, %f55, %f1712, %f1713;
	st.local.f32 	[%rd5+24], %f1714;
$L__BB6_291:
	setp.gt.u32 	%p208, %r1, 31;
	@%p208 bra 	$L__BB6_293;
	ld.shared.f32 	%f1715, [%r16+1408];
	ld.local.f32 	%f1716, [%rd5+28];
	fma.rn.f32 	%f1717, %f55, %f1715, %f1716;
	st.local.f32 	[%rd5+28], %f1717;
$L__BB6_293:
	ld.shared.f32 	%f1718, [%r15+1548];
	sub.f32 	%f1719, %f1718, %f50;
	fma.rn.f32 	%f1720, %f1719, 0f3BBB989D, 0f3F000000;
	cvt.sat.f32.f32 	%f1721, %f1720;
	mov.f32 	%f1722, 0f4B400001;
	mov.f32 	%f1723, 0f437C0000;
	fma.rm.f32 	%f1724, %f1721, %f1723, %f1722;
	add.f32 	%f1725, %f1724, 0fCB40007F;
	neg.f32 	%f1726, %f1725;
	fma.rn.f32 	%f1727, %f1719, 0f3FB8AA3B, %f1726;
	fma.rn.f32 	%f1728, %f1719, 0f32A57060, %f1727;
	mov.b32 	%r165, %f1724;
	shl.b32 	%r166, %r165, 23;
	mov.b32 	%f1729, %r166;
	ex2.approx.ftz.f32 	%f1730, %f1728;
	mul.f32 	%f57, %f1730, %f1729;
	add.f32 	%f58, %f56, %f57;
	@%p205 bra 	$L__BB6_295;
	ld.shared.f32 	%f1731, [%r16+1536];
	ld.local.f32 	%f1732, [%rd5+16];
	fma.rn.f32 	%f1733, %f57, %f1731, %f1732;
	st.local.f32 	[%rd5+16], %f1733;
$L__BB6_295:
	@%p206 bra 	$L__BB6_297;
	ld.shared.f32 	%f1734, [%r16+1664];
	ld.local.f32 	%f1735, [%rd5+20];
	fma.rn.f32 	%f1736, %f57, %f1734, %f1735;
	st.local.f32 	[%rd5+20], %f1736;
$L__BB6_297:
	@%p207 bra 	$L__BB6_299;
	ld.shared.f32 	%f1737, [%r16+1792];
	ld.local.f32 	%f1738, [%rd5+24];
	fma.rn.f32 	%f1739, %f57, %f1737, %f1738;
	st.local.f32 	[%rd5+24], %f1739;
$L__BB6_299:
	@%p208 bra 	$L__BB6_301;
	ld.shared.f32 	%f1740, [%r16+1920];
	ld.local.f32 	%f1741, [%rd5+28];
	fma.rn.f32 	%f1742, %f57, %f1740, %f1741;
	st.local.f32 	[%rd5+28], %f1742;
$L__BB6_301:
	setp.gt.u32 	%p213, %r1, 127;
	ld.shared.f32 	%f1743, [%r15+1552];
	sub.f32 	%f1744, %f1743, %f50;
	fma.rn.f32 	%f1745, %f1744, 0f3BBB989D, 0f3F000000;
	cvt.sat.f32.f32 	%f1746, %f1745;
	mov.f32 	%f1747, 0f4B400001;
	mov.f32 	%f1748, 0f437C0000;
	fma.rm.f32 	%f1749, %f1746, %f1748, %f1747;
	add.f32 	%f1750, %f1749, 0fCB40007F;
	neg.f32 	%f1751, %f1750;
	fma.rn.f32 	%f1752, %f1744, 0f3FB8AA3B, %f1751;
	fma.rn.f32 	%f1753, %f1744, 0f32A57060, %f1752;
	mov.b32 	%r167, %f1749;
	shl.b32 	%r168, %r167, 23;
	mov.b32 	%f1754, %r168;
	ex2.approx.ftz.f32 	%f1755, %f1753;
	mul.f32 	%f59, %f1755, %f1754;
	add.f32 	%f60, %f58, %f59;
	@%p213 bra 	$L__BB6_303;
	ld.shared.f32 	%f1756, [%r16+2048];
	ld.local.f32 	%f1757, [%rd5+16];
	fma.rn.f32 	%f1758, %f59, %f1756, %f1757;
	st.local.f32 	[%rd5+16], %f1758;
$L__BB6_303:
	setp.gt.u32 	%p214, %r1, 95;
	@%p214 bra 	$L__BB6_305;
	ld.shared.f32 	%f1759, [%r16+2176];
	ld.local.f32 	%f1760, [%rd5+20];
	fma.rn.f32 	%f1761, %f59, %f1759, %f1760;
	st.local.f32 	[%rd5+20], %f1761;
$L__BB6_305:
	setp.gt.u32 	%p215, %r1, 63;
	@%p215 bra 	$L__BB6_307;
	ld.shared.f32 	%f1762, [%r16+2304];
	ld.local.f32 	%f1763, [%rd5+24];
	fma.rn.f32 	%f1764, %f59, %f1762, %f1763;
	st.local.f32 	[%rd5+24], %f1764;
$L__BB6_307:
	setp.gt.u32 	%p216, %r1, 31;
	@%p216 bra 	$L__BB6_309;
	ld.shared.f32 	%f1765, [%r16+2432];
	ld.local.f32 	%f1766, [%rd5+28];
	fma.rn.f32 	%f1767, %f59, %f1765, %f1766;
	st.local.f32 	[%rd5+28], %f1767;
$L__BB6_309:
	ld.shared.f32 	%f1768, [%r15+1556];
	sub.f32 	%f1769, %f1768, %f50;
	fma.rn.f32 	%f1770, %f1769, 0f3BBB989D, 0f3F000000;
	cvt.sat.f32.f32 	%f1771, %f1770;
	mov.f32 	%f1772, 0f4B400001;
	mov.f32 	%f1773, 0f437C0000;
	fma.rm.f32 	%f1774, %f1771, %f1773, %f1772;
	add.f32 	%f1775, %f1774, 0fCB40007F;
	neg.f32 	%f1776, %f1775;
	fma.rn.f32 	%f1777, %f1769, 0f3FB8AA3B, %f1776;
	fma.rn.f32 	%f1778, %f1769, 0f32A57060, %f1777;
	mov.b32 	%r169, %f1774;
	shl.b32 	%r170, %r169, 23;
	mov.b32 	%f1779, %r170;
	ex2.approx.ftz.f32 	%f1780, %f1778;
	mul.f32 	%f61, %f1780, %f1779;
	add.f32 	%f62, %f60, %f61;
	@%p213 bra 	$L__BB6_311;
	ld.shared.f32 	%f1781, [%r16+2560];
	ld.local.f32 	%f1782, [%rd5+16];
	fma.rn.f32 	%f1783, %f61, %f1781, %f1782;
	st.local.f32 	[%rd5+16], %f1783;
$L__BB6_311:
	@%p214 bra 	$L__BB6_313;
	ld.shared.f32 	%f1784, [%r16+2688];
	ld.local.f32 	%f1785, [%rd5+20];
	fma.rn.f32 	%f1786, %f61, %f1784, %f1785;
	st.local.f32 	[%rd5+20], %f1786;
$L__BB6_313:
	@%p215 bra 	$L__BB6_315;
	ld.shared.f32 	%f1787, [%r16+2816];
	ld.local.f32 	%f1788, [%rd5+24];
	fma.rn.f32 	%f1789, %f61, %f1787, %f1788;
	st.local.f32 	[%rd5+24], %f1789;
$L__BB6_315:
	@%p216 bra 	$L__BB6_317;
	ld.shared.f32 	%f1790, [%r16+2944];
	ld.local.f32 	%f1791, [%rd5+28];
	fma.rn.f32 	%f1792, %f61, %f1790, %f1791;
	st.local.f32 	[%rd5+28], %f1792;
$L__BB6_317:
	setp.gt.u32 	%p221, %r1, 127;
	ld.shared.f32 	%f1793, [%r15+1560];
	sub.f32 	%f1794, %f1793, %f50;
	fma.rn.f32 	%f1795, %f1794, 0f3BBB989D, 0f3F000000;
	cvt.sat.f32.f32 	%f1796, %f1795;
	mov.f32 	%f1797, 0f4B400001;
	mov.f32 	%f1798, 0f437C0000;
	fma.rm.f32 	%f1799, %f1796, %f1798, %f1797;
	add.f32 	%f1800, %f1799, 0fCB40007F;
	neg.f32 	%f1801, %f1800;
	fma.rn.f32 	%f1802, %f1794, 0f3FB8AA3B, %f1801;
	fma.rn.f32 	%f1803, %f1794, 0f32A57060, %f1802;
	mov.b32 	%r171, %f1799;
	shl.b32 	%r172, %r171, 23;
	mov.b32 	%f1804, %r172;
	ex2.approx.ftz.f32 	%f1805, %f1803;
	mul.f32 	%f63, %f1805, %f1804;
	add.f32 	%f64, %f62, %f63;
	@%p221 bra 	$L__BB6_319;
	ld.shared.f32 	%f1806, [%r16+3072];
	ld.local.f32 	%f1807, [%rd5+16];
	fma.rn.f32 	%f1808, %f63, %f1806, %f1807;
	st.local.f32 	[%rd5+16], %f1808;
$L__BB6_319:
	setp.gt.u32 	%p222, %r1, 95;
	@%p222 bra 	$L__BB6_321;
	ld.shared.f32 	%f1809, [%r16+3200];
	ld.local.f32 	%f1810, [%rd5+20];
	fma.rn.f32 	%f1811, %f63, %f1809, %f1810;
	st.local.f32 	[%rd5+20], %f1811;
$L__BB6_321:
	setp.gt.u32 	%p223, %r1, 63;
	@%p223 bra 	$L__BB6_323;
	ld.shared.f32 	%f1812, [%r16+3328];
	ld.local.f32 	%f1813, [%rd5+24];
	fma.rn.f32 	%f1814, %f63, %f1812, %f1813;
	st.local.f32 	[%rd5+24], %f1814;
$L__BB6_323:
	setp.gt.u32 	%p224, %r1, 31;
	@%p224 bra 	$L__BB6_325;
	ld.shared.f32 	%f1815, [%r16+3456];
	ld.local.f32 	%f1816, [%rd5+28];
	fma.rn.f32 	%f1817, %f63, %f1815, %f1816;
	st.local.f32 	[%rd5+28], %f1817;
$L__BB6_325:
	ld.shared.f32 	%f1818, [%r15+1564];
	sub.f32 	%f1819, %f1818, %f50;
	fma.rn.f32 	%f1820, %f1819, 0f3BBB989D, 0f3F000000;
	cvt.sat.f32.f32 	%f1821, %f1820;
	mov.f32 	%f1822, 0f4B400001;
	mov.f32 	%f1823, 0f437C0000;
	fma.rm.f32 	%f1824, %f1821, %f1823, %f1822;
	add.f32 	%f1825, %f1824, 0fCB40007F;
	neg.f32 	%f1826, %f1825;
	fma.rn.f32 	%f1827, %f1819, 0f3FB8AA3B, %f1826;
	fma.rn.f32 	%f1828, %f1819, 0f32A57060, %f1827;
	mov.b32 	%r173, %f1824;
	shl.b32 	%r174, %r173, 23;
	mov.b32 	%f1829, %r174;
	ex2.approx.ftz.f32 	%f1830, %f1828;
	mul.f32 	%f65, %f1830, %f1829;
	add.f32 	%f66, %f64, %f65;
	@%p221 bra 	$L__BB6_327;
	ld.shared.f32 	%f1831, [%r16+3584];
	ld.local.f32 	%f1832, [%rd5+16];
	fma.rn.f32 	%f1833, %f65, %f1831, %f1832;
	st.local.f32 	[%rd5+16], %f1833;
$L__BB6_327:
	@%p222 bra 	$L__BB6_329;
	ld.shared.f32 	%f1834, [%r16+3712];
	ld.local.f32 	%f1835, [%rd5+20];
	fma.rn.f32 	%f1836, %f65, %f1834, %f1835;
	st.local.f32 	[%rd5+20], %f1836;
$L__BB6_329:
	@%p223 bra 	$L__BB6_331;
	ld.shared.f32 	%f1837, [%r16+3840];
	ld.local.f32 	%f1838, [%rd5+24];
	fma.rn.f32 	%f1839, %f65, %f1837, %f1838;
	st.local.f32 	[%rd5+24], %f1839;
$L__BB6_331:
	@%p224 bra 	$L__BB6_333;
	ld.shared.f32 	%f1840, [%r16+3968];
	ld.local.f32 	%f1841, [%rd5+28];
	fma.rn.f32 	%f1842, %f65, %f1840, %f1841;
	st.local.f32 	[%rd5+28], %f1842;
$L__BB6_333:
	setp.gt.u32 	%p229, %r1, 127;
	ld.shared.f32 	%f1843, [%r15+1568];
	sub.f32 	%f1844, %f1843, %f50;
	fma.rn.f32 	%f1845, %f1844, 0f3BBB989D, 0f3F000000;
	cvt.sat.f32.f32 	%f1846, %f1845;
	mov.f32 	%f1847, 0f4B400001;
	mov.f32 	%f1848, 0f437C0000;
	fma.rm.f32 	%f1849, %f1846, %f1848, %f1847;
	add.f32 	%f1850, %f1849, 0fCB40007F;
	neg.f32 	%f1851, %f1850;
	fma.rn.f32 	%f1852, %f1844, 0f3FB8AA3B, %f1851;
	fma.rn.f32 	%f1853, %f1844, 0f32A57060, %f1852;
	mov.b32 	%r175, %f1849;
	shl.b32 	%r176, %r175, 23;
	mov.b32 	%f1854, %r176;
	ex2.approx.ftz.f32 	%f1855, %f1853;
	mul.f32 	%f67, %f1855, %f1854;
	add.f32 	%f68, %f66, %f67;
	@%p229 bra 	$L__BB6_335;
	ld.shared.f32 	%f1856, [%r16+4096];
	ld.local.f32 	%f1857, [%rd5+16];
	fma.rn.f32 	%f1858, %f67, %f1856, %f1857;
	st.local.f32 	[%rd5+16], %f1858;
$L__BB6_335:
	setp.gt.u32 	%p230, %r1, 95;
	@%p230 bra 	$L__BB6_337;
	ld.shared.f32 	%f1859, [%r16+4224];
	ld.local.f32 	%f1860, [%rd5+20];
	fma.rn.f32 	%f1861, %f67, %f1859, %f1860;
	st.local.f32 	[%rd5+20], %f1861;
$L__BB6_337:
	setp.gt.u32 	%p231, %r1, 63;
	@%p231 bra 	$L__BB6_339;
	ld.shared.f32 	%f1862, [%r16+4352];
	ld.local.f32 	%f1863, [%rd5+24];
	fma.rn.f32 	%f1864, %f67, %f1862, %f1863;
	st.local.f32 	[%rd5+24], %f1864;
$L__BB6_339:
	setp.gt.u32 	%p232, %r1, 31;
	@%p232 bra 	$L__BB6_341;
	ld.shared.f32 	%f1865, [%r16+4480];
	ld.local.f32 	%f1866, [%rd5+28];
	fma.rn.f32 	%f1867, %f67, %f1865, %f1866;
	st.local.f32 	[%rd5+28], %f1867;
$L__BB6_341:
	ld.shared.f32 	%f1868, [%r15+1572];
	sub.f32 	%f1869, %f1868, %f50;
	fma.rn.f32 	%f1870, %f1869, 0f3BBB989D, 0f3F000000;
	cvt.sat.f32.f32 	%f1871, %f1870;
	mov.f32 	%f1872, 0f4B400001;
	mov.f32 	%f1873, 0f437C0000;
	fma.rm.f32 	%f1874, %f1871, %f1873, %f1872;
	add.f32 	%f1875, %f1874, 0fCB40007F;
	neg.f32 	%f1876, %f1875;
	fma.rn.f32 	%f1877, %f1869, 0f3FB8AA3B, %f1876;
	fma.rn.f32 	%f1878, %f1869, 0f32A57060, %f1877;
	mov.b32 	%r177, %f1874;
	shl.b32 	%r178, %r177, 23;
	mov.b32 	%f1879, %r178;
	ex2.approx.ftz.f32 	%f1880, %f1878;
	mul.f32 	%f69, %f1880, %f1879;
	add.f32 	%f70, %f68, %f69;
	@%p229 bra 	$L__BB6_343;
	ld.shared.f32 	%f1881, [%r16+4608];
	ld.local.f32 	%f1882, [%rd5+16];
	fma.rn.f32 	%f1883, %f69, %f1881, %f1882;
	st.local.f32 	[%rd5+16], %f1883;
$L__BB6_343:
	@%p230 bra 	$L__BB6_345;
	ld.shared.f32 	%f1884, [%r16+4736];
	ld.local.f32 	%f1885, [%rd5+20];
	fma.rn.f32 	%f1886, %f69, %f1884, %f1885;
	st.local.f32 	[%rd5+20], %f1886;
$L__BB6_345:
	@%p231 bra 	$L__BB6_347;
	ld.shared.f32 	%f1887, [%r16+4864];
	ld.local.f32 	%f1888, [%rd5+24];
	fma.rn.f32 	%f1889, %f69, %f1887, %f1888;
	st.local.f32 	[%rd5+24], %f1889;
$L__BB6_347:
	@%p232 bra 	$L__BB6_349;
	ld.shared.f32 	%f1890, [%r16+4992];
	ld.local.f32 	%f1891, [%rd5+28];
	fma.rn.f32 	%f1892, %f69, %f1890, %f1891;
	st.local.f32 	[%rd5+28], %f1892;
$L__BB6_349:
	setp.gt.u32 	%p237, %r1, 127;
	ld.shared.f32 	%f1893, [%r15+1576];
	sub.f32 	%f1894, %f1893, %f50;
	fma.rn.f32 	%f1895, %f1894, 0f3BBB989D, 0f3F000000;
	cvt.sat.f32.f32 	%f1896, %f1895;
	mov.f32 	%f1897, 0f4B400001;
	mov.f32 	%f1898, 0f437C0000;
	fma.rm.f32 	%f1899, %f1896, %f1898, %f1897;
	add.f32 	%f1900, %f1899, 0fCB40007F;
	neg.f32 	%f1901, %f1900;
	fma.rn.f32 	%f1902, %f1894, 0f3FB8AA3B, %f1901;
	fma.rn.f32 	%f1903, %f1894, 0f32A57060, %f1902;
	mov.b32 	%r179, %f1899;
	shl.b32 	%r180, %r179, 23;
	mov.b32 	%f1904, %r180;
	ex2.approx.ftz.f32 	%f1905, %f1903;
	mul.f32 	%f71, %f1905, %f1904;
	add.f32 	%f72, %f70, %f71;
	@%p237 bra 	$L__BB6_351;
	ld.shared.f32 	%f1906, [%r16+5120];
	ld.local.f32 	%f1907, [%rd5+16];
	fma.rn.f32 	%f1908, %f71, %f1906, %f1907;
	st.local.f32 	[%rd5+16], %f1908;
$L__BB6_351:
	setp.gt.u32 	%p238, %r1, 95;
	@%p238 bra 	$L__BB6_353;
	ld.shared.f32 	%f1909, [%r16+5248];
	ld.local.f32 	%f1910, [%rd5+20];
	fma.rn.f32 	%f1911, %f71, %f1909, %f1910;
	st.local.f32 	[%rd5+20], %f1911;
$L__BB6_353:
	setp.gt.u32 	%p239, %r1, 63;
	@%p239 bra 	$L__BB6_355;
	ld.shared.f32 	%f1912, [%r16+5376];
	ld.local.f32 	%f1913, [%rd5+24];
	fma.rn.f32 	%f1914, %f71, %f1912, %f1913;
	st.local.f32 	[%rd5+24], %f1914;
$L__BB6_355:
	setp.gt.u32 	%p240, %r1, 31;
	@%p240 bra 	$L__BB6_357;
	ld.shared.f32 	%f1915, [%r16+5504];
	ld.local.f32 	%f1916, [%rd5+28];
	fma.rn.f32 	%f1917, %f71, %f1915, %f1916;
	st.local.f32 	[%rd5+28], %f1917;
$L__BB6_357:
	ld.shared.f32 	%f1918, [%r15+1580];
	sub.f32 	%f1919, %f1918, %f50;
	fma.rn.f32 	%f1920, %f1919, 0f3BBB989D, 0f3F000000;
	cvt.sat.f32.f32 	%f1921, %f1920;
	mov.f32 	%f1922, 0f4B400001;
	mov.f32 	%f1923, 0f437C0000;
	fma.rm.f32 	%f1924, %f1921, %f1923, %f1922;
	add.f32 	%f1925, %f1924, 0fCB40007F;
	neg.f32 	%f1926, %f1925;
	fma.rn.f32 	%f1927, %f1919, 0f3FB8AA3B, %f1926;
	fma.rn.f32 	%f1928, %f1919, 0f32A57060, %f1927;
	mov.b32 	%r181, %f1924;
	shl.b32 	%r182, %r181, 23;
	mov.b32 	%f1929, %r182;
	ex2.approx.ftz.f32 	%f1930, %f1928;
	mul.f32 	%f73, %f1930, %f1929;
	add.f32 	%f74, %f72, %f73;
	@%p237 bra 	$L__BB6_359;
	ld.shared.f32 	%f1931, [%r16+5632];
	ld.local.f32 	%f1932, [%rd5+16];
	fma.rn.f32 	%f1933, %f73, %f1931, %f1932;
	st.local.f32 	[%rd5+16], %f1933;
$L__BB6_359:
	@%p238 bra 	$L__BB6_361;
	ld.shared.f32 	%f1934, [%r16+5760];
	ld.local.f32 	%f1935, [%rd5+20];
	fma.rn.f32 	%f1936, %f73, %f1934, %f1935;
	st.local.f32 	[%rd5+20], %f1936;
$L__BB6_361:
	@%p239 bra 	$L__BB6_363;
	ld.shared.f32 	%f1937, [%r16+5888];
	ld.local.f32 	%f1938, [%rd5+24];
	fma.rn.f32 	%f1939, %f73, %f1937, %f1938;
	st.local.f32 	[%rd5+24], %f1939;
$L__BB6_363:
	@%p240 bra 	$L__BB6_365;
	ld.shared.f32 	%f1940, [%r16+6016];
	ld.local.f32 	%f1941, [%rd5+28];
	fma.rn.f32 	%f1942, %f73, %f1940, %f1941;
	st.local.f32 	[%rd5+28], %f1942;
$L__BB6_365:
	setp.gt.u32 	%p245, %r1, 127;
	ld.shared.f32 	%f1943, [%r15+1584];
	sub.f32 	%f1944, %f1943, %f50;
	fma.rn.f32 	%f1945, %f1944, 0f3BBB989D, 0f3F000000;
	cvt.sat.f32.f32 	%f1946, %f1945;
	mov.f32 	%f1947, 0f4B400001;
	mov.f32 	%f1948, 0f437C0000;
	fma.rm.f32 	%f1949, %f1946, %f1948, %f1947;
	add.f32 	%f1950, %f1949, 0fCB40007F;
	neg.f32 	%f1951, %f1950;
	fma.rn.f32 	%f1952, %f1944, 0f3FB8AA3B, %f1951;
	fma.rn.f32 	%f1953, %f1944, 0f32A57060, %f1952;
	mov.b32 	%r183, %f1949;
	shl.b32 	%r184, %r183, 23;
	mov.b32 	%f1954, %r184;
	ex2.approx.ftz.f32 	%f1955, %f1953;
	mul.f32 	%f75, %f1955, %f1954;
	add.f32 	%f76, %f74, %f75;
	@%p245 bra 	$L__BB6_367;
	ld.shared.f32 	%f1956, [%r16+6144];
	ld.local.f32 	%f1957, [%rd5+16];
	fma.rn.f32 	%f1958, %f75, %f1956, %f1957;
	st.local.f32 	[%rd5+16], %f1958;
$L__BB6_367:
	setp.gt.u32 	%p246, %r1, 95;
	@%p246 bra 	$L__BB6_369;
	ld.shared.f32 	%f1959, [%r16+6272];
	ld.local.f32 	%f1960, [%rd5+20];
	fma.rn.f32 	%f1961, %f75, %f1959, %f1960;
	st.local.f32 	[%rd5+20], %f1961;
$L__BB6_369:
	setp.gt.u32 	%p247, %r1, 63;
	@%p247 bra 	$L__BB6_371;
	ld.shared.f32 	%f1962, [%r16+6400];
	ld.local.f32 	%f1963, [%rd5+24];
	fma.rn.f32 	%f1964, %f75, %f1962, %f1963;
	st.local.f32 	[%rd5+24], %f1964;
$L__BB6_371:
	setp.gt.u32 	%p248, %r1, 31;
	@%p248 bra 	$L__BB6_373;
	ld.shared.f32 	%f1965, [%r16+6528];
	ld.local.f32 	%f1966, [%rd5+28];
	fma.rn.f32 	%f1967, %f75, %f1965, %f1966;
	st.local.f32 	[%rd5+28], %f1967;
$L__BB6_373:
	ld.shared.f32 	%f1968, [%r15+1588];
	sub.f32 	%f1969, %f1968, %f50;
	fma.rn.f32 	%f1970, %f1969, 0f3BBB989D, 0f3F000000;
	cvt.sat.f32.f32 	%f1971, %f1970;
	mov.f32 	%f1972, 0f4B400001;
	mov.f32 	%f1973, 0f437C0000;
	fma.rm.f32 	%f1974, %f1971, %f1973, %f1972;
	add.f32 	%f1975, %f1974, 0fCB40007F;
	neg.f32 	%f1976, %f1975;
	fma.rn.f32 	%f1977, %f1969, 0f3FB8AA3B, %f1976;
	fma.rn.f32 	%f1978, %f1969, 0f32A57060, %f1977;
	mov.b32 	%r185, %f1974;
	shl.b32 	%r186, %r185, 23;
	mov.b32 	%f1979, %r186;
	ex2.approx.ftz.f32 	%f1980, %f1978;
	mul.f32 	%f77, %f1980, %f1979;
	add.f32 	%f78, %f76, %f77;
	@%p245 bra 	$L__BB6_375;
	ld.shared.f32 	%f1981, [%r16+6656];
	ld.local.f32 	%f1982, [%rd5+16];
	fma.rn.f32 	%f1983, %f77, %f1981, %f1982;
	st.local.f32 	[%rd5+16], %f1983;
$L__BB6_375:
	@%p246 bra 	$L__BB6_377;
	ld.shared.f32 	%f1984, [%r16+6784];
	ld.local.f32 	%f1985, [%rd5+20];
	fma.rn.f32 	%f1986, %f77, %f1984, %f1985;
	st.local.f32 	[%rd5+20], %f1986;
$L__BB6_377:
	@%p247 bra 	$L__BB6_379;
	ld.shared.f32 	%f1987, [%r16+6912];
	ld.local.f32 	%f1988, [%rd5+24];
	fma.rn.f32 	%f1989, %f77, %f1987, %f1988;
	st.local.f32 	[%rd5+24], %f1989;
$L__BB6_379:
	@%p248 bra 	$L__BB6_381;
	ld.shared.f32 	%f1990, [%r16+7040];
	ld.local.f32 	%f1991, [%rd5+28];
	fma.rn.f32 	%f1992, %f77, %f1990, %f1991;
	st.local.f32 	[%rd5+28], %f1992;
$L__BB6_381:
	setp.gt.u32 	%p253, %r1, 127;
	ld.shared.f32 	%f1993, [%r15+1592];
	sub.f32 	%f1994, %f1993, %f50;
	fma.rn.f32 	%f1995, %f1994, 0f3BBB989D, 0f3F000000;
	cvt.sat.f32.f32 	%f1996, %f1995;
	mov.f32 	%f1997, 0f4B400001;
	mov.f32 	%f1998, 0f437C0000;
	fma.rm.f32 	%f1999, %f1996, %f1998, %f1997;
	add.f32 	%f2000, %f1999, 0fCB40007F;
	neg.f32 	%f2001, %f2000;
	fma.rn.f32 	%f2002, %f1994, 0f3FB8AA3B, %f2001;
	fma.rn.f32 	%f2003, %f1994, 0f32A57060, %f2002;
	mov.b32 	%r187, %f1999;
	shl.b32 	%r188, %r187, 23;
	mov.b32 	%f2004, %r188;
	ex2.approx.ftz.f32 	%f2005, %f2003;
	mul.f32 	%f79, %f2005, %f2004;
	add.f32 	%f80, %f78, %f79;
	@%p253 bra 	$L__BB6_383;
	ld.shared.f32 	%f2006, [%r16+7168];
	ld.local.f32 	%f2007, [%rd5+16];
	fma.rn.f32 	%f2008, %f79, %f2006, %f2007;
	st.local.f32 	[%rd5+16], %f2008;
$L__BB6_383:
	setp.gt.u32 	%p254, %r1, 95;
	@%p254 bra 	$L__BB6_385;
	ld.shared.f32 	%f2009, [%r16+7296];
	ld.local.f32 	%f2010, [%rd5+20];
	fma.rn.f32 	%f2011, %f79, %f2009, %f2010;
	st.local.f32 	[%rd5+20], %f2011;
$L__BB6_385:
	setp.gt.u32 	%p255, %r1, 63;
	@%p255 bra 	$L__BB6_387;
	ld.shared.f32 	%f2012, [%r16+7424];
	ld.local.f32 	%f2013, [%rd5+24];
	fma.rn.f32 	%f2014, %f79, %f2012, %f2013;
	st.local.f32 	[%rd5+24], %f2014;
$L__BB6_387:
	setp.gt.u32 	%p256, %r1, 31;
	@%p256 bra 	$L__BB6_389;
	ld.shared.f32 	%f2015, [%r16+7552];
	ld.local.f32 	%f2016, [%rd5+28];
	fma.rn.f32 	%f2017, %f79, %f2015, %f2016;
	st.local.f32 	[%rd5+28], %f2017;
$L__BB6_389:
	ld.shared.f32 	%f2018, [%r15+1596];
	sub.f32 	%f2019, %f2018, %f50;
	fma.rn.f32 	%f2020, %f2019, 0f3BBB989D, 0f3F000000;
	cvt.sat.f32.f32 	%f2021, %f2020;
	mov.f32 	%f2022, 0f4B400001;
	mov.f32 	%f2023, 0f437C0000;
	fma.rm.f32 	%f2024, %f2021, %f2023, %f2022;
	add.f32 	%f2025, %f2024, 0fCB40007F;
	neg.f32 	%f2026, %f2025;
	fma.rn.f32 	%f2027, %f2019, 0f3FB8AA3B, %f2026;
	fma.rn.f32 	%f2028, %f2019, 0f32A57060, %f2027;
	mov.b32 	%r189, %f2024;
	shl.b32 	%r190, %r189, 23;
	mov.b32 	%f2029, %r190;
	ex2.approx.ftz.f32 	%f2030, %f2028;
	mul.f32 	%f81, %f2030, %f2029;
	add.f32 	%f82, %f80, %f81;
	@%p253 bra 	$L__BB6_391;
	ld.shared.f32 	%f2031, [%r16+7680];
	ld.local.f32 	%f2032, [%rd5+16];
	fma.rn.f32 	%f2033, %f81, %f2031, %f2032;
	st.local.f32 	[%rd5+16], %f2033;
$L__BB6_391:
	@%p254 bra 	$L__BB6_393;
	ld.shared.f32 	%f2034, [%r16+7808];
	ld.local.f32 	%f2035, [%rd5+20];
	fma.rn.f32 	%f2036, %f81, %f2034, %f2035;
	st.local.f32 	[%rd5+20], %f2036;
$L__BB6_393:
	@%p255 bra 	$L__BB6_395;
	ld.shared.f32 	%f2037, [%r16+7936];
	ld.local.f32 	%f2038, [%rd5+24];
	fma.rn.f32 	%f2039, %f81, %f2037, %f2038;
	st.local.f32 	[%rd5+24], %f2039;
$L__BB6_395:
	@%p256 bra 	$L__BB6_397;
	ld.shared.f32 	%f2040, [%r16+8064];
	ld.local.f32 	%f2041, [%rd5+28];
	fma.rn.f32 	%f2042, %f81, %f2040, %f2041;
	st.local.f32 	[%rd5+28], %f2042;
$L__BB6_397:
	setp.gt.u32 	%p261, %r1, 127;
	ld.shared.f32 	%f2043, [%r15+1600];
	sub.f32 	%f2044, %f2043, %f50;
	fma.rn.f32 	%f2045, %f2044, 0f3BBB989D, 0f3F000000;
	cvt.sat.f32.f32 	%f2046, %f2045;
	mov.f32 	%f2047, 0f4B400001;
	mov.f32 	%f2048, 0f437C0000;
	fma.rm.f32 	%f2049, %f2046, %f2048, %f2047;
	add.f32 	%f2050, %f2049, 0fCB40007F;
	neg.f32 	%f2051, %f2050;
	fma.rn.f32 	%f2052, %f2044, 0f3FB8AA3B, %f2051;
	fma.rn.f32 	%f2053, %f2044, 0f32A57060, %f2052;
	mov.b32 	%r191, %f2049;
	shl.b32 	%r192, %r191, 23;
	mov.b32 	%f2054, %r192;
	ex2.approx.ftz.f32 	%f2055, %f2053;
	mul.f32 	%f83, %f2055, %f2054;
	add.f32 	%f84, %f82, %f83;
	@%p261 bra 	$L__BB6_399;
	ld.shared.f32 	%f2056, [%r16+8192];
	ld.local.f32 	%f2057, [%rd5+16];
	fma.rn.f32 	%f2058, %f83, %f2056, %f2057;
	st.local.f32 	[%rd5+16], %f2058;
$L__BB6_399:
	setp.gt.u32 	%p262, %r1, 95;
	@%p262 bra 	$L__BB6_401;
	ld.shared.f32 	%f2059, [%r16+8320];
	ld.local.f32 	%f2060, [%rd5+20];
	fma.rn.f32 	%f2061, %f83, %f2059, %f2060;
	st.local.f32 	[%rd5+20], %f2061;
$L__BB6_401:
	setp.gt.u32 	%p263, %r1, 63;
	@%p263 bra 	$L__BB6_403;
	ld.shared.f32 	%f2062, [%r16+8448];
	ld.local.f32 	%f2063, [%rd5+24];
	fma.rn.f32 	%f2064, %f83, %f2062, %f2063;
	st.local.f32 	[%rd5+24], %f2064;
$L__BB6_403:
	setp.gt.u32 	%p264, %r1, 31;
	@%p264 bra 	$L__BB6_405;
	ld.shared.f32 	%f2065, [%r16+8576];
	ld.local.f32 	%f2066, [%rd5+28];
	fma.rn.f32 	%f2067, %f83, %f2065, %f2066;
	st.local.f32 	[%rd5+28], %f2067;
$L__BB6_405:
	ld.shared.f32 	%f2068, [%r15+1604];
	sub.f32 	%f2069, %f2068, %f50;
	fma.rn.f32 	%f2070, %f2069, 0f3BBB989D, 0f3F000000;
	cvt.sat.f32.f32 	%f2071, %f2070;
	mov.f32 	%f2072, 0f4B400001;
	mov.f32 	%f2073, 0f437C0000;
	fma.rm.f32 	%f2074, %f2071, %f2073, %f2072;
	add.f32 	%f2075, %f2074, 0fCB40007F;
	neg.f32 	%f2076, %f2075;
	fma.rn.f32 	%f2077, %f2069, 0f3FB8AA3B, %f2076;
	fma.rn.f32 	%f2078, %f2069, 0f32A57060, %f2077;
	mov.b32 	%r193, %f2074;
	shl.b32 	%r194, %r193, 23;
	mov.b32 	%f2079, %r194;
	ex2.approx.ftz.f32 	%f2080, %f2078;
	mul.f32 	%f85, %f2080, %f2079;
	add.f32 	%f86, %f84, %f85;
	@%p261 bra 	$L__BB6_407;
	ld.shared.f32 	%f2081, [%r16+8704];
	ld.local.f32 	%f2082, [%rd5+16];
	fma.rn.f32 	%f2083, %f85, %f2081, %f2082;
	st.local.f32 	[%rd5+16], %f2083;
$L__BB6_407:
	@%p262 bra 	$L__BB6_409;
	ld.shared.f32 	%f2084, [%r16+8832];
	ld.local.f32 	%f2085, [%rd5+20];
	fma.rn.f32 	%f2086, %f85, %f2084, %f2085;
	st.local.f32 	[%rd5+20], %f2086;
$L__BB6_409:
	@%p263 bra 	$L__BB6_411;
	ld.shared.f32 	%f2087, [%r16+8960];
	ld.local.f32 	%f2088, [%rd5+24];
	fma.rn.f32 	%f2089, %f85, %f2087, %f2088;
	st.local.f32 	[%rd5+24], %f2089;
$L__BB6_411:
	@%p264 bra 	$L__BB6_413;
	ld.shared.f32 	%f2090, [%r16+9088];
	ld.local.f32 	%f2091, [%rd5+28];
	fma.rn.f32 	%f2092, %f85, %f2090, %f2091;
	st.local.f32 	[%rd5+28], %f2092;
$L__BB6_413:
	setp.gt.u32 	%p269, %r1, 127;
	ld.shared.f32 	%f2093, [%r15+1608];
	sub.f32 	%f2094, %f2093, %f50;
	fma.rn.f32 	%f2095, %f2094, 0f3BBB989D, 0f3F000000;
	cvt.sat.f32.f32 	%f2096, %f2095;
	mov.f32 	%f2097, 0f4B400001;
	mov.f32 	%f2098, 0f437C0000;
	fma.rm.f32 	%f2099, %f2096, %f2098, %f2097;
	add.f32 	%f2100, %f2099, 0fCB40007F;
	neg.f32 	%f2101, %f2100;
	fma.rn.f32 	%f2102, %f2094, 0f3FB8AA3B, %f2101;
	fma.rn.f32 	%f2103, %f2094, 0f32A57060, %f2102;
	mov.b32 	%r195, %f2099;
	shl.b32 	%r196, %r195, 23;
	mov.b32 	%f2104, %r196;
	ex2.approx.ftz.f32 	%f2105, %f2103;
	mul.f32 	%f87, %f2105, %f2104;
	add.f32 	%f88, %f86, %f87;
	@%p269 bra 	$L__BB6_415;
	ld.shared.f32 	%f2106, [%r16+9216];
	ld.local.f32 	%f2107, [%rd5+16];
	fma.rn.f32 	%f2108, %f87, %f2106, %f2107;
	st.local.f32 	[%rd5+16], %f2108;
$L__BB6_415:
	setp.gt.u32 	%p270, %r1, 95;
	@%p270 bra 	$L__BB6_417;
	ld.shared.f32 	%f2109, [%r16+9344];
	ld.local.f32 	%f2110, [%rd5+20];
	fma.rn.f32 	%f2111, %f87, %f2109, %f2110;
	st.local.f32 	[%rd5+20], %f2111;
$L__BB6_417:
	setp.gt.u32 	%p271, %r1, 63;
	@%p271 bra 	$L__BB6_419;
	ld.shared.f32 	%f2112, [%r16+9472];
	ld.local.f32 	%f2113, [%rd5+24];
	fma.rn.f32 	%f2114, %f87, %f2112, %f2113;
	st.local.f32 	[%rd5+24], %f2114;
$L__BB6_419:
	setp.gt.u32 	%p272, %r1, 31;
	@%p272 bra 	$L__BB6_421;
	ld.shared.f32 	%f2115, [%r16+9600];
	ld.local.f32 	%f2116, [%rd5+28];
	fma.rn.f32 	%f2117, %f87, %f2115, %f2116;
	st.local.f32 	[%rd5+28], %f2117;
$L__BB6_421:
	ld.shared.f32 	%f2118, [%r15+1612];
	sub.f32 	%f2119, %f2118, %f50;
	fma.rn.f32 	%f2120, %f2119, 0f3BBB989D, 0f3F000000;
	cvt.sat.f32.f32 	%f2121, %f2120;
	mov.f32 	%f2122, 0f4B400001;
	mov.f32 	%f2123, 0f437C0000;
	fma.rm.f32 	%f2124, %f2121, %f2123, %f2122;
	add.f32 	%f2125, %f2124, 0fCB40007F;
	neg.f32 	%f2126, %f2125;
	fma.rn.f32 	%f2127, %f2119, 0f3FB8AA3B, %f2126;
	fma.rn.f32 	%f2128, %f2119, 0f32A57060, %f2127;
	mov.b32 	%r197, %f2124;
	shl.b32 	%r198, %r197, 23;
	mov.b32 	%f2129, %r198;
	ex2.approx.ftz.f32 	%f2130, %f2128;
	mul.f32 	%f89, %f2130, %f2129;
	add.f32 	%f90, %f88, %f89;
	@%p269 bra 	$L__BB6_423;
	ld.shared.f32 	%f2131, [%r16+9728];
	ld.local.f32 	%f2132, [%rd5+16];
	fma.rn.f32 	%f2133, %f89, %f2131, %f2132;
	st.local.f32 	[%rd5+16], %f2133;
$L__BB6_423:
	@%p270 bra 	$L__BB6_425;
	ld.shared.f32 	%f2134, [%r16+9856];
	ld.local.f32 	%f2135, [%rd5+20];
	fma.rn.f32 	%f2136, %f89, %f2134, %f2135;
	st.local.f32 	[%rd5+20], %f2136;
$L__BB6_425:
	@%p271 bra 	$L__BB6_427;
	ld.shared.f32 	%f2137, [%r16+9984];
	ld.local.f32 	%f2138, [%rd5+24];
	fma.rn.f32 	%f2139, %f89, %f2137, %f2138;
	st.local.f32 	[%rd5+24], %f2139;
$L__BB6_427:
	@%p272 bra 	$L__BB6_429;
	ld.shared.f32 	%f2140, [%r16+10112];
	ld.local.f32 	%f2141, [%rd5+28];
	fma.rn.f32 	%f2142, %f89, %f2140, %f2141;
	st.local.f32 	[%rd5+28], %f2142;
$L__BB6_429:
	setp.gt.u32 	%p277, %r1, 127;
	ld.shared.f32 	%f2143, [%r15+1616];
	sub.f32 	%f2144, %f2143, %f50;
	fma.rn.f32 	%f2145, %f2144, 0f3BBB989D, 0f3F000000;
	cvt.sat.f32.f32 	%f2146, %f2145;
	mov.f32 	%f2147, 0f4B400001;
	mov.f32 	%f2148, 0f437C0000;
	fma.rm.f32 	%f2149, %f2146, %f2148, %f2147;
	add.f32 	%f2150, %f2149, 0fCB40007F;
	neg.f32 	%f2151, %f2150;
	fma.rn.f32 	%f2152, %f2144, 0f3FB8AA3B, %f2151;
	fma.rn.f32 	%f2153, %f2144, 0f32A57060, %f2152;
	mov.b32 	%r199, %f2149;
	shl.b32 	%r200, %r199, 23;
	mov.b32 	%f2154, %r200;
	ex2.approx.ftz.f32 	%f2155, %f2153;
	mul.f32 	%f91, %f2155, %f2154;
	add.f32 	%f92, %f90, %f91;
	@%p277 bra 	$L__BB6_431;
	ld.shared.f32 	%f2156, [%r16+10240];
	ld.local.f32 	%f2157, [%rd5+16];
	fma.rn.f32 	%f2158, %f91, %f2156, %f2157;
	st.local.f32 	[%rd5+16], %f2158;
$L__BB6_431:
	setp.gt.u32 	%p278, %r1, 95;
	@%p278 bra 	$L__BB6_433;
	ld.shared.f32 	%f2159, [%r16+10368];
	ld.local.f32 	%f2160, [%rd5+20];
	fma.rn.f32 	%f2161, %f91, %f2159, %f2160;
	st.local.f32 	[%rd5+20], %f2161;
$L__BB6_433:
	setp.gt.u32 	%p279, %r1, 63;
	@%p279 bra 	$L__BB6_435;
	ld.shared.f32 	%f2162, [%r16+10496];
	ld.local.f32 	%f2163, [%rd5+24];
	fma.rn.f32 	%f2164, %f91, %f2162, %f2163;
	st.local.f32 	[%rd5+24], %f2164;
$L__BB6_435:
	setp.gt.u32 	%p280, %r1, 31;
	@%p280 bra 	$L__BB6_437;
	ld.shared.f32 	%f2165, [%r16+10624];
	ld.local.f32 	%f2166, [%rd5+28];
	fma.rn.f32 	%f2167, %f91, %f2165, %f2166;
	st.local.f32 	[%rd5+28], %f2167;
$L__BB6_437:
	ld.shared.f32 	%f2168, [%r15+1620];
	sub.f32 	%f2169, %f2168, %f50;
	fma.rn.f32 	%f2170, %f2169, 0f3BBB989D, 0f3F000000;
	cvt.sat.f32.f32 	%f2171, %f2170;
	mov.f32 	%f2172, 0f4B400001;
	mov.f32 	%f2173, 0f437C0000;
	fma.rm.f32 	%f2174, %f2171, %f2173, %f2172;
	add.f32 	%f2175, %f2174, 0fCB40007F;
	neg.f32 	%f2176, %f2175;
	fma.rn.f32 	%f2177, %f2169, 0f3FB8AA3B, %f2176;
	fma.rn.f32 	%f2178, %f2169, 0f32A57060, %f2177;
	mov.b32 	%r201, %f2174;
	shl.b32 	%r202, %r201, 23;
	mov.b32 	%f2179, %r202;
	ex2.approx.ftz.f32 	%f2180, %f2178;
	mul.f32 	%f93, %f2180, %f2179;
	add.f32 	%f94, %f92, %f93;
	@%p277 bra 	$L__BB6_439;
	ld.shared.f32 	%f2181, [%r16+10752];
	ld.local.f32 	%f2182, [%rd5+16];
	fma.rn.f32 	%f2183, %f93, %f2181, %f2182;
	st.local.f32 	[%rd5+16], %f2183;
$L__BB6_439:
	@%p278 bra 	$L__BB6_441;
	ld.shared.f32 	%f2184, [%r16+10880];
	ld.local.f32 	%f2185, [%rd5+20];
	fma.rn.f32 	%f2186, %f93, %f2184, %f2185;
	st.local.f32 	[%rd5+20], %f2186;
$L__BB6_441:
	@%p279 bra 	$L__BB6_443;
	ld.shared.f32 	%f2187, [%r16+11008];
	ld.local.f32 	%f2188, [%rd5+24];
	fma.rn.f32 	%f2189, %f93, %f2187, %f2188;
	st.local.f32 	[%rd5+24], %f2189;
$L__BB6_443:
	@%p280 bra 	$L__BB6_445;
	ld.shared.f32 	%f2190, [%r16+11136];
	ld.local.f32 	%f2191, [%rd5+28];
	fma.rn.f32 	%f2192, %f93, %f2190, %f2191;
	st.local.f32 	[%rd5+28], %f2192;
$L__BB6_445:
	setp.gt.u32 	%p285, %r1, 127;
	ld.shared.f32 	%f2193, [%r15+1624];
	sub.f32 	%f2194, %f2193, %f50;
	fma.rn.f32 	%f2195, %f2194, 0f3BBB989D, 0f3F000000;
	cvt.sat.f32.f32 	%f2196, %f2195;
	mov.f32 	%f2197, 0f4B400001;
	mov.f32 	%f2198, 0f437C0000;
	fma.rm.f32 	%f2199, %f2196, %f2198, %f2197;
	add.f32 	%f2200, %f2199, 0fCB40007F;
	neg.f32 	%f2201, %f2200;
	fma.rn.f32 	%f2202, %f2194, 0f3FB8AA3B, %f2201;
	fma.rn.f32 	%f2203, %f2194, 0f32A57060, %f2202;
	mov.b32 	%r203, %f2199;
	shl.b32 	%r204, %r203, 23;
	mov.b32 	%f2204, %r204;
	ex2.approx.ftz.f32 	%f2205, %f2203;
	mul.f32 	%f95, %f2205, %f2204;
	add.f32 	%f96, %f94, %f95;
	@%p285 bra 	$L__BB6_447;
	ld.shared.f32 	%f2206, [%r16+11264];
	ld.local.f32 	%f2207, [%rd5+16];
	fma.rn.f32 	%f2208, %f95, %f2206, %f2207;
	st.local.f32 	[%rd5+16], %f2208;
$L__BB6_447:
	setp.gt.u32 	%p286, %r1, 95;
	@%p286 bra 	$L__BB6_449;
	ld.shared.f32 	%f2209, [%r16+11392];
	ld.local.f32 	%f2210, [%rd5+20];
	fma.rn.f32 	%f2211, %f95, %f2209, %f2210;
	st.local.f32 	[%rd5+20], %f2211;
$L__BB6_449:
	setp.gt.u32 	%p287, %r1, 63;
	@%p287 bra 	$L__BB6_451;
	ld.shared.f32 	%f2212, [%r16+11520];
	ld.local.f32 	%f2213, [%rd5+24];
	fma.rn.f32 	%f2214, %f95, %f2212, %f2213;
	st.local.f32 	[%rd5+24], %f2214;
$L__BB6_451:
	setp.gt.u32 	%p288, %r1, 31;
	@%p288 bra 	$L__BB6_453;
	ld.shared.f32 	%f2215, [%r16+11648];
	ld.local.f32 	%f2216, [%rd5+28];
	fma.rn.f32 	%f2217, %f95, %f2215, %f2216;
	st.local.f32 	[%rd5+28], %f2217;
$L__BB6_453:
	ld.shared.f32 	%f2218, [%r15+1628];
	sub.f32 	%f2219, %f2218, %f50;
	fma.rn.f32 	%f2220, %f2219, 0f3BBB989D, 0f3F000000;
	cvt.sat.f32.f32 	%f2221, %f2220;
	mov.f32 	%f2222, 0f4B400001;
	mov.f32 	%f2223, 0f437C0000;
	fma.rm.f32 	%f2224, %f2221, %f2223, %f2222;
	add.f32 	%f2225, %f2224, 0fCB40007F;
	neg.f32 	%f2226, %f2225;
	fma.rn.f32 	%f2227, %f2219, 0f3FB8AA3B, %f2226;
	fma.rn.f32 	%f2228, %f2219, 0f32A57060, %f2227;
	mov.b32 	%r205, %f2224;
	shl.b32 	%r206, %r205, 23;
	mov.b32 	%f2229, %r206;
	ex2.approx.ftz.f32 	%f2230, %f2228;
	mul.f32 	%f97, %f2230, %f2229;
	add.f32 	%f98, %f96, %f97;
	@%p285 bra 	$L__BB6_455;
	ld.shared.f32 	%f2231, [%r16+11776];
	ld.local.f32 	%f2232, [%rd5+16];
	fma.rn.f32 	%f2233, %f97, %f2231, %f2232;
	st.local.f32 	[%rd5+16], %f2233;
$L__BB6_455:
	@%p286 bra 	$L__BB6_457;
	ld.shared.f32 	%f2234, [%r16+11904];
	ld.local.f32 	%f2235, [%rd5+20];
	fma.rn.f32 	%f2236, %f97, %f2234, %f2235;
	st.local.f32 	[%rd5+20], %f2236;
$L__BB6_457:
	@%p287 bra 	$L__BB6_459;
	ld.shared.f32 	%f2237, [%r16+12032];
	ld.local.f32 	%f2238, [%rd5+24];
	fma.rn.f32 	%f2239, %f97, %f2237, %f2238;
	st.local.f32 	[%rd5+24], %f2239;
$L__BB6_459:
	@%p288 bra 	$L__BB6_461;
	ld.shared.f32 	%f2240, [%r16+12160];
	ld.local.f32 	%f2241, [%rd5+28];
	fma.rn.f32 	%f2242, %f97, %f2240, %f2241;
	st.local.f32 	[%rd5+28], %f2242;
$L__BB6_461:
	ld.local.f32 	%f2243, [%rd8+4];
	add.f32 	%f2244, %f98, %f2243;
	st.local.f32 	[%rd8+4], %f2244;
$L__BB6_462:
	bar.sync 	0;
	bar.sync 	0;
	add.s32 	%r228, %r228, 1;
	add.s32 	%r227, %r227, 24;
	add.s32 	%r226, %r226, 3072;
	add.s32 	%r225, %r225, 1;
	setp.eq.s32 	%p293, %r225, 0;
	@%p293 bra 	$L__BB6_35;
	bra.uni 	$L__BB6_28;

}
	// .globl	_Z15flash_attentionIfLi16ELi16ELi128ELi32ELi16EEvPT_S1_S1_S1_iS1_S1_i
.visible .entry _Z15flash_attentionIfLi16ELi16ELi128ELi32ELi16EEvPT_S1_S1_S1_iS1_S1_i(
	.param .u64 .ptr .align 1 _Z15flash_attentionIfLi16ELi16ELi128ELi32ELi16EEvPT_S1_S1_S1_iS1_S1_i_param_0,
	.param .u64 .ptr .align 1 _Z15flash_attentionIfLi16ELi16ELi128ELi32ELi16EEvPT_S1_S1_S1_iS1_S1_i_param_1,
	.param .u64 .ptr .align 1 _Z15flash_attentionIfLi16ELi16ELi128ELi32ELi16EEvPT_S1_S1_S1_iS1_S1_i_param_2,
	.param .u64 .ptr .align 1 _Z15flash_attentionIfLi16ELi16ELi128ELi32ELi16EEvPT_S1_S1_S1_iS1_S1_i_param_3,
	.param .u32 _Z15flash_attentionIfLi16ELi16ELi128ELi32ELi16EEvPT_S1_S1_S1_iS1_S1_i_param_4,
	.param .u64 .ptr .align 1 _Z15flash_attentionIfLi16ELi16ELi128ELi32ELi16EEvPT_S1_S1_S1_iS1_S1_i_param_5,
	.param .u64 .ptr .align 1 _Z15flash_attentionIfLi16ELi16ELi128ELi32ELi16EEvPT_S1_S1_S1_iS1_S1_i_param_6,
	.param .u32 _Z15flash_attentionIfLi16ELi16ELi128ELi32ELi16EEvPT_S1_S1_S1_iS1_S1_i_param_7
)
{
	.local .align 16 .b8 	__local_depot7[48];
	.reg .b64 	%SP;
	.reg .b64 	%SPL;
	.reg .pred 	%p<60>;
	.reg .b32 	%r<102>;
	.reg .b32 	%f<639>;
	.reg .b64 	%rd<32>;

	mov.u64 	%SPL, __local_depot7;
	cvta.local.u64 	%SP, %SPL;
	ld.param.u64 	%rd8, [_Z15flash_attentionIfLi16ELi16ELi128ELi32ELi16EEvPT_S1_S1_S1_iS1_S1_i_param_0];
	ld.param.u64 	%rd9, [_Z15flash_attentionIfLi16ELi16ELi128ELi32ELi16EEvPT_S1_S1_S1_iS1_S1_i_param_1];
	ld.param.u64 	%rd10, [_Z15flash_attentionIfLi16ELi16ELi128ELi32ELi16EEvPT_S1_S1_S1_iS1_S1_i_param_2];
	ld.param.u64 	%rd11, [_Z15flash_attentionIfLi16ELi16ELi128ELi32ELi16EEvPT_S1_S1_S1_iS1_S1_i_param_3];
	ld.param.u32 	%r22, [_Z15flash_attentionIfLi16ELi16ELi128ELi32ELi16EEvPT_S1_S1_S1_iS1_S1_i_param_4];
	ld.param.u32 	%r23, [_Z15flash_attentionIfLi16ELi16ELi128ELi32ELi16EEvPT_S1_S1_S1_iS1_S1_i_param_7];
	add.u64 	%rd1, %SPL, 0;
	mov.u32 	%r1, %tid.x;
	mov.u32 	%r2, %tid.y;
	mov.u32 	%r3, %ctaid.x;
	or.b32  	%r24, %r2, %r3;
	or.b32  	%r25, %r24, %r1;
	setp.ne.s32 	%p1, %r25, 0;
	@%p1 bra 	$L__BB7_2;
	add.u64 	%rd13, %SP, 16;
	add.u64 	%rd14, %SPL, 16;
	mov.b32 	%r26, 16;
	st.local.v2.u32 	[%rd14], {%r26, %r26};
	mov.b32 	%r27, 128;
	st.local.u32 	[%rd14+8], %r27;
	mov.u64 	%rd15, $str;
	cvta.global.u64 	%rd16, %rd15;
	{ // callseq 21, 0
	.param .b64 param0;
	st.param.b64 	[param0], %rd16;
	.param .b64 param1;
	st.param.b64 	[param1], %rd13;
	.param .b32 retval0;
	call.uni (retval0), 
	vprintf, 
	(
	param0, 
	param1
	);
	ld.param.b32 	%r28, [retval0];
	} // callseq 21
	mov.b32 	%r30, 32;
	st.local.v2.u32 	[%rd14], {%r30, %r26};
	mov.u64 	%rd17, $str$1;
	cvta.global.u64 	%rd18, %rd17;
	{ // callseq 22, 0
	.param .b64 param0;
	st.param.b64 	[param0], %rd18;
	.param .b64 param1;
	st.param.b64 	[param1], %rd13;
	.param .b32 retval0;
	call.uni (retval0), 
	vprintf, 
	(
	param0, 
	param1
	);
	ld.param.b32 	%r31, [retval0];
	} // callseq 22
	mov.u32 	%r33, %ctaid.y;
	st.local.v2.u32 	[%rd14], {%r3, %r33};
	mov.u64 	%rd19, $str$2;
	cvta.global.u64 	%rd20, %rd19;
	{ // callseq 23, 0
	.param .b64 param0;
	st.param.b64 	[param0], %rd20;
	.param .b64 param1;
	st.param.b64 	[param1], %rd13;
	.param .b32 retval0;
	call.uni (retval0), 
	vprintf, 
	(
	param0, 
	param1
	);
	ld.param.b32 	%r34, [retval0];
	} // callseq 23
$L__BB7_2:
	mov.f32 	%f90, 0f00000000;
	st.local.v4.f32 	[%rd1], {%f90, %f90, %f90, %f90};
	setp.gt.u32 	%p2, %r2, 15;
	@%p2 bra 	$L__BB7_14;
	shl.b32 	%r36, %r3, 4;
	add.s32 	%r4, %r2, %r36;
	setp.lt.s32 	%p3, %r4, %r22;
	@%p3 bra 	$L__BB7_9;
	setp.gt.u32 	%p4, %r1, 127;
	@%p4 bra 	$L__BB7_14;
	shl.b32 	%r37, %r2, 7;
	add.s32 	%r38, %r37, %r1;
	shl.b32 	%r39, %r38, 2;
	mov.u32 	%r40, shared;
	add.s32 	%r41, %r40, %r39;
	add.s32 	%r5, %r41, 16384;
	mov.b32 	%r42, 0;
	st.shared.u32 	[%r41+16384], %r42;
	setp.lt.u32 	%p5, %r1, 96;
	@%p5 bra 	$L__BB7_6;
	bra.uni 	$L__BB7_14;
$L__BB7_6:
	mov.b32 	%r43, 0;
	st.shared.u32 	[%r5+128], %r43;
	setp.gt.u32 	%p6, %r1, 63;
	@%p6 bra 	$L__BB7_14;
	mov.b32 	%r44, 0;
	st.shared.u32 	[%r5+256], %r44;
	setp.gt.u32 	%p7, %r1, 31;
	@%p7 bra 	$L__BB7_14;
	mov.b32 	%r45, 0;
	st.shared.u32 	[%r5+384], %r45;
	bra.uni 	$L__BB7_14;
$L__BB7_9:
	setp.gt.u32 	%p8, %r1, 127;
	@%p8 bra 	$L__BB7_14;
	shl.b32 	%r46, %r4, 7;
	shl.b32 	%r47, %r2, 7;
	add.s32 	%r48, %r46, %r1;
	cvta.to.global.u64 	%rd21, %rd8;
	mul.wide.s32 	%rd22, %r48, 4;
	add.s64 	%rd2, %rd21, %rd22;
	ld.global.f32 	%f91, [%rd2];
	add.s32 	%r49, %r47, %r1;
	shl.b32 	%r50, %r49, 2;
	mov.u32 	%r51, shared;
	add.s32 	%r52, %r51, %r50;
	add.s32 	%r6, %r52, 16384;
	st.shared.f32 	[%r52+16384], %f91;
	setp.gt.u32 	%p9, %r1, 95;
	@%p9 bra 	$L__BB7_14;
	ld.global.f32 	%f92, [%rd2+128];
	st.shared.f32 	[%r6+128], %f92;
	setp.gt.u32 	%p10, %r1, 63;
	@%p10 bra 	$L__BB7_14;
	ld.global.f32 	%f93, [%rd2+256];
	st.shared.f32 	[%r6+256], %f93;
	setp.gt.u32 	%p11, %r1, 31;
	@%p11 bra 	$L__BB7_14;
	ld.global.f32 	%f94, [%rd2+384];
	st.shared.f32 	[%r6+384], %f94;
$L__BB7_14:
	bar.sync 	0;
	setp.lt.s32 	%p12, %r23, 1;
	mov.f32 	%f585, 0f00000000;
	mov.f32 	%f589, %f585;
	@%p12 bra 	$L__BB7_55;
	shl.b32 	%r54, %r2, 4;
	add.s32 	%r55, %r54, %r1;
	shl.b32 	%r56, %r55, 2;
	mov.u32 	%r57, shared;
	add.s32 	%r58, %r57, %r56;
	add.s32 	%r7, %r58, 24576;
	mad.lo.s32 	%r59, %r2, 112, %r55;
	shl.b32 	%r60, %r59, 2;
	add.s32 	%r8, %r57, %r60;
	shl.b32 	%r61, %r2, 9;
	add.s32 	%r62, %r57, %r61;
	add.s32 	%r9, %r62, 16384;
	shl.b32 	%r63, %r1, 2;
	add.s32 	%r64, %r63, %r57;
	add.s32 	%r10, %r64, 9088;
	shl.b32 	%r65, %r2, 6;
	add.s32 	%r66, %r65, %r57;
	add.s32 	%r11, %r66, 24580;
	cvta.to.global.u64 	%rd3, %rd9;
	cvta.to.global.u64 	%rd4, %rd10;
	mov.f32 	%f588, 0f00000000;
	mov.f32 	%f591, 0fFF800000;
	mov.b32 	%r98, 0;
	mov.f32 	%f587, %f588;
	mov.f32 	%f586, %f588;
	mov.f32 	%f585, %f588;
	mov.f32 	%f589, %f588;
$L__BB7_16:
	setp.lt.u32 	%p13, %r2, 16;
	@%p13 bra 	$L__BB7_17;
	bra.uni 	$L__BB7_28;
$L__BB7_17:
	shl.b32 	%r67, %r98, 4;
	add.s32 	%r13, %r2, %r67;
	setp.lt.s32 	%p14, %r13, %r22;
	@%p14 bra 	$L__BB7_23;
	setp.lt.u32 	%p15, %r1, 128;
	@%p15 bra 	$L__BB7_19;
	bra.uni 	$L__BB7_28;
$L__BB7_19:
	setp.gt.u32 	%p16, %r1, 95;
	mov.b32 	%r68, 0;
	st.shared.u32 	[%r8], %r68;
	st.shared.u32 	[%r8+8192], %r68;
	@%p16 bra 	$L__BB7_28;
	setp.gt.u32 	%p17, %r1, 63;
	mov.b32 	%r69, 0;
	st.shared.u32 	[%r8+128], %r69;
	st.shared.u32 	[%r8+8320], %r69;
	@%p17 bra 	$L__BB7_28;
	setp.gt.u32 	%p18, %r1, 31;
	mov.b32 	%r70, 0;
	st.shared.u32 	[%r8+256], %r70;
	st.shared.u32 	[%r8+8448], %r70;
	@%p18 bra 	$L__BB7_28;
	mov.b32 	%r71, 0;
	st.shared.u32 	[%r8+384], %r71;
	st.shared.u32 	[%r8+8576], %r71;
	bra.uni 	$L__BB7_28;
$L__BB7_23:
	setp.gt.u32 	%p19, %r1, 127;
	@%p19 bra 	$L__BB7_28;
	setp.gt.u32 	%p20, %r1, 95;
	shl.b32 	%r72, %r13, 7;
	add.s32 	%r73, %r72, %r1;
	mul.wide.u32 	%rd23, %r73, 4;
	add.s64 	%rd5, %rd3, %rd23;
	ld.global.f32 	%f103, [%rd5];
	st.shared.f32 	[%r8], %f103;
	add.s64 	%rd6, %rd4, %rd23;
	ld.global.f32 	%f104, [%rd6];
	st.shared.f32 	[%r8+8192], %f104;
	@%p20 bra 	$L__BB7_28;
	setp.gt.u32 	%p21, %r1, 63;
	ld.global.f32 	%f105, [%rd5+128];
	st.shared.f32 	[%r8+128], %f105;
	ld.global.f32 	%f106, [%rd6+128];
	st.shared.f32 	[%r8+8320], %f106;
	@%p21 bra 	$L__BB7_28;
	setp.gt.u32 	%p22, %r1, 31;
	ld.global.f32 	%f107, [%rd5+256];
	st.shared.f32 	[%r8+256], %f107;
	ld.global.f32 	%f108, [%rd6+256];
	st.shared.f32 	[%r8+8448], %f108;
	@%p22 bra 	$L__BB7_28;
	ld.global.f32 	%f109, [%rd5+384];
	st.shared.f32 	[%r8+384], %f109;
	ld.global.f32 	%f110, [%rd6+384];
	st.shared.f32 	[%r8+8576], %f110;
$L__BB7_28:
	or.b32  	%r74, %r2, %r1;
	and.b32  	%r75, %r74, 1008;
	setp.ne.s32 	%p23, %r75, 0;
	bar.sync 	0;
	bar.sync 	0;
	@%p23 bra 	$L__BB7_30;
	ld.shared.v4.f32 	{%f111, %f112, %f113, %f114}, [%r9];
	shl.b32 	%r76, %r1, 9;
	mov.u32 	%r77, shared;
	add.s32 	%r78, %r77, %r76;
	ld.shared.v4.f32 	{%f115, %f116, %f117, %f118}, [%r78];
	fma.rn.f32 	%f119, %f111, %f115, 0f00000000;
	fma.rn.f32 	%f120, %f112, %f116, %f119;
	fma.rn.f32 	%f121, %f113, %f117, %f120;
	fma.rn.f32 	%f122, %f114, %f118, %f121;
	ld.shared.v4.f32 	{%f123, %f124, %f125, %f126}, [%r9+16];
	ld.shared.v4.f32 	{%f127, %f128, %f129, %f130}, [%r78+16];
	fma.rn.f32 	%f131, %f123, %f127, %f122;
	fma.rn.f32 	%f132, %f124, %f128, %f131;
	fma.rn.f32 	%f133, %f125, %f129, %f132;
	fma.rn.f32 	%f134, %f126, %f130, %f133;
	ld.shared.v4.f32 	{%f135, %f136, %f137, %f138}, [%r9+32];
	ld.shared.v4.f32 	{%f139, %f140, %f141, %f142}, [%r78+32];
	fma.rn.f32 	%f143, %f135, %f139, %f134;
	fma.rn.f32 	%f144, %f136, %f140, %f143;
	fma.rn.f32 	%f145, %f137, %f141, %f144;
	fma.rn.f32 	%f146, %f138, %f142, %f145;
	ld.shared.v4.f32 	{%f147, %f148, %f149, %f150}, [%r9+48];
	ld.shared.v4.f32 	{%f151, %f152, %f153, %f154}, [%r78+48];
	fma.rn.f32 	%f155, %f147, %f151, %f146;
	fma.rn.f32 	%f156, %f148, %f152, %f155;
	fma.rn.f32 	%f157, %f149, %f153, %f156;
	fma.rn.f32 	%f158, %f150, %f154, %f157;
	ld.shared.v4.f32 	{%f159, %f160, %f161, %f162}, [%r9+64];
	ld.shared.v4.f32 	{%f163, %f164, %f165, %f166}, [%r78+64];
	fma.rn.f32 	%f167, %f159, %f163, %f158;
	fma.rn.f32 	%f168, %f160, %f164, %f167;
	fma.rn.f32 	%f169, %f161, %f165, %f168;
	fma.rn.f32 	%f170, %f162, %f166, %f169;
	ld.shared.v4.f32 	{%f171, %f172, %f173, %f174}, [%r9+80];
	ld.shared.v4.f32 	{%f175, %f176, %f177, %f178}, [%r78+80];
	fma.rn.f32 	%f179, %f171, %f175, %f170;
	fma.rn.f32 	%f180, %f172, %f176, %f179;
	fma.rn.f32 	%f181, %f173, %f177, %f180;
	fma.rn.f32 	%f182, %f174, %f178, %f181;
	ld.shared.v4.f32 	{%f183, %f184, %f185, %f186}, [%r9+96];
	ld.shared.v4.f32 	{%f187, %f188, %f189, %f190}, [%r78+96];
	fma.rn.f32 	%f191, %f183, %f187, %f182;
	fma.rn.f32 	%f192, %f184, %f188, %f191;
	fma.rn.f32 	%f193, %f185, %f189, %f192;
	fma.rn.f32 	%f194, %f186, %f190, %f193;
	ld.shared.v4.f32 	{%f195, %f196, %f197, %f198}, [%r9+112];
	ld.shared.v4.f32 	{%f199, %f200, %f201, %f202}, [%r78+112];
	fma.rn.f32 	%f203, %f195, %f199, %f194;
	fma.rn.f32 	%f204, %f196, %f200, %f203;
	fma.rn.f32 	%f205, %f197, %f201, %f204;
	fma.rn.f32 	%f206, %f198, %f202, %f205;
	ld.shared.v4.f32 	{%f207, %f208, %f209, %f210}, [%r9+128];
	ld.shared.v4.f32 	{%f211, %f212, %f213, %f214}, [%r78+128];
	fma.rn.f32 	%f215, %f207, %f211, %f206;
	fma.rn.f32 	%f216, %f208, %f212, %f215;
	fma.rn.f32 	%f217, %f209, %f213, %f216;
	fma.rn.f32 	%f218, %f210, %f214, %f217;
	ld.shared.v4.f32 	{%f219, %f220, %f221, %f222}, [%r9+144];
	ld.shared.v4.f32 	{%f223, %f224, %f225, %f226}, [%r78+144];
	fma.rn.f32 	%f227, %f219, %f223, %f218;
	fma.rn.f32 	%f228, %f220, %f224, %f227;
	fma.rn.f32 	%f229, %f221, %f225, %f228;
	fma.rn.f32 	%f230, %f222, %f226, %f229;
	ld.shared.v4.f32 	{%f231, %f232, %f233, %f234}, [%r9+160];
	ld.shared.v4.f32 	{%f235, %f236, %f237, %f238}, [%r78+160];
	fma.rn.f32 	%f239, %f231, %f235, %f230;
	fma.rn.f32 	%f240, %f232, %f236, %f239;
	fma.rn.f32 	%f241, %f233, %f237, %f240;
	fma.rn.f32 	%f242, %f234, %f238, %f241;
	ld.shared.v4.f32 	{%f243, %f244, %f245, %f246}, [%r9+176];
	ld.shared.v4.f32 	{%f247, %f248, %f249, %f250}, [%r78+176];
	fma.rn.f32 	%f251, %f243, %f247, %f242;
	fma.rn.f32 	%f252, %f244, %f248, %f251;
	fma.rn.f32 	%f253, %f245, %f249, %f252;
	fma.rn.f32 	%f254, %f246, %f250, %f253;
	ld.shared.v4.f32 	{%f255, %f256, %f257, %f258}, [%r9+192];
	ld.shared.v4.f32 	{%f259, %f260, %f261, %f262}, [%r78+192];
	fma.rn.f32 	%f263, %f255, %f259, %f254;
	fma.rn.f32 	%f264, %f256, %f260, %f263;
	fma.rn.f32 	%f265, %f257, %f261, %f264;
	fma.rn.f32 	%f266, %f258, %f262, %f265;
	ld.shared.v4.f32 	{%f267, %f268, %f269, %f270}, [%r9+208];
	ld.shared.v4.f32 	{%f271, %f272, %f273, %f274}, [%r78+208];
	fma.rn.f32 	%f275, %f267, %f271, %f266;
	fma.rn.f32 	%f276, %f268, %f272, %f275;
	fma.rn.f32 	%f277, %f269, %f273, %f276;
	fma.rn.f32 	%f278, %f270, %f274, %f277;
	ld.shared.v4.f32 	{%f279, %f280, %f281, %f282}, [%r9+224];
	ld.shared.v4.f32 	{%f283, %f284, %f285, %f286}, [%r78+224];
	fma.rn.f32 	%f287, %f279, %f283, %f278;
	fma.rn.f32 	%f288, %f280, %f284, %f287;
	fma.rn.f32 	%f289, %f281, %f285, %f288;
	fma.rn.f32 	%f290, %f282, %f286, %f289;
	ld.shared.v4.f32 	{%f291, %f292, %f293, %f294}, [%r9+240];
	ld.shared.v4.f32 	{%f295, %f296, %f297, %f298}, [%r78+240];
	fma.rn.f32 	%f299, %f291, %f295, %f290;
	fma.rn.f32 	%f300, %f292, %f296, %f299;
	fma.rn.f32 	%f301, %f293, %f297, %f300;
	fma.rn.f32 	%f302, %f294, %f298, %f301;
	ld.shared.v4.f32 	{%f303, %f304, %f305, %f306}, [%r9+256];
	ld.shared.v4.f32 	{%f307, %f308, %f309, %f310}, [%r78+256];
	fma.rn.f32 	%f311, %f303, %f307, %f302;
	fma.rn.f32 	%f312, %f304, %f308, %f311;
	fma.rn.f32 	%f313, %f305, %f309, %f312;
	fma.rn.f32 	%f314, %f306, %f310, %f313;
	ld.shared.v4.f32 	{%f315, %f316, %f317, %f318}, [%r9+272];
	ld.shared.v4.f32 	{%f319, %f320, %f321, %f322}, [%r78+272];
	fma.rn.f32 	%f323, %f315, %f319, %f314;
	fma.rn.f32 	%f324, %f316, %f320, %f323;
	fma.rn.f32 	%f325, %f317, %f321, %f324;
	fma.rn.f32 	%f326, %f318, %f322, %f325;
	ld.shared.v4.f32 	{%f327, %f328, %f329, %f330}, [%r9+288];
	ld.shared.v4.f32 	{%f331, %f332, %f333, %f334}, [%r78+288];
	fma.rn.f32 	%f335, %f327, %f331, %f326;
	fma.rn.f32 	%f336, %f328, %f332, %f335;
	fma.rn.f32 	%f337, %f329, %f333, %f336;
	fma.rn.f32 	%f338, %f330, %f334, %f337;
	ld.shared.v4.f32 	{%f339, %f340, %f341, %f342}, [%r9+304];
	ld.shared.v4.f32 	{%f343, %f344, %f345, %f346}, [%r78+304];
	fma.rn.f32 	%f347, %f339, %f343, %f338;
	fma.rn.f32 	%f348, %f340, %f344, %f347;
	fma.rn.f32 	%f349, %f341, %f345, %f348;
	fma.rn.f32 	%f350, %f342, %f346, %f349;
	ld.shared.v4.f32 	{%f351, %f352, %f353, %f354}, [%r9+320];
	ld.shared.v4.f32 	{%f355, %f356, %f357, %f358}, [%r78+320];
	fma.rn.f32 	%f359, %f351, %f355, %f350;
	fma.rn.f32 	%f360, %f352, %f356, %f359;
	fma.rn.f32 	%f361, %f353, %f357, %f360;
	fma.rn.f32 	%f362, %f354, %f358, %f361;
	ld.shared.v4.f32 	{%f363, %f364, %f365, %f366}, [%r9+336];
	ld.shared.v4.f32 	{%f367, %f368, %f369, %f370}, [%r78+336];
	fma.rn.f32 	%f371, %f363, %f367, %f362;
	fma.rn.f32 	%f372, %f364, %f368, %f371;
	fma.rn.f32 	%f373, %f365, %f369, %f372;
	fma.rn.f32 	%f374, %f366, %f370, %f373;
	ld.shared.v4.f32 	{%f375, %f376, %f377, %f378}, [%r9+352];
	ld.shared.v4.f32 	{%f379, %f380, %f381, %f382}, [%r78+352];
	fma.rn.f32 	%f383, %f375, %f379, %f374;
	fma.rn.f32 	%f384, %f376, %f380, %f383;
	fma.rn.f32 	%f385, %f377, %f381, %f384;
	fma.rn.f32 	%f386, %f378, %f382, %f385;
	ld.shared.v4.f32 	{%f387, %f388, %f389, %f390}, [%r9+368];
	ld.shared.v4.f32 	{%f391, %f392, %f393, %f394}, [%r78+368];
	fma.rn.f32 	%f395, %f387, %f391, %f386;
	fma.rn.f32 	%f396, %f388, %f392, %f395;
	fma.rn.f32 	%f397, %f389, %f393, %f396;
	fma.rn.f32 	%f398, %f390, %f394, %f397;
	ld.shared.v4.f32 	{%f399, %f400, %f401, %f402}, [%r9+384];
	ld.shared.v4.f32 	{%f403, %f404, %f405, %f406}, [%r78+384];
	fma.rn.f32 	%f407, %f399, %f403, %f398;
	fma.rn.f32 	%f408, %f400, %f404, %f407;
	fma.rn.f32 	%f409, %f401, %f405, %f408;
	fma.rn.f32 	%f410, %f402, %f406, %f409;
	ld.shared.v4.f32 	{%f411, %f412, %f413, %f414}, [%r9+400];
	ld.shared.v4.f32 	{%f415, %f416, %f417, %f418}, [%r78+400];
	fma.rn.f32 	%f419, %f411, %f415, %f410;
	fma.rn.f32 	%f420, %f412, %f416, %f419;
	fma.rn.f32 	%f421, %f413, %f417, %f420;
	fma.rn.f32 	%f422, %f414, %f418, %f421;
	ld.shared.v4.f32 	{%f423, %f424, %f425, %f426}, [%r9+416];
	ld.shared.v4.f32 	{%f427, %f428, %f429, %f430}, [%r78+416];
	fma.rn.f32 	%f431, %f423, %f427, %f422;
	fma.rn.f32 	%f432, %f424, %f428, %f431;
	fma.rn.f32 	%f433, %f425, %f429, %f432;
	fma.rn.f32 	%f434, %f426, %f430, %f433;
	ld.shared.v4.f32 	{%f435, %f436, %f437, %f438}, [%r9+432];
	ld.shared.v4.f32 	{%f439, %f440, %f441, %f442}, [%r78+432];
	fma.rn.f32 	%f443, %f435, %f439, %f434;
	fma.rn.f32 	%f444, %f436, %f440, %f443;
	fma.rn.f32 	%f445, %f437, %f441, %f444;
	fma.rn.f32 	%f446, %f438, %f442, %f445;
	ld.shared.v4.f32 	{%f447, %f448, %f449, %f450}, [%r9+448];
	ld.shared.v4.f32 	{%f451, %f452, %f453, %f454}, [%r78+448];
	fma.rn.f32 	%f455, %f447, %f451, %f446;
	fma.rn.f32 	%f456, %f448, %f452, %f455;
	fma.rn.f32 	%f457, %f449, %f453, %f456;
	fma.rn.f32 	%f458, %f450, %f454, %f457;
	ld.shared.v4.f32 	{%f459, %f460, %f461, %f462}, [%r9+464];
	ld.shared.v4.f32 	{%f463, %f464, %f465, %f466}, [%r78+464];
	fma.rn.f32 	%f467, %f459, %f463, %f458;
	fma.rn.f32 	%f468, %f460, %f464, %f467;
	fma.rn.f32 	%f469, %f461, %f465, %f468;
	fma.rn.f32 	%f470, %f462, %f466, %f469;
	ld.shared.v4.f32 	{%f471, %f472, %f473, %f474}, [%r9+480];
	ld.shared.v4.f32 	{%f475, %f476, %f477, %f478}, [%r78+480];
	fma.rn.f32 	%f479, %f471, %f475, %f470;
	fma.rn.f32 	%f480, %f472, %f476, %f479;
	fma.rn.f32 	%f481, %f473, %f477, %f480;
	fma.rn.f32 	%f482, %f474, %f478, %f481;
	ld.shared.v4.f32 	{%f483, %f484, %f485, %f486}, [%r9+496];
	ld.shared.v4.f32 	{%f487, %f488, %f489, %f490}, [%r78+496];
	fma.rn.f32 	%f491, %f483, %f487, %f482;
	fma.rn.f32 	%f492, %f484, %f488, %f491;
	fma.rn.f32 	%f493, %f485, %f489, %f492;
	fma.rn.f32 	%f494, %f486, %f490, %f493;
	st.shared.f32 	[%r7], %f494;
$L__BB7_30:
	setp.gt.u32 	%p24, %r2, 15;
	bar.sync 	0;
	mov.f32 	%f594, %f591;
	@%p24 bra 	$L__BB7_32;
	shl.b32 	%r79, %r2, 6;
	mov.u32 	%r80, shared;
	add.s32 	%r81, %r80, %r79;
	ld.shared.v4.f32 	{%f495, %f496, %f497, %f498}, [%r81+24576];
	setp.lt.f32 	%p25, %f591, %f495;
	selp.f32 	%f499, %f495, %f591, %p25;
	setp.lt.f32 	%p26, %f499, %f496;
	selp.f32 	%f500, %f496, %f499, %p26;
	setp.lt.f32 	%p27, %f500, %f497;
	selp.f32 	%f501, %f497, %f500, %p27;
	setp.lt.f32 	%p28, %f501, %f498;
	selp.f32 	%f502, %f498, %f501, %p28;
	ld.shared.v4.f32 	{%f503, %f504, %f505, %f506}, [%r81+24592];
	setp.lt.f32 	%p29, %f502, %f503;
	selp.f32 	%f507, %f503, %f502, %p29;
	setp.lt.f32 	%p30, %f507, %f504;
	selp.f32 	%f508, %f504, %f507, %p30;
	setp.lt.f32 	%p31, %f508, %f505;
	selp.f32 	%f509, %f505, %f508, %p31;
	setp.lt.f32 	%p32, %f509, %f506;
	selp.f32 	%f510, %f506, %f509, %p32;
	ld.shared.v4.f32 	{%f511, %f512, %f513, %f514}, [%r81+24608];
	setp.lt.f32 	%p33, %f510, %f511;
	selp.f32 	%f515, %f511, %f510, %p33;
	setp.lt.f32 	%p34, %f515, %f512;
	selp.f32 	%f516, %f512, %f515, %p34;
	setp.lt.f32 	%p35, %f516, %f513;
	selp.f32 	%f517, %f513, %f516, %p35;
	setp.lt.f32 	%p36, %f517, %f514;
	selp.f32 	%f518, %f514, %f517, %p36;
	ld.shared.v4.f32 	{%f519, %f520, %f521, %f522}, [%r81+24624];
	setp.lt.f32 	%p37, %f518, %f519;
	selp.f32 	%f523, %f519, %f518, %p37;
	setp.lt.f32 	%p38, %f523, %f520;
	selp.f32 	%f524, %f520, %f523, %p38;
	setp.lt.f32 	%p39, %f524, %f521;
	selp.f32 	%f525, %f521, %f524, %p39;
	setp.lt.f32 	%p40, %f525, %f522;
	selp.f32 	%f594, %f522, %f525, %p40;
	mov.f32 	%f590, %f591;
$L__BB7_32:
	bar.sync 	0;
	setp.eq.s32 	%p41, %r98, 0;
	@%p41 bra 	$L__BB7_34;
	sub.f32 	%f526, %f590, %f594;
	fma.rn.f32 	%f527, %f526, 0f3BBB989D, 0f3F000000;
	cvt.sat.f32.f32 	%f528, %f527;
	mov.f32 	%f529, 0f4B400001;
	mov.f32 	%f530, 0f437C0000;
	fma.rm.f32 	%f531, %f528, %f530, %f529;
	add.f32 	%f532, %f531, 0fCB40007F;
	neg.f32 	%f533, %f532;
	fma.rn.f32 	%f534, %f526, 0f3FB8AA3B, %f533;
	fma.rn.f32 	%f535, %f526, 0f32A57060, %f534;
	mov.b32 	%r82, %f531;
	shl.b32 	%r83, %r82, 23;
	mov.b32 	%f536, %r83;
	ex2.approx.ftz.f32 	%f537, %f535;
	mul.f32 	%f538, %f537, %f536;
	mul.f32 	%f588, %f538, %f588;
	mul.f32 	%f587, %f538, %f587;
	mul.f32 	%f586, %f538, %f586;
	mul.f32 	%f585, %f538, %f585;
	st.local.v4.f32 	[%rd1], {%f588, %f587, %f586, %f585};
	mul.f32 	%f589, %f589, %f538;
$L__BB7_34:
	@%p24 bra 	$L__BB7_54;
	mov.f32 	%f613, 0f00000000;
	mov.b32 	%r101, 8192;
	mov.u32 	%r99, %r11;
	mov.u32 	%r100, %r10;
$L__BB7_36:
	setp.gt.u32 	%p43, %r1, 127;
	ld.shared.f32 	%f540, [%r99+-4];
	sub.f32 	%f541, %f540, %f594;
	fma.rn.f32 	%f542, %f541, 0f3BBB989D, 0f3F000000;
	cvt.sat.f32.f32 	%f543, %f542;
	mov.f32 	%f544, 0f4B400001;
	mov.f32 	%f545, 0f437C0000;
	fma.rm.f32 	%f546, %f543, %f545, %f544;
	add.f32 	%f547, %f546, 0fCB40007F;
	neg.f32 	%f548, %f547;
	fma.rn.f32 	%f549, %f541, 0f3FB8AA3B, %f548;
	fma.rn.f32 	%f550, %f541, 0f32A57060, %f549;
	mov.b32 	%r85, %f546;
	shl.b32 	%r86, %r85, 23;
	mov.b32 	%f551, %r86;
	ex2.approx.ftz.f32 	%f552, %f550;
	mul.f32 	%f48, %f552, %f551;
	add.f32 	%f49, %f613, %f48;
	@%p43 bra 	$L__BB7_38;
	ld.shared.f32 	%f553, [%r100+-896];
	fma.rn.f32 	%f588, %f48, %f553, %f588;
$L__BB7_38:
	setp.gt.u32 	%p44, %r1, 95;
	@%p44 bra 	$L__BB7_40;
	ld.shared.f32 	%f554, [%r100+-768];
	fma.rn.f32 	%f587, %f48, %f554, %f587;
$L__BB7_40:
	setp.gt.u32 	%p45, %r1, 63;
	@%p45 bra 	$L__BB7_42;
	ld.shared.f32 	%f555, [%r100+-640];
	fma.rn.f32 	%f586, %f48, %f555, %f586;
$L__BB7_42:
	setp.gt.u32 	%p46, %r1, 31;
	@%p46 bra 	$L__BB7_44;
	ld.shared.f32 	%f556, [%r100+-512];
	fma.rn.f32 	%f585, %f48, %f556, %f585;
$L__BB7_44:
	ld.shared.f32 	%f557, [%r99];
	sub.f32 	%f558, %f557, %f594;
	fma.rn.f32 	%f559, %f558, 0f3BBB989D, 0f3F000000;
	cvt.sat.f32.f32 	%f560, %f559;
	mov.f32 	%f561, 0f4B400001;
	mov.f32 	%f562, 0f437C0000;
	fma.rm.f32 	%f563, %f560, %f562, %f561;
	add.f32 	%f564, %f563, 0fCB40007F;
	neg.f32 	%f565, %f564;
	fma.rn.f32 	%f566, %f558, 0f3FB8AA3B, %f565;
	fma.rn.f32 	%f567, %f558, 0f32A57060, %f566;
	mov.b32 	%r87, %f563;
	shl.b32 	%r88, %r87, 23;
	mov.b32 	%f568, %r88;
	ex2.approx.ftz.f32 	%f569, %f567;
	mul.f32 	%f62, %f569, %f568;
	add.f32 	%f613, %f49, %f62;
	@%p43 bra 	$L__BB7_46;
	ld.shared.f32 	%f570, [%r100+-384];
	fma.rn.f32 	%f588, %f62, %f570, %f588;
$L__BB7_46:
	@%p44 bra 	$L__BB7_48;
	ld.shared.f32 	%f571, [%r100+-256];
	fma.rn.f32 	%f587, %f62, %f571, %f587;
$L__BB7_48:
	@%p45 bra 	$L__BB7_50;
	ld.shared.f32 	%f572, [%r100+-128];
	fma.rn.f32 	%f586, %f62, %f572, %f586;
$L__BB7_50:
	@%p46 bra 	$L__BB7_52;
	ld.shared.f32 	%f573, [%r100];
	fma.rn.f32 	%f585, %f62, %f573, %f585;
$L__BB7_52:
	add.s32 	%r101, %r101, 1024;
	add.s32 	%r100, %r100, 1024;
	add.s32 	%r99, %r99, 8;
	setp.ne.s32 	%p51, %r101, 16384;
	@%p51 bra 	$L__BB7_36;
	st.local.v4.f32 	[%rd1], {%f588, %f587, %f586, %f585};
	add.f32 	%f589, %f589, %f613;
$L__BB7_54:
	bar.sync 	0;
	bar.sync 	0;
	add.s32 	%r98, %r98, 1;
	setp.eq.s32 	%p52, %r98, %r23;
	mov.f32 	%f591, %f594;
	@%p52 bra 	$L__BB7_55;
	bra.uni 	$L__BB7_16;
$L__BB7_55:
	setp.lt.u32 	%p53, %r2, 16;
	@%p53 bra 	$L__BB7_56;
	bra.uni 	$L__BB7_61;
$L__BB7_56:
	shl.b32 	%r89, %r3, 4;
	add.s32 	%r21, %r2, %r89;
	setp.ge.s32 	%p54, %r21, %r22;
	setp.gt.u32 	%p55, %r1, 127;
	or.pred  	%p56, %p54, %p55;
	@%p56 bra 	$L__BB7_61;
	shl.b32 	%r91, %r21, 7;
	shr.u32 	%r92, %r1, 5;
	mul.wide.u32 	%rd24, %r92, 4;
	add.s64 	%rd25, %rd1, %rd24;
	ld.local.f32 	%f574, [%rd25];
	div.rn.f32 	%f575, %f574, %f589;
	add.s32 	%r93, %r91, %r1;
	cvta.to.global.u64 	%rd26, %rd11;
	mul.wide.s32 	%rd27, %r93, 4;
	add.s64 	%rd7, %rd26, %rd27;
	st.global.f32 	[%rd7], %f575;
	setp.gt.u32 	%p57, %r1, 95;
	@%p57 bra 	$L__BB7_61;
	add.s32 	%r94, %r1, 32;
	shr.u32 	%r95, %r94, 5;
	mul.wide.u32 	%rd28, %r95, 4;
	add.s64 	%rd29, %rd1, %rd28;
	ld.local.f32 	%f576, [%rd29];
	div.rn.f32 	%f577, %f576, %f589;
	st.global.f32 	[%rd7+128], %f577;
	setp.gt.u32 	%p58, %r1, 63;
	@%p58 bra 	$L__BB7_61;
	add.s32 	%r96, %r1, 64;
	shr.u32 	%r97, %r96, 5;
	mul.wide.u32 	%rd30, %r97, 4;
	add.s64 	%rd31, %rd1, %rd30;
	ld.local.f32 	%f578, [%rd31];
	div.rn.f32 	%f579, %f578, %f589;
	st.global.f32 	[%rd7+256], %f579;
	setp.gt.u32 	%p59, %r1, 31;
	@%p59 bra 	$L__BB7_61;
	div.rn.f32 	%f580, %f585, %f589;
	st.global.f32 	[%rd7+384], %f580;
$L__BB7_61:
	ret;

}
	// .globl	_Z15flash_attentionIfLi12ELi12ELi128ELi32ELi16EEvPT_S1_S1_S1_iS1_S1_i
.visible .entry _Z15flash_attentionIfLi12ELi12ELi128ELi32ELi16EEvPT_S1_S1_S1_iS1_S1_i(
	.param .u64 .ptr .align 1 _Z15flash_attentionIfLi12ELi12ELi128ELi32ELi16EEvPT_S1_S1_S1_iS1_S1_i_param_0,
	.param .u64 .ptr .align 1 _Z15flash_attentionIfLi12ELi12ELi128ELi32ELi16EEvPT_S1_S1_S1_iS1_S1_i_param_1,
	.param .u64 .ptr .align 1 _Z15flash_attentionIfLi12ELi12ELi128ELi32ELi16EEvPT_S1_S1_S1_iS1_S1_i_param_2,
	.param .u64 .ptr .align 1 _Z15flash_attentionIfLi12ELi12ELi128ELi32ELi16EEvPT_S1_S1_S1_iS1_S1_i_param_3,
	.param .u32 _Z15flash_attentionIfLi12ELi12ELi128ELi32ELi16EEvPT_S1_S1_S1_iS1_S1_i_param_4,
	.param .u64 .ptr .align 1 _Z15flash_attentionIfLi12ELi12ELi128ELi32ELi16EEvPT_S1_S1_S1_iS1_S1_i_param_5,
	.param .u64 .ptr .align 1 _Z15flash_attentionIfLi12ELi12ELi128ELi32ELi16EEvPT_S1_S1_S1_iS1_S1_i_param_6,
	.param .u32 _Z15flash_attentionIfLi12ELi12ELi128ELi32ELi16EEvPT_S1_S1_S1_iS1_S1_i_param_7
)
{
	.local .align 16 .b8 	__local_depot8[48];
	.reg .b64 	%SP;
	.reg .b64 	%SPL;
	.reg .pred 	%p<57>;
	.reg .b32 	%r<97>;
	.reg .b32 	%f<631>;
	.reg .b64 	%rd<32>;

	mov.u64 	%SPL, __local_depot8;
	cvta.local.u64 	%SP, %SPL;
	ld.param.u64 	%rd8, [_Z15flash_attentionIfLi12ELi12ELi128ELi32ELi16EEvPT_S1_S1_S1_iS1_S1_i_param_0];
	ld.param.u64 	%rd9, [_Z15flash_attentionIfLi12ELi12ELi128ELi32ELi16EEvPT_S1_S1_S1_iS1_S1_i_param_1];
	ld.param.u64 	%rd10, [_Z15flash_attentionIfLi12ELi12ELi128ELi32ELi16EEvPT_S1_S1_S1_iS1_S1_i_param_2];
	ld.param.u64 	%rd11, [_Z15flash_attentionIfLi12ELi12ELi128ELi32ELi16EEvPT_S1_S1_S1_iS1_S1_i_param_3];
	ld.param.u32 	%r22, [_Z15flash_attentionIfLi12ELi12ELi128ELi32ELi16EEvPT_S1_S1_S1_iS1_S1_i_param_4];
	ld.param.u32 	%r23, [_Z15flash_attentionIfLi12ELi12ELi128ELi32ELi16EEvPT_S1_S1_S1_iS1_S1_i_param_7];
	add.u64 	%rd1, %SPL, 0;
	mov.u32 	%r1, %tid.x;
	mov.u32 	%r2, %tid.y;
	mov.u32 	%r3, %ctaid.x;
	or.b32  	%r24, %r2, %r3;
	or.b32  	%r25, %r24, %r1;
	setp.ne.s32 	%p2, %r25, 0;
	@%p2 bra 	$L__BB8_2;
	add.u64 	%rd13, %SP, 16;
	add.u64 	%rd14, %SPL, 16;
	mov.b32 	%r26, 12;
	st.local.v2.u32 	[%rd14], {%r26, %r26};
	mov.b32 	%r27, 128;
	st.local.u32 	[%rd14+8], %r27;
	mov.u64 	%rd15, $str;
	cvta.global.u64 	%rd16, %rd15;
	{ // callseq 24, 0
	.param .b64 param0;
	st.param.b64 	[param0], %rd16;
	.param .b64 param1;
	st.param.b64 	[param1], %rd13;
	.param .b32 retval0;
	call.uni (retval0), 
	vprintf, 
	(
	param0, 
	param1
	);
	ld.param.b32 	%r28, [retval0];
	} // callseq 24
	mov.b32 	%r30, 16;
	mov.b32 	%r31, 32;
	st.local.v2.u32 	[%rd14], {%r31, %r30};
	mov.u64 	%rd17, $str$1;
	cvta.global.u64 	%rd18, %rd17;
	{ // callseq 25, 0
	.param .b64 param0;
	st.param.b64 	[param0], %rd18;
	.param .b64 param1;
	st.param.b64 	[param1], %rd13;
	.param .b32 retval0;
	call.uni (retval0), 
	vprintf, 
	(
	param0, 
	param1
	);
	ld.param.b32 	%r32, [retval0];
	} // callseq 25
	mov.u32 	%r34, %ctaid.y;
	st.local.v2.u32 	[%rd14], {%r3, %r34};
	mov.u64 	%rd19, $str$2;
	cvta.global.u64 	%rd20, %rd19;
	{ // callseq 26, 0
	.param .b64 param0;
	st.param.b64 	[param0], %rd20;
	.param .b64 param1;
	st.param.b64 	[param1], %rd13;
	.param .b32 retval0;
	call.uni (retval0), 
	vprintf, 
	(
	param0, 
	param1
	);
	ld.param.b32 	%r35, [retval0];
	} // callseq 26
$L__BB8_2:
	mov.f32 	%f90, 0f00000000;
	st.local.v4.f32 	[%rd1], {%f90, %f90, %f90, %f90};
	setp.gt.u32 	%p3, %r2, 11;
	@%p3 bra 	$L__BB8_14;
	mad.lo.s32 	%r4, %r3, 12, %r2;
	setp.lt.s32 	%p4, %r4, %r22;
	@%p4 bra 	$L__BB8_9;
	setp.gt.u32 	%p5, %r1, 127;
	@%p5 bra 	$L__BB8_14;
	shl.b32 	%r37, %r2, 7;
	add.s32 	%r38, %r37, %r1;
	shl.b32 	%r39, %r38, 2;
	mov.u32 	%r40, shared;
	add.s32 	%r41, %r40, %r39;
	add.s32 	%r5, %r41, 12288;
	mov.b32 	%r42, 0;
	st.shared.u32 	[%r41+12288], %r42;
	setp.lt.u32 	%p6, %r1, 96;
	@%p6 bra 	$L__BB8_6;
	bra.uni 	$L__BB8_14;
$L__BB8_6:
	mov.b32 	%r43, 0;
	st.shared.u32 	[%r5+128], %r43;
	setp.gt.u32 	%p7, %r1, 63;
	@%p7 bra 	$L__BB8_14;
	mov.b32 	%r44, 0;
	st.shared.u32 	[%r5+256], %r44;
	setp.gt.u32 	%p8, %r1, 31;
	@%p8 bra 	$L__BB8_14;
	mov.b32 	%r45, 0;
	st.shared.u32 	[%r5+384], %r45;
	bra.uni 	$L__BB8_14;
$L__BB8_9:
	setp.gt.u32 	%p9, %r1, 127;
	@%p9 bra 	$L__BB8_14;
	shl.b32 	%r46, %r4, 7;
	shl.b32 	%r47, %r2, 7;
	add.s32 	%r48, %r46, %r1;
	cvta.to.global.u64 	%rd21, %rd8;
	mul.wide.s32 	%rd22, %r48, 4;
	add.s64 	%rd2, %rd21, %rd22;
	ld.global.f32 	%f91, [%rd2];
	add.s32 	%r49, %r47, %r1;
	shl.b32 	%r50, %r49, 2;
	mov.u32 	%r51, shared;
	add.s32 	%r52, %r51, %r50;
	add.s32 	%r6, %r52, 12288;
	st.shared.f32 	[%r52+12288], %f91;
	setp.gt.u32 	%p10, %r1, 95;
	@%p10 bra 	$L__BB8_14;
	ld.global.f32 	%f92, [%rd2+128];
	st.shared.f32 	[%r6+128], %f92;
	setp.gt.u32 	%p11, %r1, 63;
	@%p11 bra 	$L__BB8_14;
	ld.global.f32 	%f93, [%rd2+256];
	st.shared.f32 	[%r6+256], %f93;
	setp.gt.u32 	%p12, %r1, 31;
	@%p12 bra 	$L__BB8_14;
	ld.global.f32 	%f94, [%rd2+384];
	st.shared.f32 	[%r6+384], %f94;
$L__BB8_14:
	bar.sync 	0;
	setp.lt.s32 	%p13, %r23, 1;
	mov.f32 	%f577, 0f00000000;
	mov.f32 	%f581, %f577;
	@%p13 bra 	$L__BB8_55;
	max.u32 	%r55, %r2, %r1;
	setp.lt.u32 	%p1, %r55, 12;
	mul.lo.s32 	%r56, %r2, 12;
	add.s32 	%r57, %r1, %r56;
	shl.b32 	%r58, %r57, 2;
	mov.u32 	%r59, shared;
	add.s32 	%r60, %r59, 18432;
	add.s32 	%r7, %r60, %r58;
	mad.lo.s32 	%r61, %r2, 116, %r57;
	shl.b32 	%r62, %r61, 2;
	add.s32 	%r8, %r59, %r62;
	shl.b32 	%r63, %r56, 2;
	add.s32 	%r9, %r60, %r63;
	shl.b32 	%r64, %r1, 2;
	add.s32 	%r65, %r64, %r59;
	add.s32 	%r10, %r65, 7040;
	mad.lo.s32 	%r66, %r2, 48, %r59;
	add.s32 	%r11, %r66, 18436;
	cvta.to.global.u64 	%rd3, %rd9;
	cvta.to.global.u64 	%rd4, %rd10;
	mov.f32 	%f580, 0f00000000;
	mov.f32 	%f583, 0fFF800000;
	mov.b32 	%r93, 0;
	not.pred 	%p24, %p1;
	mov.f32 	%f579, %f580;
	mov.f32 	%f578, %f580;
	mov.f32 	%f577, %f580;
	mov.f32 	%f581, %f580;
$L__BB8_16:
	setp.lt.u32 	%p14, %r2, 12;
	@%p14 bra 	$L__BB8_17;
	bra.uni 	$L__BB8_28;
$L__BB8_17:
	mad.lo.s32 	%r13, %r93, 12, %r2;
	setp.lt.s32 	%p15, %r13, %r22;
	@%p15 bra 	$L__BB8_23;
	setp.lt.u32 	%p16, %r1, 128;
	@%p16 bra 	$L__BB8_19;
	bra.uni 	$L__BB8_28;
$L__BB8_19:
	setp.gt.u32 	%p17, %r1, 95;
	mov.b32 	%r67, 0;
	st.shared.u32 	[%r8], %r67;
	st.shared.u32 	[%r8+6144], %r67;
	@%p17 bra 	$L__BB8_28;
	setp.gt.u32 	%p18, %r1, 63;
	mov.b32 	%r68, 0;
	st.shared.u32 	[%r8+128], %r68;
	st.shared.u32 	[%r8+6272], %r68;
	@%p18 bra 	$L__BB8_28;
	setp.gt.u32 	%p19, %r1, 31;
	mov.b32 	%r69, 0;
	st.shared.u32 	[%r8+256], %r69;
	st.shared.u32 	[%r8+6400], %r69;
	@%p19 bra 	$L__BB8_28;
	mov.b32 	%r70, 0;
	st.shared.u32 	[%r8+384], %r70;
	st.shared.u32 	[%r8+6528], %r70;
	bra.uni 	$L__BB8_28;
$L__BB8_23:
	setp.gt.u32 	%p20, %r1, 127;
	@%p20 bra 	$L__BB8_28;
	setp.gt.u32 	%p21, %r1, 95;
	shl.b32 	%r71, %r13, 7;
	add.s32 	%r72, %r71, %r1;
	mul.wide.u32 	%rd23, %r72, 4;
	add.s64 	%rd5, %rd3, %rd23;
	ld.global.f32 	%f103, [%rd5];
	st.shared.f32 	[%r8], %f103;
	add.s64 	%rd6, %rd4, %rd23;
	ld.global.f32 	%f104, [%rd6];
	st.shared.f32 	[%r8+6144], %f104;
	@%p21 bra 	$L__BB8_28;
	setp.gt.u32 	%p22, %r1, 63;
	ld.global.f32 	%f105, [%rd5+128];
	st.shared.f32 	[%r8+128], %f105;
	ld.global.f32 	%f106, [%rd6+128];
	st.shared.f32 	[%r8+6272], %f106;
	@%p22 bra 	$L__BB8_28;
	setp.gt.u32 	%p23, %r1, 31;
	ld.global.f32 	%f107, [%rd5+256];
	st.shared.f32 	[%r8+256], %f107;
	ld.global.f32 	%f108, [%rd6+256];
	st.shared.f32 	[%r8+6400], %f108;
	@%p23 bra 	$L__BB8_28;
	ld.global.f32 	%f109, [%rd5+384];
	st.shared.f32 	[%r8+384], %f109;
	ld.global.f32 	%f110, [%rd6+384];
	st.shared.f32 	[%r8+6528], %f110;
$L__BB8_28:
	bar.sync 	0;
	bar.sync 	0;
	@%p24 bra 	$L__BB8_30;
	shl.b32 	%r73, %r2, 9;
	mov.u32 	%r74, shared;
	add.s32 	%r75, %r74, %r73;
	ld.shared.v4.f32 	{%f111, %f112, %f113, %f114}, [%r75+12288];
	shl.b32 	%r76, %r1, 9;
	add.s32 	%r77, %r74, %r76;
	ld.shared.v4.f32 	{%f115, %f116, %f117, %f118}, [%r77];
	fma.rn.f32 	%f119, %f111, %f115, 0f00000000;
	fma.rn.f32 	%f120, %f112, %f116, %f119;
	fma.rn.f32 	%f121, %f113, %f117, %f120;
	fma.rn.f32 	%f122, %f114, %f118, %f121;
	ld.shared.v4.f32 	{%f123, %f124, %f125, %f126}, [%r75+12304];
	ld.shared.v4.f32 	{%f127, %f128, %f129, %f130}, [%r77+16];
	fma.rn.f32 	%f131, %f123, %f127, %f122;
	fma.rn.f32 	%f132, %f124, %f128, %f131;
	fma.rn.f32 	%f133, %f125, %f129, %f132;
	fma.rn.f32 	%f134, %f126, %f130, %f133;
	ld.shared.v4.f32 	{%f135, %f136, %f137, %f138}, [%r75+12320];
	ld.shared.v4.f32 	{%f139, %f140, %f141, %f142}, [%r77+32];
	fma.rn.f32 	%f143, %f135, %f139, %f134;
	fma.rn.f32 	%f144, %f136, %f140, %f143;
	fma.rn.f32 	%f145, %f137, %f141, %f144;
	fma.rn.f32 	%f146, %f138, %f142, %f145;
	ld.shared.v4.f32 	{%f147, %f148, %f149, %f150}, [%r75+12336];
	ld.shared.v4.f32 	{%f151, %f152, %f153, %f154}, [%r77+48];
	fma.rn.f32 	%f155, %f147, %f151, %f146;
	fma.rn.f32 	%f156, %f148, %f152, %f155;
	fma.rn.f32 	%f157, %f149, %f153, %f156;
	fma.rn.f32 	%f158, %f150, %f154, %f157;
	ld.shared.v4.f32 	{%f159, %f160, %f161, %f162}, [%r75+12352];
	ld.shared.v4.f32 	{%f163, %f164, %f165, %f166}, [%r77+64];
	fma.rn.f32 	%f167, %f159, %f163, %f158;
	fma.rn.f32 	%f168, %f160, %f164, %f167;
	fma.rn.f32 	%f169, %f161, %f165, %f168;
	fma.rn.f32 	%f170, %f162, %f166, %f169;
	ld.shared.v4.f32 	{%f171, %f172, %f173, %f174}, [%r75+12368];
	ld.shared.v4.f32 	{%f175, %f176, %f177, %f178}, [%r77+80];
	fma.rn.f32 	%f179, %f171, %f175, %f170;
	fma.rn.f32 	%f180, %f172, %f176, %f179;
	fma.rn.f32 	%f181, %f173, %f177, %f180;
	fma.rn.f32 	%f182, %f174, %f178, %f181;
	ld.shared.v4.f32 	{%f183, %f184, %f185, %f186}, [%r75+12384];
	ld.shared.v4.f32 	{%f187, %f188, %f189, %f190}, [%r77+96];
	fma.rn.f32 	%f191, %f183, %f187, %f182;
	fma.rn.f32 	%f192, %f184, %f188, %f191;
	fma.rn.f32 	%f193, %f185, %f189, %f192;
	fma.rn.f32 	%f194, %f186, %f190, %f193;
	ld.shared.v4.f32 	{%f195, %f196, %f197, %f198}, [%r75+12400];
	ld.shared.v4.f32 	{%f199, %f200, %f201, %f202}, [%r77+112];
	fma.rn.f32 	%f203, %f195, %f199, %f194;
	fma.rn.f32 	%f204, %f196, %f200, %f203;
	fma.rn.f32 	%f205, %f197, %f201, %f204;
	fma.rn.f32 	%f206, %f198, %f202, %f205;
	ld.shared.v4.f32 	{%f207, %f208, %f209, %f210}, [%r75+12416];
	ld.shared.v4.f32 	{%f211, %f212, %f213, %f214}, [%r77+128];
	fma.rn.f32 	%f215, %f207, %f211, %f206;
	fma.rn.f32 	%f216, %f208, %f212, %f215;
	fma.rn.f32 	%f217, %f209, %f213, %f216;
	fma.rn.f32 	%f218, %f210, %f214, %f217;
	ld.shared.v4.f32 	{%f219, %f220, %f221, %f222}, [%r75+12432];
	ld.shared.v4.f32 	{%f223, %f224, %f225, %f226}, [%r77+144];
	fma.rn.f32 	%f227, %f219, %f223, %f218;
	fma.rn.f32 	%f228, %f220, %f224, %f227;
	fma.rn.f32 	%f229, %f221, %f225, %f228;
	fma.rn.f32 	%f230, %f222, %f226, %f229;
	ld.shared.v4.f32 	{%f231, %f232, %f233, %f234}, [%r75+12448];
	ld.shared.v4.f32 	{%f235, %f236, %f237, %f238}, [%r77+160];
	fma.rn.f32 	%f239, %f231, %f235, %f230;
	fma.rn.f32 	%f240, %f232, %f236, %f239;
	fma.rn.f32 	%f241, %f233, %f237, %f240;
	fma.rn.f32 	%f242, %f234, %f238, %f241;
	ld.shared.v4.f32 	{%f243, %f244, %f245, %f246}, [%r75+12464];
	ld.shared.v4.f32 	{%f247, %f248, %f249, %f250}, [%r77+176];
	fma.rn.f32 	%f251, %f243, %f247, %f242;
	fma.rn.f32 	%f252, %f244, %f248, %f251;
	fma.rn.f32 	%f253, %f245, %f249, %f252;
	fma.rn.f32 	%f254, %f246, %f250, %f253;
	ld.shared.v4.f32 	{%f255, %f256, %f257, %f258}, [%r75+12480];
	ld.shared.v4.f32 	{%f259, %f260, %f261, %f262}, [%r77+192];
	fma.rn.f32 	%f263, %f255, %f259, %f254;
	fma.rn.f32 	%f264, %f256, %f260, %f263;
	fma.rn.f32 	%f265, %f257, %f261, %f264;
	fma.rn.f32 	%f266, %f258, %f262, %f265;
	ld.shared.v4.f32 	{%f267, %f268, %f269, %f270}, [%r75+12496];
	ld.shared.v4.f32 	{%f271, %f272, %f273, %f274}, [%r77+208];
	fma.rn.f32 	%f275, %f267, %f271, %f266;
	fma.rn.f32 	%f276, %f268, %f272, %f275;
	fma.rn.f32 	%f277, %f269, %f273, %f276;
	fma.rn.f32 	%f278, %f270, %f274, %f277;
	ld.shared.v4.f32 	{%f279, %f280, %f281, %f282}, [%r75+12512];
	ld.shared.v4.f32 	{%f283, %f284, %f285, %f286}, [%r77+224];
	fma.rn.f32 	%f287, %f279, %f283, %f278;
	fma.rn.f32 	%f288, %f280, %f284, %f287;
	fma.rn.f32 	%f289, %f281, %f285, %f288;
	fma.rn.f32 	%f290, %f282, %f286, %f289;
	ld.shared.v4.f32 	{%f291, %f292, %f293, %f294}, [%r75+12528];
	ld.shared.v4.f32 	{%f295, %f296, %f297, %f298}, [%r77+240];
	fma.rn.f32 	%f299, %f291, %f295, %f290;
	fma.rn.f32 	%f300, %f292, %f296, %f299;
	fma.rn.f32 	%f301, %f293, %f297, %f300;
	fma.rn.f32 	%f302, %f294, %f298, %f301;
	ld.shared.v4.f32 	{%f303, %f304, %f305, %f306}, [%r75+12544];
	ld.shared.v4.f32 	{%f307, %f308, %f309, %f310}, [%r77+256];
	fma.rn.f32 	%f311, %f303, %f307, %f302;
	fma.rn.f32 	%f312, %f304, %f308, %f311;
	fma.rn.f32 	%f313, %f305, %f309, %f312;
	fma.rn.f32 	%f314, %f306, %f310, %f313;
	ld.shared.v4.f32 	{%f315, %f316, %f317, %f318}, [%r75+12560];
	ld.shared.v4.f32 	{%f319, %f320, %f321, %f322}, [%r77+272];
	fma.rn.f32 	%f323, %f315, %f319, %f314;
	fma.rn.f32 	%f324, %f316, %f320, %f323;
	fma.rn.f32 	%f325, %f317, %f321, %f324;
	fma.rn.f32 	%f326, %f318, %f322, %f325;
	ld.shared.v4.f32 	{%f327, %f328, %f329, %f330}, [%r75+12576];
	ld.shared.v4.f32 	{%f331, %f332, %f333, %f334}, [%r77+288];
	fma.rn.f32 	%f335, %f327, %f331, %f326;
	fma.rn.f32 	%f336, %f328, %f332, %f335;
	fma.rn.f32 	%f337, %f329, %f333, %f336;
	fma.rn.f32 	%f338, %f330, %f334, %f337;
	ld.shared.v4.f32 	{%f339, %f340, %f341, %f342}, [%r75+12592];
	ld.shared.v4.f32 	{%f343, %f344, %f345, %f346}, [%r77+304];
	fma.rn.f32 	%f347, %f339, %f343, %f338;
	fma.rn.f32 	%f348, %f340, %f344, %f347;
	fma.rn.f32 	%f349, %f341, %f345, %f348;
	fma.rn.f32 	%f350, %f342, %f346, %f349;
	ld.shared.v4.f32 	{%f351, %f352, %f353, %f354}, [%r75+12608];
	ld.shared.v4.f32 	{%f355, %f356, %f357, %f358}, [%r77+320];
	fma.rn.f32 	%f359, %f351, %f355, %f350;
	fma.rn.f32 	%f360, %f352, %f356, %f359;
	fma.rn.f32 	%f361, %f353, %f357, %f360;
	fma.rn.f32 	%f362, %f354, %f358, %f361;
	ld.shared.v4.f32 	{%f363, %f364, %f365, %f366}, [%r75+12624];
	ld.shared.v4.f32 	{%f367, %f368, %f369, %f370}, [%r77+336];
	fma.rn.f32 	%f371, %f363, %f367, %f362;
	fma.rn.f32 	%f372, %f364, %f368, %f371;
	fma.rn.f32 	%f373, %f365, %f369, %f372;
	fma.rn.f32 	%f374, %f366, %f370, %f373;
	ld.shared.v4.f32 	{%f375, %f376, %f377, %f378}, [%r75+12640];
	ld.shared.v4.f32 	{%f379, %f380, %f381, %f382}, [%r77+352];
	fma.rn.f32 	%f383, %f375, %f379, %f374;
	fma.rn.f32 	%f384, %f376, %f380, %f383;
	fma.rn.f32 	%f385, %f377, %f381, %f384;
	fma.rn.f32 	%f386, %f378, %f382, %f385;
	ld.shared.v4.f32 	{%f387, %f388, %f389, %f390}, [%r75+12656];
	ld.shared.v4.f32 	{%f391, %f392, %f393, %f394}, [%r77+368];
	fma.rn.f32 	%f395, %f387, %f391, %f386;
	fma.rn.f32 	%f396, %f388, %f392, %f395;
	fma.rn.f32 	%f397, %f389, %f393, %f396;
	fma.rn.f32 	%f398, %f390, %f394, %f397;
	ld.shared.v4.f32 	{%f399, %f400, %f401, %f402}, [%r75+12672];
	ld.shared.v4.f32 	{%f403, %f404, %f405, %f406}, [%r77+384];
	fma.rn.f32 	%f407, %f399, %f403, %f398;
	fma.rn.f32 	%f408, %f400, %f404, %f407;
	fma.rn.f32 	%f409, %f401, %f405, %f408;
	fma.rn.f32 	%f410, %f402, %f406, %f409;
	ld.shared.v4.f32 	{%f411, %f412, %f413, %f414}, [%r75+12688];
	ld.shared.v4.f32 	{%f415, %f416, %f417, %f418}, [%r77+400];
	fma.rn.f32 	%f419, %f411, %f415, %f410;
	fma.rn.f32 	%f420, %f412, %f416, %f419;
	fma.rn.f32 	%f421, %f413, %f417, %f420;
	fma.rn.f32 	%f422, %f414, %f418, %f421;
	ld.shared.v4.f32 	{%f423, %f424, %f425, %f426}, [%r75+12704];
	ld.shared.v4.f32 	{%f427, %f428, %f429, %f430}, [%r77+416];
	fma.rn.f32 	%f431, %f423, %f427, %f422;
	fma.rn.f32 	%f432, %f424, %f428, %f431;
	fma.rn.f32 	%f433, %f425, %f429, %f432;
	fma.rn.f32 	%f434, %f426, %f430, %f433;
	ld.shared.v4.f32 	{%f435, %f436, %f437, %f438}, [%r75+12720];
	ld.shared.v4.f32 	{%f439, %f440, %f441, %f442}, [%r77+432];
	fma.rn.f32 	%f443, %f435, %f439, %f434;
	fma.rn.f32 	%f444, %f436, %f440, %f443;
	fma.rn.f32 	%f445, %f437, %f441, %f444;
	fma.rn.f32 	%f446, %f438, %f442, %f445;
	ld.shared.v4.f32 	{%f447, %f448, %f449, %f450}, [%r75+12736];
	ld.shared.v4.f32 	{%f451, %f452, %f453, %f454}, [%r77+448];
	fma.rn.f32 	%f455, %f447, %f451, %f446;
	fma.rn.f32 	%f456, %f448, %f452, %f455;
	fma.rn.f32 	%f457, %f449, %f453, %f456;
	fma.rn.f32 	%f458, %f450, %f454, %f457;
	ld.shared.v4.f32 	{%f459, %f460, %f461, %f462}, [%r75+12752];
	ld.shared.v4.f32 	{%f463, %f464, %f465, %f466}, [%r77+464];
	fma.rn.f32 	%f467, %f459, %f463, %f458;
	fma.rn.f32 	%f468, %f460, %f464, %f467;
	fma.rn.f32 	%f469, %f461, %f465, %f468;
	fma.rn.f32 	%f470, %f462, %f466, %f469;
	ld.shared.v4.f32 	{%f471, %f472, %f473, %f474}, [%r75+12768];
	ld.shared.v4.f32 	{%f475, %f476, %f477, %f478}, [%r77+480];
	fma.rn.f32 	%f479, %f471, %f475, %f470;
	fma.rn.f32 	%f480, %f472, %f476, %f479;
	fma.rn.f32 	%f481, %f473, %f477, %f480;
	fma.rn.f32 	%f482, %f474, %f478, %f481;
	ld.shared.v4.f32 	{%f483, %f484, %f485, %f486}, [%r75+12784];
	ld.shared.v4.f32 	{%f487, %f488, %f489, %f490}, [%r77+496];
	fma.rn.f32 	%f491, %f483, %f487, %f482;
	fma.rn.f32 	%f492, %f484, %f488, %f491;
	fma.rn.f32 	%f493, %f485, %f489, %f492;
	fma.rn.f32 	%f494, %f486, %f490, %f493;
	st.shared.f32 	[%r7], %f494;
$L__BB8_30:
	setp.gt.u32 	%p25, %r2, 11;
	bar.sync 	0;
	mov.f32 	%f586, %f583;
	@%p25 bra 	$L__BB8_32;
	ld.shared.v4.f32 	{%f495, %f496, %f497, %f498}, [%r9];
	setp.lt.f32 	%p26, %f583, %f495;
	selp.f32 	%f499, %f495, %f583, %p26;
	setp.lt.f32 	%p27, %f499, %f496;
	selp.f32 	%f500, %f496, %f499, %p27;
	setp.lt.f32 	%p28, %f500, %f497;
	selp.f32 	%f501, %f497, %f500, %p28;
	setp.lt.f32 	%p29, %f501, %f498;
	selp.f32 	%f502, %f498, %f501, %p29;
	ld.shared.v4.f32 	{%f503, %f504, %f505, %f506}, [%r9+16];
	setp.lt.f32 	%p30, %f502, %f503;
	selp.f32 	%f507, %f503, %f502, %p30;
	setp.lt.f32 	%p31, %f507, %f504;
	selp.f32 	%f508, %f504, %f507, %p31;
	setp.lt.f32 	%p32, %f508, %f505;
	selp.f32 	%f509, %f505, %f508, %p32;
	setp.lt.f32 	%p33, %f509, %f506;
	selp.f32 	%f510, %f506, %f509, %p33;
	ld.shared.v4.f32 	{%f511, %f512, %f513, %f514}, [%r9+32];
	setp.lt.f32 	%p34, %f510, %f511;
	selp.f32 	%f515, %f511, %f510, %p34;
	setp.lt.f32 	%p35, %f515, %f512;
	selp.f32 	%f516, %f512, %f515, %p35;
	setp.lt.f32 	%p36, %f516, %f513;
	selp.f32 	%f517, %f513, %f516, %p36;
	setp.lt.f32 	%p37, %f517, %f514;
	selp.f32 	%f586, %f514, %f517, %p37;
	mov.f32 	%f582, %f583;
$L__BB8_32:
	bar.sync 	0;
	setp.eq.s32 	%p38, %r93, 0;
	@%p38 bra 	$L__BB8_34;
	sub.f32 	%f518, %f582, %f586;
	fma.rn.f32 	%f519, %f518, 0f3BBB989D, 0f3F000000;
	cvt.sat.f32.f32 	%f520, %f519;
	mov.f32 	%f521, 0f4B400001;
	mov.f32 	%f522, 0f437C0000;
	fma.rm.f32 	%f523, %f520, %f522, %f521;
	add.f32 	%f524, %f523, 0fCB40007F;
	neg.f32 	%f525, %f524;
	fma.rn.f32 	%f526, %f518, 0f3FB8AA3B, %f525;
	fma.rn.f32 	%f527, %f518, 0f32A57060, %f526;
	mov.b32 	%r78, %f523;
	shl.b32 	%r79, %r78, 23;
	mov.b32 	%f528, %r79;
	ex2.approx.ftz.f32 	%f529, %f527;
	mul.f32 	%f530, %f529, %f528;
	mul.f32 	%f580, %f530, %f580;
	mul.f32 	%f579, %f530, %f579;
	mul.f32 	%f578, %f530, %f578;
	mul.f32 	%f577, %f530, %f577;
	st.local.v4.f32 	[%rd1], {%f580, %f579, %f578, %f577};
	mul.f32 	%f581, %f581, %f530;
$L__BB8_34:
	setp.gt.u32 	%p39, %r2, 11;
	@%p39 bra 	$L__BB8_54;
	mov.f32 	%f605, 0f00000000;
	mov.b32 	%r96, 6144;
	mov.u32 	%r94, %r11;
	mov.u32 	%r95, %r10;
$L__BB8_36:
	setp.gt.u32 	%p40, %r1, 127;
	ld.shared.f32 	%f532, [%r94+-4];
	sub.f32 	%f533, %f532, %f586;
	fma.rn.f32 	%f534, %f533, 0f3BBB989D, 0f3F000000;
	cvt.sat.f32.f32 	%f535, %f534;
	mov.f32 	%f536, 0f4B400001;
	mov.f32 	%f537, 0f437C0000;
	fma.rm.f32 	%f538, %f535, %f537, %f536;
	add.f32 	%f539, %f538, 0fCB40007F;
	neg.f32 	%f540, %f539;
	fma.rn.f32 	%f541, %f533, 0f3FB8AA3B, %f540;
	fma.rn.f32 	%f542, %f533, 0f32A57060, %f541;
	mov.b32 	%r81, %f538;
	shl.b32 	%r82, %r81, 23;
	mov.b32 	%f543, %r82;
	ex2.approx.ftz.f32 	%f544, %f542;
	mul.f32 	%f48, %f544, %f543;
	add.f32 	%f49, %f605, %f48;
	@%p40 bra 	$L__BB8_38;
	ld.shared.f32 	%f545, [%r95+-896];
	fma.rn.f32 	%f580, %f48, %f545, %f580;
$L__BB8_38:
	setp.gt.u32 	%p41, %r1, 95;
	@%p41 bra 	$L__BB8_40;
	ld.shared.f32 	%f546, [%r95+-768];
	fma.rn.f32 	%f579, %f48, %f546, %f579;
$L__BB8_40:
	setp.gt.u32 	%p42, %r1, 63;
	@%p42 bra 	$L__BB8_42;
	ld.shared.f32 	%f547, [%r95+-640];
	fma.rn.f32 	%f578, %f48, %f547, %f578;
$L__BB8_42:
	setp.gt.u32 	%p43, %r1, 31;
	@%p43 bra 	$L__BB8_44;
	ld.shared.f32 	%f548, [%r95+-512];
	fma.rn.f32 	%f577, %f48, %f548, %f577;
$L__BB8_44:
	ld.shared.f32 	%f549, [%r94];
	sub.f32 	%f550, %f549, %f586;
	fma.rn.f32 	%f551, %f550, 0f3BBB989D, 0f3F000000;
	cvt.sat.f32.f32 	%f552, %f551;
	mov.f32 	%f553, 0f4B400001;
	mov.f32 	%f554, 0f437C0000;
	fma.rm.f32 	%f555, %f552, %f554, %f553;
	add.f32 	%f556, %f555, 0fCB40007F;
	neg.f32 	%f557, %f556;
	fma.rn.f32 	%f558, %f550, 0f3FB8AA3B, %f557;
	fma.rn.f32 	%f559, %f550, 0f32A57060, %f558;
	mov.b32 	%r83, %f555;
	shl.b32 	%r84, %r83, 23;
	mov.b32 	%f560, %r84;
	ex2.approx.ftz.f32 	%f561, %f559;
	mul.f32 	%f62, %f561, %f560;
	add.f32 	%f605, %f49, %f62;
	@%p40 bra 	$L__BB8_46;
	ld.shared.f32 	%f562, [%r95+-384];
	fma.rn.f32 	%f580, %f62, %f562, %f580;
$L__BB8_46:
	@%p41 bra 	$L__BB8_48;
	ld.shared.f32 	%f563, [%r95+-256];
	fma.rn.f32 	%f579, %f62, %f563, %f579;
$L__BB8_48:
	@%p42 bra 	$L__BB8_50;
	ld.shared.f32 	%f564, [%r95+-128];
	fma.rn.f32 	%f578, %f62, %f564, %f578;
$L__BB8_50:
	@%p43 bra 	$L__BB8_52;
	ld.shared.f32 	%f565, [%r95];
	fma.rn.f32 	%f577, %f62, %f565, %f577;
$L__BB8_52:
	add.s32 	%r96, %r96, 1024;
	add.s32 	%r95, %r95, 1024;
	add.s32 	%r94, %r94, 8;
	setp.ne.s32 	%p48, %r96, 12288;
	@%p48 bra 	$L__BB8_36;
	st.local.v4.f32 	[%rd1], {%f580, %f579, %f578, %f577};
	add.f32 	%f581, %f581, %f605;
$L__BB8_54:
	bar.sync 	0;
	bar.sync 	0;
	add.s32 	%r93, %r93, 1;
	setp.eq.s32 	%p49, %r93, %r23;
	mov.f32 	%f583, %f586;
	@%p49 bra 	$L__BB8_55;
	bra.uni 	$L__BB8_16;
$L__BB8_55:
	setp.lt.u32 	%p50, %r2, 12;
	@%p50 bra 	$L__BB8_56;
	bra.uni 	$L__BB8_61;
$L__BB8_56:
	mad.lo.s32 	%r21, %r3, 12, %r2;
	setp.ge.s32 	%p51, %r21, %r22;
	setp.gt.u32 	%p52, %r1, 127;
	or.pred  	%p53, %p51, %p52;
	@%p53 bra 	$L__BB8_61;
	shl.b32 	%r86, %r21, 7;
	shr.u32 	%r87, %r1, 5;
	mul.wide.u32 	%rd24, %r87, 4;
	add.s64 	%rd25, %rd1, %rd24;
	ld.local.f32 	%f566, [%rd25];
	div.rn.f32 	%f567, %f566, %f581;
	add.s32 	%r88, %r86, %r1;
	cvta.to.global.u64 	%rd26, %rd11;
	mul.wide.s32 	%rd27, %r88, 4;
	add.s64 	%rd7, %rd26, %rd27;
	st.global.f32 	[%rd7], %f567;
	setp.gt.u32 	%p54, %r1, 95;
	@%p54 bra 	$L__BB8_61;
	add.s32 	%r89, %r1, 32;
	shr.u32 	%r90, %r89, 5;
	mul.wide.u32 	%rd28, %r90, 4;
	add.s64 	%rd29, %rd1, %rd28;
	ld.local.f32 	%f568, [%rd29];
	div.rn.f32 	%f569, %f568, %f581;
	st.global.f32 	[%rd7+128], %f569;
	setp.gt.u32 	%p55, %r1, 63;
	@%p55 bra 	$L__BB8_61;
	add.s32 	%r91, %r1, 64;
	shr.u32 	%r92, %r91, 5;
	mul.wide.u32 	%rd30, %r92, 4;
	add.s64 	%rd31, %rd1, %rd30;
	ld.local.f32 	%f570, [%rd31];
	div.rn.f32 	%f571, %f570, %f581;
	st.global.f32 	[%rd7+256], %f571;
	setp.gt.u32 	%p56, %r1, 31;
	@%p56 bra 	$L__BB8_61;
	div.rn.f32 	%f572, %f577, %f581;
	st.global.f32 	[%rd7+384], %f572;
$L__BB8_61:
	ret;

}
	// .globl	_Z15flash_attentionIfLi16ELi16ELi256ELi32ELi16EEvPT_S1_S1_S1_iS1_S1_i
.visible .entry _Z15flash_attentionIfLi16ELi16ELi256ELi32ELi16EEvPT_S1_S1_S1_iS1_S1_i(
	.param .u64 .ptr .align 1 _Z15flash_attentionIfLi16ELi16ELi256ELi32ELi16EEvPT_S1_S1_S1_iS1_S1_i_param_0,
	.param .u64 .ptr .align 1 _Z15flash_attentionIfLi16ELi16ELi256ELi32ELi16EEvPT_S1_S1_S1_iS1_S1_i_param_1,
	.param .u64 .ptr .align 1 _Z15flash_attentionIfLi16ELi16ELi256ELi32ELi16EEvPT_S1_S1_S1_iS1_S1_i_param_2,
	.param .u64 .ptr .align 1 _Z15flash_attentionIfLi16ELi16ELi256ELi32ELi16EEvPT_S1_S1_S1_iS1_S1_i_param_3,
	.param .u32 _Z15flash_attentionIfLi16ELi16ELi256ELi32ELi16EEvPT_S1_S1_S1_iS1_S1_i_param_4,
	.param .u64 .ptr .align 1 _Z15flash_attentionIfLi16ELi16ELi256ELi32ELi16EEvPT_S1_S1_S1_iS1_S1_i_param_5,
	.param .u64 .ptr .align 1 _Z15flash_attentionIfLi16ELi16ELi256ELi32ELi16EEvPT_S1_S1_S1_iS1_S1_i_param_6,
	.param .u32 _Z15flash_attentionIfLi16ELi16ELi256ELi32ELi16EEvPT_S1_S1_S1_iS1_S1_i_param_7
)
{
	.local .align 16 .b8 	__local_depot9[64];
	.reg .b64 	%SP;
	.reg .b64 	%SPL;
	.reg .pred 	%p<88>;
	.reg .b32 	%r<118>;
	.reg .b32 	%f<1171>;
	.reg .b64 	%rd<40>;

	mov.u64 	%SPL, __local_depot9;
	cvta.local.u64 	%SP, %SPL;
	ld.param.u64 	%rd8, [_Z15flash_attentionIfLi16ELi16ELi256ELi32ELi16EEvPT_S1_S1_S1_iS1_S1_i_param_0];
	ld.param.u64 	%rd9, [_Z15flash_attentionIfLi16ELi16ELi256ELi32ELi16EEvPT_S1_S1_S1_iS1_S1_i_param_1];
	ld.param.u64 	%rd10, [_Z15flash_attentionIfLi16ELi16ELi256ELi32ELi16EEvPT_S1_S1_S1_iS1_S1_i_param_2];
	ld.param.u64 	%rd11, [_Z15flash_attentionIfLi16ELi16ELi256ELi32ELi16EEvPT_S1_S1_S1_iS1_S1_i_param_3];
	ld.param.u32 	%r22, [_Z15flash_attentionIfLi16ELi16ELi256ELi32ELi16EEvPT_S1_S1_S1_iS1_S1_i_param_4];
	ld.param.u32 	%r23, [_Z15flash_attentionIfLi16ELi16ELi256ELi32ELi16EEvPT_S1_S1_S1_iS1_S1_i_param_7];
	add.u64 	%rd1, %SPL, 0;
	mov.u32 	%r1, %tid.x;
	mov.u32 	%r2, %tid.y;
	mov.u32 	%r3, %ctaid.x;
	or.b32  	%r24, %r2, %r3;
	or.b32  	%r25, %r24, %r1;
	setp.ne.s32 	%p1, %r25, 0;
	@%p1 bra 	$L__BB9_2;
	add.u64 	%rd13, %SP, 32;
	add.u64 	%rd14, %SPL, 32;
	mov.b32 	%r26, 16;
	st.local.v2.u32 	[%rd14], {%r26, %r26};
	mov.b32 	%r27, 256;
	st.local.u32 	[%rd14+8], %r27;
	mov.u64 	%rd15, $str;
	cvta.global.u64 	%rd16, %rd15;
	{ // callseq 27, 0
	.param .b64 param0;
	st.param.b64 	[param0], %rd16;
	.param .b64 param1;
	st.param.b64 	[param1], %rd13;
	.param .b32 retval0;
	call.uni (retval0), 
	vprintf, 
	(
	param0, 
	param1
	);
	ld.param.b32 	%r28, [retval0];
	} // callseq 27
	mov.b32 	%r30, 32;
	st.local.v2.u32 	[%rd14], {%r30, %r26};
	mov.u64 	%rd17, $str$1;
	cvta.global.u64 	%rd18, %rd17;
	{ // callseq 28, 0
	.param .b64 param0;
	st.param.b64 	[param0], %rd18;
	.param .b64 param1;
	st.param.b64 	[param1], %rd13;
	.param .b32 retval0;
	call.uni (retval0), 
	vprintf, 
	(
	param0, 
	param1
	);
	ld.param.b32 	%r31, [retval0];
	} // callseq 28
	mov.u32 	%r33, %ctaid.y;
	st.local.v2.u32 	[%rd14], {%r3, %r33};
	mov.u64 	%rd19, $str$2;
	cvta.global.u64 	%rd20, %rd19;
	{ // callseq 29, 0
	.param .b64 param0;
	st.param.b64 	[param0], %rd20;
	.param .b64 param1;
	st.param.b64 	[param1], %rd13;
	.param .b32 retval0;
	call.uni (retval0), 
	vprintf, 
	(
	param0, 
	param1
	);
	ld.param.b32 	%r34, [retval0];
	} // callseq 29
$L__BB9_2:
	mov.f32 	%f162, 0f00000000;
	st.local.v4.f32 	[%rd1], {%f162, %f162, %f162, %f162};
	st.local.v4.f32 	[%rd1+16], {%f162, %f162, %f162, %f162};
	setp.gt.u32 	%p2, %r2, 15;
	@%p2 bra 	$L__BB9_22;
	shl.b32 	%r36, %r3, 4;
	add.s32 	%r4, %r2, %r36;
	setp.lt.s32 	%p3, %r4, %r22;
	@%p3 bra 	$L__BB9_13;
	setp.gt.u32 	%p4, %r1, 255;
	@%p4 bra 	$L__BB9_22;
	shl.b32 	%r37, %r2, 8;
	add.s32 	%r38, %r37, %r1;
	shl.b32 	%r39, %r38, 2;
	mov.u32 	%r40, shared;
	add.s32 	%r41, %r40, %r39;
	add.s32 	%r5, %r41, 32768;
	mov.b32 	%r42, 0;
	st.shared.u32 	[%r41+32768], %r42;
	setp.lt.u32 	%p5, %r1, 224;
	@%p5 bra 	$L__BB9_6;
	bra.uni 	$L__BB9_22;
$L__BB9_6:
	mov.b32 	%r43, 0;
	st.shared.u32 	[%r5+128], %r43;
	setp.gt.u32 	%p6, %r1, 191;
	@%p6 bra 	$L__BB9_22;
	mov.b32 	%r44, 0;
	st.shared.u32 	[%r5+256], %r44;
	setp.gt.u32 	%p7, %r1, 159;
	@%p7 bra 	$L__BB9_22;
	mov.b32 	%r45, 0;
	st.shared.u32 	[%r5+384], %r45;
	setp.gt.u32 	%p8, %r1, 127;
	@%p8 bra 	$L__BB9_22;
	mov.b32 	%r46, 0;
	st.shared.u32 	[%r5+512], %r46;
	setp.gt.u32 	%p9, %r1, 95;
	@%p9 bra 	$L__BB9_22;
	mov.b32 	%r47, 0;
	st.shared.u32 	[%r5+640], %r47;
	setp.gt.u32 	%p10, %r1, 63;
	@%p10 bra 	$L__BB9_22;
	mov.b32 	%r48, 0;
	st.shared.u32 	[%r5+768], %r48;
	setp.gt.u32 	%p11, %r1, 31;
	@%p11 bra 	$L__BB9_22;
	mov.b32 	%r49, 0;
	st.shared.u32 	[%r5+896], %r49;
	bra.uni 	$L__BB9_22;
$L__BB9_13:
	setp.gt.u32 	%p12, %r1, 255;
	@%p12 bra 	$L__BB9_22;
	shl.b32 	%r50, %r4, 8;
	shl.b32 	%r51, %r2, 8;
	add.s32 	%r52, %r50, %r1;
	cvta.to.global.u64 	%rd21, %rd8;
	mul.wide.s32 	%rd22, %r52, 4;
	add.s64 	%rd2, %rd21, %rd22;
	ld.global.f32 	%f163, [%rd2];
	add.s32 	%r53, %r51, %r1;
	shl.b32 	%r54, %r53, 2;
	mov.u32 	%r55, shared;
	add.s32 	%r56, %r55, %r54;
	add.s32 	%r6, %r56, 32768;
	st.shared.f32 	[%r56+32768], %f163;
	setp.gt.u32 	%p13, %r1, 223;
	@%p13 bra 	$L__BB9_22;
	ld.global.f32 	%f164, [%rd2+128];
	st.shared.f32 	[%r6+128], %f164;
	setp.gt.u32 	%p14, %r1, 191;
	@%p14 bra 	$L__BB9_22;
	ld.global.f32 	%f165, [%rd2+256];
	st.shared.f32 	[%r6+256], %f165;
	setp.gt.u32 	%p15, %r1, 159;
	@%p15 bra 	$L__BB9_22;
	ld.global.f32 	%f166, [%rd2+384];
	st.shared.f32 	[%r6+384], %f166;
	setp.gt.u32 	%p16, %r1, 127;
	@%p16 bra 	$L__BB9_22;
	ld.global.f32 	%f167, [%rd2+512];
	st.shared.f32 	[%r6+512], %f167;
	setp.gt.u32 	%p17, %r1, 95;
	@%p17 bra 	$L__BB9_22;
	ld.global.f32 	%f168, [%rd2+640];
	st.shared.f32 	[%r6+640], %f168;
	setp.gt.u32 	%p18, %r1, 63;
	@%p18 bra 	$L__BB9_22;
	ld.global.f32 	%f169, [%rd2+768];
	st.shared.f32 	[%r6+768], %f169;
	setp.gt.u32 	%p19, %r1, 31;
	@%p19 bra 	$L__BB9_22;
	ld.global.f32 	%f170, [%rd2+896];
	st.shared.f32 	[%r6+896], %f170;
$L__BB9_22:
	bar.sync 	0;
	setp.lt.s32 	%p20, %r23, 1;
	mov.f32 	%f1073, 0f00000000;
	mov.f32 	%f1081, %f1073;
	@%p20 bra 	$L__BB9_87;
	shl.b32 	%r58, %r2, 4;
	add.s32 	%r59, %r58, %r1;
	shl.b32 	%r60, %r59, 2;
	mov.u32 	%r61, shared;
	add.s32 	%r62, %r61, %r60;
	add.s32 	%r7, %r62, 49152;
	mad.lo.s32 	%r63, %r2, 240, %r59;
	shl.b32 	%r64, %r63, 2;
	add.s32 	%r8, %r61, %r64;
	shl.b32 	%r65, %r2, 10;
	add.s32 	%r66, %r61, %r65;
	add.s32 	%r9, %r66, 32768;
	shl.b32 	%r67, %r1, 2;
	add.s32 	%r68, %r67, %r61;
	add.s32 	%r10, %r68, 18304;
	shl.b32 	%r69, %r2, 6;
	add.s32 	%r70, %r69, %r61;
	add.s32 	%r11, %r70, 49156;
	cvta.to.global.u64 	%rd3, %rd9;
	cvta.to.global.u64 	%rd4, %rd10;
	mov.f32 	%f1076, 0f00000000;
	mov.f32 	%f1083, 0fFF800000;
	mov.b32 	%r114, 0;
	mov.f32 	%f1075, %f1076;
	mov.f32 	%f1074, %f1076;
	mov.f32 	%f1073, %f1076;
	mov.f32 	%f1080, %f1076;
	mov.f32 	%f1079, %f1076;
	mov.f32 	%f1078, %f1076;
	mov.f32 	%f1077, %f1076;
	mov.f32 	%f1081, %f1076;
$L__BB9_24:
	setp.lt.u32 	%p21, %r2, 16;
	@%p21 bra 	$L__BB9_25;
	bra.uni 	$L__BB9_44;
$L__BB9_25:
	shl.b32 	%r71, %r114, 4;
	add.s32 	%r13, %r2, %r71;
	setp.lt.s32 	%p22, %r13, %r22;
	@%p22 bra 	$L__BB9_35;
	setp.lt.u32 	%p23, %r1, 256;
	@%p23 bra 	$L__BB9_27;
	bra.uni 	$L__BB9_44;
$L__BB9_27:
	setp.gt.u32 	%p24, %r1, 223;
	mov.b32 	%r72, 0;
	st.shared.u32 	[%r8], %r72;
	st.shared.u32 	[%r8+16384], %r72;
	@%p24 bra 	$L__BB9_44;
	setp.gt.u32 	%p25, %r1, 191;
	mov.b32 	%r73, 0;
	st.shared.u32 	[%r8+128], %r73;
	st.shared.u32 	[%r8+16512], %r73;
	@%p25 bra 	$L__BB9_44;
	setp.gt.u32 	%p26, %r1, 159;
	mov.b32 	%r74, 0;
	st.shared.u32 	[%r8+256], %r74;
	st.shared.u32 	[%r8+16640], %r74;
	@%p26 bra 	$L__BB9_44;
	setp.gt.u32 	%p27, %r1, 127;
	mov.b32 	%r75, 0;
	st.shared.u32 	[%r8+384], %r75;
	st.shared.u32 	[%r8+16768], %r75;
	@%p27 bra 	$L__BB9_44;
	setp.gt.u32 	%p28, %r1, 95;
	mov.b32 	%r76, 0;
	st.shared.u32 	[%r8+512], %r76;
	st.shared.u32 	[%r8+16896], %r76;
	@%p28 bra 	$L__BB9_44;
	setp.gt.u32 	%p29, %r1, 63;
	mov.b32 	%r77, 0;
	st.shared.u32 	[%r8+640], %r77;
	st.shared.u32 	[%r8+17024], %r77;
	@%p29 bra 	$L__BB9_44;
	setp.gt.u32 	%p30, %r1, 31;
	mov.b32 	%r78, 0;
	st.shared.u32 	[%r8+768], %r78;
	st.shared.u32 	[%r8+17152], %r78;
	@%p30 bra 	$L__BB9_44;
	mov.b32 	%r79, 0;
	st.shared.u32 	[%r8+896], %r79;
	st.shared.u32 	[%r8+17280], %r79;
	bra.uni 	$L__BB9_44;
$L__BB9_35:
	setp.gt.u32 	%p31, %r1, 255;
	@%p31 bra 	$L__BB9_44;
	setp.gt.u32 	%p32, %r1, 223;
	shl.b32 	%r80, %r13, 8;
	add.s32 	%r81, %r80, %r1;
	mul.wide.u32 	%rd23, %r81, 4;
	add.s64 	%rd5, %rd3, %rd23;
	ld.global.f32 	%f179, [%rd5];
	st.shared.f32 	[%r8], %f179;
	add.s64 	%rd6, %rd4, %rd23;
	ld.global.f32 	%f180, [%rd6];
	st.shared.f32 	[%r8+16384], %f180;
	@%p32 bra 	$L__BB9_44;
	setp.gt.u32 	%p33, %r1, 191;
	ld.global.f32 	%f181, [%rd5+128];
	st.shared.f32 	[%r8+128], %f181;
	ld.global.f32 	%f182, [%rd6+128];
	st.shared.f32 	[%r8+16512], %f182;
	@%p33 bra 	$L__BB9_44;
	setp.gt.u32 	%p34, %r1, 159;
	ld.global.f32 	%f183, [%rd5+256];
	st.shared.f32 	[%r8+256], %f183;
	ld.global.f32 	%f184, [%rd6+256];
	st.shared.f32 	[%r8+16640], %f184;
	@%p34 bra 	$L__BB9_44;
	setp.gt.u32 	%p35, %r1, 127;
	ld.global.f32 	%f185, [%rd5+384];
	st.shared.f32 	[%r8+384], %f185;
	ld.global.f32 	%f186, [%rd6+384];
	st.shared.f32 	[%r8+16768], %f186;
	@%p35 bra 	$L__BB9_44;
	setp.gt.u32 	%p36, %r1, 95;
	ld.global.f32 	%f187, [%rd5+512];
	st.shared.f32 	[%r8+512], %f187;
	ld.global.f32 	%f188, [%rd6+512];
	st.shared.f32 	[%r8+16896], %f188;
	@%p36 bra 	$L__BB9_44;
	setp.gt.u32 	%p37, %r1, 63;
	ld.global.f32 	%f189, [%rd5+640];
	st.shared.f32 	[%r8+640], %f189;
	ld.global.f32 	%f190, [%rd6+640];
	st.shared.f32 	[%r8+17024], %f190;
	@%p37 bra 	$L__BB9_44;
	setp.gt.u32 	%p38, %r1, 31;
	ld.global.f32 	%f191, [%rd5+768];
	st.shared.f32 	[%r8+768], %f191;
	ld.global.f32 	%f192, [%rd6+768];
	st.shared.f32 	[%r8+17152], %f192;
	@%p38 bra 	$L__BB9_44;
	ld.global.f32 	%f193, [%rd5+896];
	st.shared.f32 	[%r8+896], %f193;
	ld.global.f32 	%f194, [%rd6+896];
	st.shared.f32 	[%r8+17280], %f194;
$L__BB9_44:
	or.b32  	%r82, %r2, %r1;
	and.b32  	%r83, %r82, 1008;
	setp.ne.s32 	%p39, %r83, 0;
	bar.sync 	0;
	bar.sync 	0;
	@%p39 bra 	$L__BB9_46;
	ld.shared.v4.f32 	{%f195, %f196, %f197, %f198}, [%r9];
	shl.b32 	%r84, %r1, 10;
	mov.u32 	%r85, shared;
	add.s32 	%r86, %r85, %r84;
	ld.shared.v4.f32 	{%f199, %f200, %f201, %f202}, [%r86];
	fma.rn.f32 	%f203, %f195, %f199, 0f00000000;
	fma.rn.f32 	%f204, %f196, %f200, %f203;
	fma.rn.f32 	%f205, %f197, %f201, %f204;
	fma.rn.f32 	%f206, %f198, %f202, %f205;
	ld.shared.v4.f32 	{%f207, %f208, %f209, %f210}, [%r9+16];
	ld.shared.v4.f32 	{%f211, %f212, %f213, %f214}, [%r86+16];
	fma.rn.f32 	%f215, %f207, %f211, %f206;
	fma.rn.f32 	%f216, %f208, %f212, %f215;
	fma.rn.f32 	%f217, %f209, %f213, %f216;
	fma.rn.f32 	%f218, %f210, %f214, %f217;
	ld.shared.v4.f32 	{%f219, %f220, %f221, %f222}, [%r9+32];
	ld.shared.v4.f32 	{%f223, %f224, %f225, %f226}, [%r86+32];
	fma.rn.f32 	%f227, %f219, %f223, %f218;
	fma.rn.f32 	%f228, %f220, %f224, %f227;
	fma.rn.f32 	%f229, %f221, %f225, %f228;
	fma.rn.f32 	%f230, %f222, %f226, %f229;
	ld.shared.v4.f32 	{%f231, %f232, %f233, %f234}, [%r9+48];
	ld.shared.v4.f32 	{%f235, %f236, %f237, %f238}, [%r86+48];
	fma.rn.f32 	%f239, %f231, %f235, %f230;
	fma.rn.f32 	%f240, %f232, %f236, %f239;
	fma.rn.f32 	%f241, %f233, %f237, %f240;
	fma.rn.f32 	%f242, %f234, %f238, %f241;
	ld.shared.v4.f32 	{%f243, %f244, %f245, %f246}, [%r9+64];
	ld.shared.v4.f32 	{%f247, %f248, %f249, %f250}, [%r86+64];
	fma.rn.f32 	%f251, %f243, %f247, %f242;
	fma.rn.f32 	%f252, %f244, %f248, %f251;
	fma.rn.f32 	%f253, %f245, %f249, %f252;
	fma.rn.f32 	%f254, %f246, %f250, %f253;
	ld.shared.v4.f32 	{%f255, %f256, %f257, %f258}, [%r9+80];
	ld.shared.v4.f32 	{%f259, %f260, %f261, %f262}, [%r86+80];
	fma.rn.f32 	%f263, %f255, %f259, %f254;
	fma.rn.f32 	%f264, %f256, %f260, %f263;
	fma.rn.f32 	%f265, %f257, %f261, %f264;
	fma.rn.f32 	%f266, %f258, %f262, %f265;
	ld.shared.v4.f32 	{%f267, %f268, %f269, %f270}, [%r9+96];
	ld.shared.v4.f32 	{%f271, %f272, %f273, %f274}, [%r86+96];
	fma.rn.f32 	%f275, %f267, %f271, %f266;
	fma.rn.f32 	%f276, %f268, %f272, %f275;
	fma.rn.f32 	%f277, %f269, %f273, %f276;
	fma.rn.f32 	%f278, %f270, %f274, %f277;
	ld.shared.v4.f32 	{%f279, %f280, %f281, %f282}, [%r9+112];
	ld.shared.v4.f32 	{%f283, %f284, %f285, %f286}, [%r86+112];
	fma.rn.f32 	%f287, %f279, %f283, %f278;
	fma.rn.f32 	%f288, %f280, %f284, %f287;
	fma.rn.f32 	%f289, %f281, %f285, %f288;
	fma.rn.f32 	%f290, %f282, %f286, %f289;
	ld.shared.v4.f32 	{%f291, %f292, %f293, %f294}, [%r9+128];
	ld.shared.v4.f32 	{%f295, %f296, %f297, %f298}, [%r86+128];
	fma.rn.f32 	%f299, %f291, %f295, %f290;
	fma.rn.f32 	%f300, %f292, %f296, %f299;
	fma.rn.f32 	%f301, %f293, %f297, %f300;
	fma.rn.f32 	%f302, %f294, %f298, %f301;
	ld.shared.v4.f32 	{%f303, %f304, %f305, %f306}, [%r9+144];
	ld.shared.v4.f32 	{%f307, %f308, %f309, %f310}, [%r86+144];
	fma.rn.f32 	%f311, %f303, %f307, %f302;
	fma.rn.f32 	%f312, %f304, %f308, %f311;
	fma.rn.f32 	%f313, %f305, %f309, %f312;
	fma.rn.f32 	%f314, %f306, %f310, %f313;
	ld.shared.v4.f32 	{%f315, %f316, %f317, %f318}, [%r9+160];
	ld.shared.v4.f32 	{%f319, %f320, %f321, %f322}, [%r86+160];
	fma.rn.f32 	%f323, %f315, %f319, %f314;
	fma.rn.f32 	%f324, %f316, %f320, %f323;
	fma.rn.f32 	%f325, %f317, %f321, %f324;
	fma.rn.f32 	%f326, %f318, %f322, %f325;
	ld.shared.v4.f32 	{%f327, %f328, %f329, %f330}, [%r9+176];
	ld.shared.v4.f32 	{%f331, %f332, %f333, %f334}, [%r86+176];
	fma.rn.f32 	%f335, %f327, %f331, %f326;
	fma.rn.f32 	%f336, %f328, %f332, %f335;
	fma.rn.f32 	%f337, %f329, %f333, %f336;
	fma.rn.f32 	%f338, %f330, %f334, %f337;
	ld.shared.v4.f32 	{%f339, %f340, %f341, %f342}, [%r9+192];
	ld.shared.v4.f32 	{%f343, %f344, %f345, %f346}, [%r86+192];
	fma.rn.f32 	%f347, %f339, %f343, %f338;
	fma.rn.f32 	%f348, %f340, %f344, %f347;
	fma.rn.f32 	%f349, %f341, %f345, %f348;
	fma.rn.f32 	%f350, %f342, %f346, %f349;
	ld.shared.v4.f32 	{%f351, %f352, %f353, %f354}, [%r9+208];
	ld.shared.v4.f32 	{%f355, %f356, %f357, %f358}, [%r86+208];
	fma.rn.f32 	%f359, %f351, %f355, %f350;
	fma.rn.f32 	%f360, %f352, %f356, %f359;
	fma.rn.f32 	%f361, %f353, %f357, %f360;
	fma.rn.f32 	%f362, %f354, %f358, %f361;
	ld.shared.v4.f32 	{%f363, %f364, %f365, %f366}, [%r9+224];
	ld.shared.v4.f32 	{%f367, %f368, %f369, %f370}, [%r86+224];
	fma.rn.f32 	%f371, %f363, %f367, %f362;
	fma.rn.f32 	%f372, %f364, %f368, %f371;
	fma.rn.f32 	%f373, %f365, %f369, %f372;
	fma.rn.f32 	%f374, %f366, %f370, %f373;
	ld.shared.v4.f32 	{%f375, %f376, %f377, %f378}, [%r9+240];
	ld.shared.v4.f32 	{%f379, %f380, %f381, %f382}, [%r86+240];
	fma.rn.f32 	%f383, %f375, %f379, %f374;
	fma.rn.f32 	%f384, %f376, %f380, %f383;
	fma.rn.f32 	%f385, %f377, %f381, %f384;
	fma.rn.f32 	%f386, %f378, %f382, %f385;
	ld.shared.v4.f32 	{%f387, %f388, %f389, %f390}, [%r9+256];
	ld.shared.v4.f32 	{%f391, %f392, %f393, %f394}, [%r86+256];
	fma.rn.f32 	%f395, %f387, %f391, %f386;
	fma.rn.f32 	%f396, %f388, %f392, %f395;
	fma.rn.f32 	%f397, %f389, %f393, %f396;
	fma.rn.f32 	%f398, %f390, %f394, %f397;
	ld.shared.v4.f32 	{%f399, %f400, %f401, %f402}, [%r9+272];
	ld.shared.v4.f32 	{%f403, %f404, %f405, %f406}, [%r86+272];
	fma.rn.f32 	%f407, %f399, %f403, %f398;
	fma.rn.f32 	%f408, %f400, %f404, %f407;
	fma.rn.f32 	%f409, %f401, %f405, %f408;
	fma.rn.f32 	%f410, %f402, %f406, %f409;
	ld.shared.v4.f32 	{%f411, %f412, %f413, %f414}, [%r9+288];
	ld.shared.v4.f32 	{%f415, %f416, %f417, %f418}, [%r86+288];
	fma.rn.f32 	%f419, %f411, %f415, %f410;
	fma.rn.f32 	%f420, %f412, %f416, %f419;
	fma.rn.f32 	%f421, %f413, %f417, %f420;
	fma.rn.f32 	%f422, %f414, %f418, %f421;
	ld.shared.v4.f32 	{%f423, %f424, %f425, %f426}, [%r9+304];
	ld.shared.v4.f32 	{%f427, %f428, %f429, %f430}, [%r86+304];
	fma.rn.f32 	%f431, %f423, %f427, %f422;
	fma.rn.f32 	%f432, %f424, %f428, %f431;
	fma.rn.f32 	%f433, %f425, %f429, %f432;
	fma.rn.f32 	%f434, %f426, %f430, %f433;
	ld.shared.v4.f32 	{%f435, %f436, %f437, %f438}, [%r9+320];
	ld.shared.v4.f32 	{%f439, %f440, %f441, %f442}, [%r86+320];
	fma.rn.f32 	%f443, %f435, %f439, %f434;
	fma.rn.f32 	%f444, %f436, %f440, %f443;
	fma.rn.f32 	%f445, %f437, %f441, %f444;
	fma.rn.f32 	%f446, %f438, %f442, %f445;
	ld.shared.v4.f32 	{%f447, %f448, %f449, %f450}, [%r9+336];
	ld.shared.v4.f32 	{%f451, %f452, %f453, %f454}, [%r86+336];
	fma.rn.f32 	%f455, %f447, %f451, %f446;
	fma.rn.f32 	%f456, %f448, %f452, %f455;
	fma.rn.f32 	%f457, %f449, %f453, %f456;
	fma.rn.f32 	%f458, %f450, %f454, %f457;
	ld.shared.v4.f32 	{%f459, %f460, %f461, %f462}, [%r9+352];
	ld.shared.v4.f32 	{%f463, %f464, %f465, %f466}, [%r86+352];
	fma.rn.f32 	%f467, %f459, %f463, %f458;
	fma.rn.f32 	%f468, %f460, %f464, %f467;
	fma.rn.f32 	%f469, %f461, %f465, %f468;
	fma.rn.f32 	%f470, %f462, %f466, %f469;
	ld.shared.v4.f32 	{%f471, %f472, %f473, %f474}, [%r9+368];
	ld.shared.v4.f32 	{%f475, %f476, %f477, %f478}, [%r86+368];
	fma.rn.f32 	%f479, %f471, %f475, %f470;
	fma.rn.f32 	%f480, %f472, %f476, %f479;
	fma.rn.f32 	%f481, %f473, %f477, %f480;
	fma.rn.f32 	%f482, %f474, %f478, %f481;
	ld.shared.v4.f32 	{%f483, %f484, %f485, %f486}, [%r9+384];
	ld.shared.v4.f32 	{%f487, %f488, %f489, %f490}, [%r86+384];
	fma.rn.f32 	%f491, %f483, %f487, %f482;
	fma.rn.f32 	%f492, %f484, %f488, %f491;
	fma.rn.f32 	%f493, %f485, %f489, %f492;
	fma.rn.f32 	%f494, %f486, %f490, %f493;
	ld.shared.v4.f32 	{%f495, %f496, %f497, %f498}, [%r9+400];
	ld.shared.v4.f32 	{%f499, %f500, %f501, %f502}, [%r86+400];
	fma.rn.f32 	%f503, %f495, %f499, %f494;
	fma.rn.f32 	%f504, %f496, %f500, %f503;
	fma.rn.f32 	%f505, %f497, %f501, %f504;
	fma.rn.f32 	%f506, %f498, %f502, %f505;
	ld.shared.v4.f32 	{%f507, %f508, %f509, %f510}, [%r9+416];
	ld.shared.v4.f32 	{%f511, %f512, %f513, %f514}, [%r86+416];
	fma.rn.f32 	%f515, %f507, %f511, %f506;
	fma.rn.f32 	%f516, %f508, %f512, %f515;
	fma.rn.f32 	%f517, %f509, %f513, %f516;
	fma.rn.f32 	%f518, %f510, %f514, %f517;
	ld.shared.v4.f32 	{%f519, %f520, %f521, %f522}, [%r9+432];
	ld.shared.v4.f32 	{%f523, %f524, %f525, %f526}, [%r86+432];
	fma.rn.f32 	%f527, %f519, %f523, %f518;
	fma.rn.f32 	%f528, %f520, %f524, %f527;
	fma.rn.f32 	%f529, %f521, %f525, %f528;
	fma.rn.f32 	%f530, %f522, %f526, %f529;
	ld.shared.v4.f32 	{%f531, %f532, %f533, %f534}, [%r9+448];
	ld.shared.v4.f32 	{%f535, %f536, %f537, %f538}, [%r86+448];
	fma.rn.f32 	%f539, %f531, %f535, %f530;
	fma.rn.f32 	%f540, %f532, %f536, %f539;
	fma.rn.f32 	%f541, %f533, %f537, %f540;
	fma.rn.f32 	%f542, %f534, %f538, %f541;
	ld.shared.v4.f32 	{%f543, %f544, %f545, %f546}, [%r9+464];
	ld.shared.v4.f32 	{%f547, %f548, %f549, %f550}, [%r86+464];
	fma.rn.f32 	%f551, %f543, %f547, %f542;
	fma.rn.f32 	%f552, %f544, %f548, %f551;
	fma.rn.f32 	%f553, %f545, %f549, %f552;
	fma.rn.f32 	%f554, %f546, %f550, %f553;
	ld.shared.v4.f32 	{%f555, %f556, %f557, %f558}, [%r9+480];
	ld.shared.v4.f32 	{%f559, %f560, %f561, %f562}, [%r86+480];
	fma.rn.f32 	%f563, %f555, %f559, %f554;
	fma.rn.f32 	%f564, %f556, %f560, %f563;
	fma.rn.f32 	%f565, %f557, %f561, %f564;
	fma.rn.f32 	%f566, %f558, %f562, %f565;
	ld.shared.v4.f32 	{%f567, %f568, %f569, %f570}, [%r9+496];
	ld.shared.v4.f32 	{%f571, %f572, %f573, %f574}, [%r86+496];
	fma.rn.f32 	%f575, %f567, %f571, %f566;
	fma.rn.f32 	%f576, %f568, %f572, %f575;
	fma.rn.f32 	%f577, %f569, %f573, %f576;
	fma.rn.f32 	%f578, %f570, %f574, %f577;
	ld.shared.v4.f32 	{%f579, %f580, %f581, %f582}, [%r9+512];
	ld.shared.v4.f32 	{%f583, %f584, %f585, %f586}, [%r86+512];
	fma.rn.f32 	%f587, %f579, %f583, %f578;
	fma.rn.f32 	%f588, %f580, %f584, %f587;
	fma.rn.f32 	%f589, %f581, %f585, %f588;
	fma.rn.f32 	%f590, %f582, %f586, %f589;
	ld.shared.v4.f32 	{%f591, %f592, %f593, %f594}, [%r9+528];
	ld.shared.v4.f32 	{%f595, %f596, %f597, %f598}, [%r86+528];
	fma.rn.f32 	%f599, %f591, %f595, %f590;
	fma.rn.f32 	%f600, %f592, %f596, %f599;
	fma.rn.f32 	%f601, %f593, %f597, %f600;
	fma.rn.f32 	%f602, %f594, %f598, %f601;
	ld.shared.v4.f32 	{%f603, %f604, %f605, %f606}, [%r9+544];
	ld.shared.v4.f32 	{%f607, %f608, %f609, %f610}, [%r86+544];
	fma.rn.f32 	%f611, %f603, %f607, %f602;
	fma.rn.f32 	%f612, %f604, %f608, %f611;
	fma.rn.f32 	%f613, %f605, %f609, %f612;
	fma.rn.f32 	%f614, %f606, %f610, %f613;
	ld.shared.v4.f32 	{%f615, %f616, %f617, %f618}, [%r9+560];
	ld.shared.v4.f32 	{%f619, %f620, %f621, %f622}, [%r86+560];
	fma.rn.f32 	%f623, %f615, %f619, %f614;
	fma.rn.f32 	%f624, %f616, %f620, %f623;
	fma.rn.f32 	%f625, %f617, %f621, %f624;
	fma.rn.f32 	%f626, %f618, %f622, %f625;
	ld.shared.v4.f32 	{%f627, %f628, %f629, %f630}, [%r9+576];
	ld.shared.v4.f32 	{%f631, %f632, %f633, %f634}, [%r86+576];
	fma.rn.f32 	%f635, %f627, %f631, %f626;
	fma.rn.f32 	%f636, %f628, %f632, %f635;
	fma.rn.f32 	%f637, %f629, %f633, %f636;
	fma.rn.f32 	%f638, %f630, %f634, %f637;
	ld.shared.v4.f32 	{%f639, %f640, %f641, %f642}, [%r9+592];
	ld.shared.v4.f32 	{%f643, %f644, %f645, %f646}, [%r86+592];
	fma.rn.f32 	%f647, %f639, %f643, %f638;
	fma.rn.f32 	%f648, %f640, %f644, %f647;
	fma.rn.f32 	%f649, %f641, %f645, %f648;
	fma.rn.f32 	%f650, %f642, %f646, %f649;
	ld.shared.v4.f32 	{%f651, %f652, %f653, %f654}, [%r9+608];
	ld.shared.v4.f32 	{%f655, %f656, %f657, %f658}, [%r86+608];
	fma.rn.f32 	%f659, %f651, %f655, %f650;
	fma.rn.f32 	%f660, %f652, %f656, %f659;
	fma.rn.f32 	%f661, %f653, %f657, %f660;
	fma.rn.f32 	%f662, %f654, %f658, %f661;
	ld.shared.v4.f32 	{%f663, %f664, %f665, %f666}, [%r9+624];
	ld.shared.v4.f32 	{%f667, %f668, %f669, %f670}, [%r86+624];
	fma.rn.f32 	%f671, %f663, %f667, %f662;
	fma.rn.f32 	%f672, %f664, %f668, %f671;
	fma.rn.f32 	%f673, %f665, %f669, %f672;
	fma.rn.f32 	%f674, %f666, %f670, %f673;
	ld.shared.v4.f32 	{%f675, %f676, %f677, %f678}, [%r9+640];
	ld.shared.v4.f32 	{%f679, %f680, %f681, %f682}, [%r86+640];
	fma.rn.f32 	%f683, %f675, %f679, %f674;
	fma.rn.f32 	%f684, %f676, %f680, %f683;
	fma.rn.f32 	%f685, %f677, %f681, %f684;
	fma.rn.f32 	%f686, %f678, %f682, %f685;
	ld.shared.v4.f32 	{%f687, %f688, %f689, %f690}, [%r9+656];
	ld.shared.v4.f32 	{%f691, %f692, %f693, %f694}, [%r86+656];
	fma.rn.f32 	%f695, %f687, %f691, %f686;
	fma.rn.f32 	%f696, %f688, %f692, %f695;
	fma.rn.f32 	%f697, %f689, %f693, %f696;
	fma.rn.f32 	%f698, %f690, %f694, %f697;
	ld.shared.v4.f32 	{%f699, %f700, %f701, %f702}, [%r9+672];
	ld.shared.v4.f32 	{%f703, %f704, %f705, %f706}, [%r86+672];
	fma.rn.f32 	%f707, %f699, %f703, %f698;
	fma.rn.f32 	%f708, %f700, %f704, %f707;
	fma.rn.f32 	%f709, %f701, %f705, %f708;
	fma.rn.f32 	%f710, %f702, %f706, %f709;
	ld.shared.v4.f32 	{%f711, %f712, %f713, %f714}, [%r9+688];
	ld.shared.v4.f32 	{%f715, %f716, %f717, %f718}, [%r86+688];
	fma.rn.f32 	%f719, %f711, %f715, %f710;
	fma.rn.f32 	%f720, %f712, %f716, %f719;
	fma.rn.f32 	%f721, %f713, %f717, %f720;
	fma.rn.f32 	%f722, %f714, %f718, %f721;
	ld.shared.v4.f32 	{%f723, %f724, %f725, %f726}, [%r9+704];
	ld.shared.v4.f32 	{%f727, %f728, %f729, %f730}, [%r86+704];
	fma.rn.f32 	%f731, %f723, %f727, %f722;
	fma.rn.f32 	%f732, %f724, %f728, %f731;
	fma.rn.f32 	%f733, %f725, %f729, %f732;
	fma.rn.f32 	%f734, %f726, %f730, %f733;
	ld.shared.v4.f32 	{%f735, %f736, %f737, %f738}, [%r9+720];
	ld.shared.v4.f32 	{%f739, %f740, %f741, %f742}, [%r86+720];
	fma.rn.f32 	%f743, %f735, %f739, %f734;
	fma.rn.f32 	%f744, %f736, %f740, %f743;
	fma.rn.f32 	%f745, %f737, %f741, %f744;
	fma.rn.f32 	%f746, %f738, %f742, %f745;
	ld.shared.v4.f32 	{%f747, %f748, %f749, %f750}, [%r9+736];
	ld.shared.v4.f32 	{%f751, %f752, %f753, %f754}, [%r86+736];
	fma.rn.f32 	%f755, %f747, %f751, %f746;
	fma.rn.f32 	%f756, %f748, %f752, %f755;
	fma.rn.f32 	%f757, %f749, %f753, %f756;
	fma.rn.f32 	%f758, %f750, %f754, %f757;
	ld.shared.v4.f32 	{%f759, %f760, %f761, %f762}, [%r9+752];
	ld.shared.v4.f32 	{%f763, %f764, %f765, %f766}, [%r86+752];
	fma.rn.f32 	%f767, %f759, %f763, %f758;
	fma.rn.f32 	%f768, %f760, %f764, %f767;
	fma.rn.f32 	%f769, %f761, %f765, %f768;
	fma.rn.f32 	%f770, %f762, %f766, %f769;
	ld.shared.v4.f32 	{%f771, %f772, %f773, %f774}, [%r9+768];
	ld.shared.v4.f32 	{%f775, %f776, %f777, %f778}, [%r86+768];
	fma.rn.f32 	%f779, %f771, %f775, %f770;
	fma.rn.f32 	%f780, %f772, %f776, %f779;
	fma.rn.f32 	%f781, %f773, %f777, %f780;
	fma.rn.f32 	%f782, %f774, %f778, %f781;
	ld.shared.v4.f32 	{%f783, %f784, %f785, %f786}, [%r9+784];
	ld.shared.v4.f32 	{%f787, %f788, %f789, %f790}, [%r86+784];
	fma.rn.f32 	%f791, %f783, %f787, %f782;
	fma.rn.f32 	%f792, %f784, %f788, %f791;
	fma.rn.f32 	%f793, %f785, %f789, %f792;
	fma.rn.f32 	%f794, %f786, %f790, %f793;
	ld.shared.v4.f32 	{%f795, %f796, %f797, %f798}, [%r9+800];
	ld.shared.v4.f32 	{%f799, %f800, %f801, %f802}, [%r86+800];
	fma.rn.f32 	%f803, %f795, %f799, %f794;
	fma.rn.f32 	%f804, %f796, %f800, %f803;
	fma.rn.f32 	%f805, %f797, %f801, %f804;
	fma.rn.f32 	%f806, %f798, %f802, %f805;
	ld.shared.v4.f32 	{%f807, %f808, %f809, %f810}, [%r9+816];
	ld.shared.v4.f32 	{%f811, %f812, %f813, %f814}, [%r86+816];
	fma.rn.f32 	%f815, %f807, %f811, %f806;
	fma.rn.f32 	%f816, %f808, %f812, %f815;
	fma.rn.f32 	%f817, %f809, %f813, %f816;
	fma.rn.f32 	%f818, %f810, %f814, %f817;
	ld.shared.v4.f32 	{%f819, %f820, %f821, %f822}, [%r9+832];
	ld.shared.v4.f32 	{%f823, %f824, %f825, %f826}, [%r86+832];
	fma.rn.f32 	%f827, %f819, %f823, %f818;
	fma.rn.f32 	%f828, %f820, %f824, %f827;
	fma.rn.f32 	%f829, %f821, %f825, %f828;
	fma.rn.f32 	%f830, %f822, %f826, %f829;
	ld.shared.v4.f32 	{%f831, %f832, %f833, %f834}, [%r9+848];
	ld.shared.v4.f32 	{%f835, %f836, %f837, %f838}, [%r86+848];
	fma.rn.f32 	%f839, %f831, %f835, %f830;
	fma.rn.f32 	%f840, %f832, %f836, %f839;
	fma.rn.f32 	%f841, %f833, %f837, %f840;
	fma.rn.f32 	%f842, %f834, %f838, %f841;
	ld.shared.v4.f32 	{%f843, %f844, %f845, %f846}, [%r9+864];
	ld.shared.v4.f32 	{%f847, %f848, %f849, %f850}, [%r86+864];
	fma.rn.f32 	%f851, %f843, %f847, %f842;
	fma.rn.f32 	%f852, %f844, %f848, %f851;
	fma.rn.f32 	%f853, %f845, %f849, %f852;
	fma.rn.f32 	%f854, %f846, %f850, %f853;
	ld.shared.v4.f32 	{%f855, %f856, %f857, %f858}, [%r9+880];
	ld.shared.v4.f32 	{%f859, %f860, %f861, %f862}, [%r86+880];
	fma.rn.f32 	%f863, %f855, %f859, %f854;
	fma.rn.f32 	%f864, %f856, %f860, %f863;
	fma.rn.f32 	%f865, %f857, %f861, %f864;
	fma.rn.f32 	%f866, %f858, %f862, %f865;
	ld.shared.v4.f32 	{%f867, %f868, %f869, %f870}, [%r9+896];
	ld.shared.v4.f32 	{%f871, %f872, %f873, %f874}, [%r86+896];
	fma.rn.f32 	%f875, %f867, %f871, %f866;
	fma.rn.f32 	%f876, %f868, %f872, %f875;
	fma.rn.f32 	%f877, %f869, %f873, %f876;
	fma.rn.f32 	%f878, %f870, %f874, %f877;
	ld.shared.v4.f32 	{%f879, %f880, %f881, %f882}, [%r9+912];
	ld.shared.v4.f32 	{%f883, %f884, %f885, %f886}, [%r86+912];
	fma.rn.f32 	%f887, %f879, %f883, %f878;
	fma.rn.f32 	%f888, %f880, %f884, %f887;
	fma.rn.f32 	%f889, %f881, %f885, %f888;
	fma.rn.f32 	%f890, %f882, %f886, %f889;
	ld.shared.v4.f32 	{%f891, %f892, %f893, %f894}, [%r9+928];
	ld.shared.v4.f32 	{%f895, %f896, %f897, %f898}, [%r86+928];
	fma.rn.f32 	%f899, %f891, %f895, %f890;
	fma.rn.f32 	%f900, %f892, %f896, %f899;
	fma.rn.f32 	%f901, %f893, %f897, %f900;
	fma.rn.f32 	%f902, %f894, %f898, %f901;
	ld.shared.v4.f32 	{%f903, %f904, %f905, %f906}, [%r9+944];
	ld.shared.v4.f32 	{%f907, %f908, %f909, %f910}, [%r86+944];
	fma.rn.f32 	%f911, %f903, %f907, %f902;
	fma.rn.f32 	%f912, %f904, %f908, %f911;
	fma.rn.f32 	%f913, %f905, %f909, %f912;
	fma.rn.f32 	%f914, %f906, %f910, %f913;
	ld.shared.v4.f32 	{%f915, %f916, %f917, %f918}, [%r9+960];
	ld.shared.v4.f32 	{%f919, %f920, %f921, %f922}, [%r86+960];
	fma.rn.f32 	%f923, %f915, %f919, %f914;
	fma.rn.f32 	%f924, %f916, %f920, %f923;
	fma.rn.f32 	%f925, %f917, %f921, %f924;
	fma.rn.f32 	%f926, %f918, %f922, %f925;
	ld.shared.v4.f32 	{%f927, %f928, %f929, %f930}, [%r9+976];
	ld.shared.v4.f32 	{%f931, %f932, %f933, %f934}, [%r86+976];
	fma.rn.f32 	%f935, %f927, %f931, %f926;
	fma.rn.f32 	%f936, %f928, %f932, %f935;
	fma.rn.f32 	%f937, %f929, %f933, %f936;
	fma.rn.f32 	%f938, %f930, %f934, %f937;
	ld.shared.v4.f32 	{%f939, %f940, %f941, %f942}, [%r9+992];
	ld.shared.v4.f32 	{%f943, %f944, %f945, %f946}, [%r86+992];
	fma.rn.f32 	%f947, %f939, %f943, %f938;
	fma.rn.f32 	%f948, %f940, %f944, %f947;
	fma.rn.f32 	%f949, %f941, %f945, %f948;
	fma.rn.f32 	%f950, %f942, %f946, %f949;
	ld.shared.v4.f32 	{%f951, %f952, %f953, %f954}, [%r9+1008];
	ld.shared.v4.f32 	{%f955, %f956, %f957, %f958}, [%r86+1008];
	fma.rn.f32 	%f959, %f951, %f955, %f950;
	fma.rn.f32 	%f960, %f952, %f956, %f959;
	fma.rn.f32 	%f961, %f953, %f957, %f960;
	fma.rn.f32 	%f962, %f954, %f958, %f961;
	st.shared.f32 	[%r7], %f962;
$L__BB9_46:
	setp.gt.u32 	%p40, %r2, 15;
	bar.sync 	0;
	mov.f32 	%f1086, %f1083;
	@%p40 bra 	$L__BB9_48;
	shl.b32 	%r87, %r2, 6;
	mov.u32 	%r88, shared;
	add.s32 	%r89, %r88, %r87;
	ld.shared.v4.f32 	{%f963, %f964, %f965, %f966}, [%r89+49152];
	setp.lt.f32 	%p41, %f1083, %f963;
	selp.f32 	%f967, %f963, %f1083, %p41;
	setp.lt.f32 	%p42, %f967, %f964;
	selp.f32 	%f968, %f964, %f967, %p42;
	setp.lt.f32 	%p43, %f968, %f965;
	selp.f32 	%f969, %f965, %f968, %p43;
	setp.lt.f32 	%p44, %f969, %f966;
	selp.f32 	%f970, %f966, %f969, %p44;
	ld.shared.v4.f32 	{%f971, %f972, %f973, %f974}, [%r89+49168];
	setp.lt.f32 	%p45, %f970, %f971;
	selp.f32 	%f975, %f971, %f970, %p45;
	setp.lt.f32 	%p46, %f975, %f972;
	selp.f32 	%f976, %f972, %f975, %p46;
	setp.lt.f32 	%p47, %f976, %f973;
	selp.f32 	%f977, %f973, %f976, %p47;
	setp.lt.f32 	%p48, %f977, %f974;
	selp.f32 	%f978, %f974, %f977, %p48;
	ld.shared.v4.f32 	{%f979, %f980, %f981, %f982}, [%r89+49184];
	setp.lt.f32 	%p49, %f978, %f979;
	selp.f32 	%f983, %f979, %f978, %p49;
	setp.lt.f32 	%p50, %f983, %f980;
	selp.f32 	%f984, %f980, %f983, %p50;
	setp.lt.f32 	%p51, %f984, %f981;
	selp.f32 	%f985, %f981, %f984, %p51;
	setp.lt.f32 	%p52, %f985, %f982;
	selp.f32 	%f986, %f982, %f985, %p52;
	ld.shared.v4.f32 	{%f987, %f988, %f989, %f990}, [%r89+49200];
	setp.lt.f32 	%p53, %f986, %f987;
	selp.f32 	%f991, %f987, %f986, %p53;
	setp.lt.f32 	%p54, %f991, %f988;
	selp.f32 	%f992, %f988, %f991, %p54;
	setp.lt.f32 	%p55, %f992, %f989;
	selp.f32 	%f993, %f989, %f992, %p55;
	setp.lt.f32 	%p56, %f993, %f990;
	selp.f32 	%f1086, %f990, %f993, %p56;
	mov.f32 	%f1082, %f1083;
$L__BB9_48:
	bar.sync 	0;
	setp.eq.s32 	%p57, %r114, 0;
	@%p57 bra 	$L__BB9_50;
	sub.f32 	%f994, %f1082, %f1086;
	fma.rn.f32 	%f995, %f994, 0f3BBB989D, 0f3F000000;
	cvt.sat.f32.f32 	%f996, %f995;
	mov.f32 	%f997, 0f4B400001;
	mov.f32 	%f998, 0f437C0000;
	fma.rm.f32 	%f999, %f996, %f998, %f997;
	add.f32 	%f1000, %f999, 0fCB40007F;
	neg.f32 	%f1001, %f1000;
	fma.rn.f32 	%f1002, %f994, 0f3FB8AA3B, %f1001;
	fma.rn.f32 	%f1003, %f994, 0f32A57060, %f1002;
	mov.b32 	%r90, %f999;
	shl.b32 	%r91, %r90, 23;
	mov.b32 	%f1004, %r91;
	ex2.approx.ftz.f32 	%f1005, %f1003;
	mul.f32 	%f1006, %f1005, %f1004;
	mul.f32 	%f1080, %f1006, %f1080;
	mul.f32 	%f1079, %f1006, %f1079;
	mul.f32 	%f1078, %f1006, %f1078;
	mul.f32 	%f1077, %f1006, %f1077;
	st.local.v4.f32 	[%rd1], {%f1080, %f1079, %f1078, %f1077};
	mul.f32 	%f1076, %f1006, %f1076;
	mul.f32 	%f1075, %f1006, %f1075;
	mul.f32 	%f1074, %f1006, %f1074;
	mul.f32 	%f1073, %f1006, %f1073;
	st.local.v4.f32 	[%rd1+16], {%f1076, %f1075, %f1074, %f1073};
	mul.f32 	%f1081, %f1081, %f1006;
$L__BB9_50:
	@%p40 bra 	$L__BB9_86;
	mov.f32 	%f1121, 0f00000000;
	mov.b32 	%r117, 16384;
	mov.u32 	%r115, %r11;
	mov.u32 	%r116, %r10;
$L__BB9_52:
	setp.gt.u32 	%p59, %r1, 255;
	ld.shared.f32 	%f1008, [%r115+-4];
	sub.f32 	%f1009, %f1008, %f1086;
	fma.rn.f32 	%f1010, %f1009, 0f3BBB989D, 0f3F000000;
	cvt.sat.f32.f32 	%f1011, %f1010;
	mov.f32 	%f1012, 0f4B400001;
	mov.f32 	%f1013, 0f437C0000;
	fma.rm.f32 	%f1014, %f1011, %f1013, %f1012;
	add.f32 	%f1015, %f1014, 0fCB40007F;
	neg.f32 	%f1016, %f1015;
	fma.rn.f32 	%f1017, %f1009, 0f3FB8AA3B, %f1016;
	fma.rn.f32 	%f1018, %f1009, 0f32A57060, %f1017;
	mov.b32 	%r93, %f1014;
	shl.b32 	%r94, %r93, 23;
	mov.b32 	%f1019, %r94;
	ex2.approx.ftz.f32 	%f1020, %f1018;
	mul.f32 	%f84, %f1020, %f1019;
	add.f32 	%f85, %f1121, %f84;
	@%p59 bra 	$L__BB9_54;
	ld.shared.f32 	%f1021, [%r116+-1920];
	fma.rn.f32 	%f1080, %f84, %f1021, %f1080;
$L__BB9_54:
	setp.gt.u32 	%p60, %r1, 223;
	@%p60 bra 	$L__BB9_56;
	ld.shared.f32 	%f1022, [%r116+-1792];
	fma.rn.f32 	%f1079, %f84, %f1022, %f1079;
$L__BB9_56:
	setp.gt.u32 	%p61, %r1, 191;
	@%p61 bra 	$L__BB9_58;
	ld.shared.f32 	%f1023, [%r116+-1664];
	fma.rn.f32 	%f1078, %f84, %f1023, %f1078;
$L__BB9_58:
	setp.gt.u32 	%p62, %r1, 159;
	@%p62 bra 	$L__BB9_60;
	ld.shared.f32 	%f1024, [%r116+-1536];
	fma.rn.f32 	%f1077, %f84, %f1024, %f1077;
$L__BB9_60:
	setp.gt.u32 	%p63, %r1, 127;
	@%p63 bra 	$L__BB9_62;
	ld.shared.f32 	%f1025, [%r116+-1408];
	fma.rn.f32 	%f1076, %f84, %f1025, %f1076;
$L__BB9_62:
	setp.gt.u32 	%p64, %r1, 95;
	@%p64 bra 	$L__BB9_64;
	ld.shared.f32 	%f1026, [%r116+-1280];
	fma.rn.f32 	%f1075, %f84, %f1026, %f1075;
$L__BB9_64:
	setp.gt.u32 	%p65, %r1, 63;
	@%p65 bra 	$L__BB9_66;
	ld.shared.f32 	%f1027, [%r116+-1152];
	fma.rn.f32 	%f1074, %f84, %f1027, %f1074;
$L__BB9_66:
	setp.gt.u32 	%p66, %r1, 31;
	@%p66 bra 	$L__BB9_68;
	ld.shared.f32 	%f1028, [%r116+-1024];
	fma.rn.f32 	%f1073, %f84, %f1028, %f1073;
$L__BB9_68:
	ld.shared.f32 	%f1029, [%r115];
	sub.f32 	%f1030, %f1029, %f1086;
	fma.rn.f32 	%f1031, %f1030, 0f3BBB989D, 0f3F000000;
	cvt.sat.f32.f32 	%f1032, %f1031;
	mov.f32 	%f1033, 0f4B400001;
	mov.f32 	%f1034, 0f437C0000;
	fma.rm.f32 	%f1035, %f1032, %f1034, %f1033;
	add.f32 	%f1036, %f1035, 0fCB40007F;
	neg.f32 	%f1037, %f1036;
	fma.rn.f32 	%f1038, %f1030, 0f3FB8AA3B, %f1037;
	fma.rn.f32 	%f1039, %f1030, 0f32A57060, %f1038;
	mov.b32 	%r95, %f1035;
	shl.b32 	%r96, %r95, 23;
	mov.b32 	%f1040, %r96;
	ex2.approx.ftz.f32 	%f1041, %f1039;
	mul.f32 	%f110, %f1041, %f1040;
	add.f32 	%f1121, %f85, %f110;
	@%p59 bra 	$L__BB9_70;
	ld.shared.f32 	%f1042, [%r116+-896];
	fma.rn.f32 	%f1080, %f110, %f1042, %f1080;
$L__BB9_70:
	@%p60 bra 	$L__BB9_72;
	ld.shared.f32 	%f1043, [%r116+-768];
	fma.rn.f32 	%f1079, %f110, %f1043, %f1079;
$L__BB9_72:
	@%p61 bra 	$L__BB9_74;
	ld.shared.f32 	%f1044, [%r116+-640];
	fma.rn.f32 	%f1078, %f110, %f1044, %f1078;
$L__BB9_74:
	@%p62 bra 	$L__BB9_76;
	ld.shared.f32 	%f1045, [%r116+-512];
	fma.rn.f32 	%f1077, %f110, %f1045, %f1077;
$L__BB9_76:
	@%p63 bra 	$L__BB9_78;
	ld.shared.f32 	%f1046, [%r116+-384];
	fma.rn.f32 	%f1076, %f110, %f1046, %f1076;
$L__BB9_78:
	@%p64 bra 	$L__BB9_80;
	ld.shared.f32 	%f1047, [%r116+-256];
	fma.rn.f32 	%f1075, %f110, %f1047, %f1075;
$L__BB9_80:
	setp.gt.u32 	%p73, %r1, 63;
	@%p73 bra 	$L__BB9_82;
	ld.shared.f32 	%f1048, [%r116+-128];
	fma.rn.f32 	%f1074, %f110, %f1048, %f1074;
$L__BB9_82:
	setp.gt.u32 	%p74, %r1, 31;
	@%p74 bra 	$L__BB9_84;
	ld.shared.f32 	%f1049, [%r116];
	fma.rn.f32 	%f1073, %f110, %f1049, %f1073;
$L__BB9_84:
	add.s32 	%r117, %r117, 2048;
	add.s32 	%r116, %r116, 2048;
	add.s32 	%r115, %r115, 8;
	setp.ne.s32 	%p75, %r117, 32768;
	@%p75 bra 	$L__BB9_52;
	st.local.v4.f32 	[%rd1], {%f1080, %f1079, %f1078, %f1077};
	st.local.v4.f32 	[%rd1+16], {%f1076, %f1075, %f1074, %f1073};
	add.f32 	%f1081, %f1081, %f1121;
$L__BB9_86:
	bar.sync 	0;
	bar.sync 	0;
	add.s32 	%r114, %r114, 1;
	setp.eq.s32 	%p76, %r114, %r23;
	mov.f32 	%f1083, %f1086;
	@%p76 bra 	$L__BB9_87;
	bra.uni 	$L__BB9_24;
$L__BB9_87:
	setp.lt.u32 	%p77, %r2, 16;
	@%p77 bra 	$L__BB9_88;
	bra.uni 	$L__BB9_97;
$L__BB9_88:
	shl.b32 	%r97, %r3, 4;
	add.s32 	%r21, %r2, %r97;
	setp.ge.s32 	%p78, %r21, %r22;
	setp.gt.u32 	%p79, %r1, 255;
	or.pred  	%p80, %p78, %p79;
	@%p80 bra 	$L__BB9_97;
	shl.b32 	%r99, %r21, 8;
	shr.u32 	%r100, %r1, 5;
	mul.wide.u32 	%rd24, %r100, 4;
	add.s64 	%rd25, %rd1, %rd24;
	ld.local.f32 	%f1050, [%rd25];
	div.rn.f32 	%f1051, %f1050, %f1081;
	add.s32 	%r101, %r99, %r1;
	cvta.to.global.u64 	%rd26, %rd11;
	mul.wide.s32 	%rd27, %r101, 4;
	add.s64 	%rd7, %rd26, %rd27;
	st.global.f32 	[%rd7], %f1051;
	setp.gt.u32 	%p81, %r1, 223;
	@%p81 bra 	$L__BB9_97;
	add.s32 	%r102, %r1, 32;
	shr.u32 	%r103, %r102, 5;
	mul.wide.u32 	%rd28, %r103, 4;
	add.s64 	%rd29, %rd1, %rd28;
	ld.local.f32 	%f1052, [%rd29];
	div.rn.f32 	%f1053, %f1052, %f1081;
	st.global.f32 	[%rd7+128], %f1053;
	setp.gt.u32 	%p82, %r1, 191;
	@%p82 bra 	$L__BB9_97;
	add.s32 	%r104, %r1, 64;
	shr.u32 	%r105, %r104, 5;
	mul.wide.u32 	%rd30, %r105, 4;
	add.s64 	%rd31, %rd1, %rd30;
	ld.local.f32 	%f1054, [%rd31];
	div.rn.f32 	%f1055, %f1054, %f1081;
	st.global.f32 	[%rd7+256], %f1055;
	setp.gt.u32 	%p83, %r1, 159;
	@%p83 bra 	$L__BB9_97;
	add.s32 	%r106, %r1, 96;
	shr.u32 	%r107, %r106, 5;
	mul.wide.u32 	%rd32, %r107, 4;
	add.s64 	%rd33, %rd1, %rd32;
	ld.local.f32 	%f1056, [%rd33];
	div.rn.f32 	%f1057, %f1056, %f1081;
	st.global.f32 	[%rd7+384], %f1057;
	setp.gt.u32 	%p84, %r1, 127;
	@%p84 bra 	$L__BB9_97;
	add.s32 	%r108, %r1, 128;
	shr.u32 	%r109, %r108, 5;
	mul.wide.u32 	%rd34, %r109, 4;
	add.s64 	%rd35, %rd1, %rd34;
	ld.local.f32 	%f1058, [%rd35];
	div.rn.f32 	%f1059, %f1058, %f1081;
	st.global.f32 	[%rd7+512], %f1059;
	setp.gt.u32 	%p85, %r1, 95;
	@%p85 bra 	$L__BB9_97;
	add.s32 	%r110, %r1, 160;
	shr.u32 	%r111, %r110, 5;
	mul.wide.u32 	%rd36, %r111, 4;
	add.s64 	%rd37, %rd1, %rd36;
	ld.local.f32 	%f1060, [%rd37];
	div.rn.f32 	%f1061, %f1060, %f1081;
	st.global.f32 	[%rd7+640], %f1061;
	setp.gt.u32 	%p86, %r1, 63;
	@%p86 bra 	$L__BB9_97;
	add.s32 	%r112, %r1, 192;
	shr.u32 	%r113, %r112, 5;
	mul.wide.u32 	%rd38, %r113, 4;
	add.s64 	%rd39, %rd1, %rd38;
	ld.local.f32 	%f1062, [%rd39];
	div.rn.f32 	%f1063, %f1062, %f1081;
	st.global.f32 	[%rd7+768], %f1063;
	setp.gt.u32 	%p87, %r1, 31;
	@%p87 bra 	$L__BB9_97;
	div.rn.f32 	%f1064, %f1073, %f1081;
	st.global.f32 	[%rd7+896], %f1064;
$L__BB9_97:
	ret;

}
	// .globl	_Z15flash_attentionIfLi12ELi12ELi256ELi32ELi16EEvPT_S1_S1_S1_iS1_S1_i
.visible .entry _Z15flash_attentionIfLi12ELi12ELi256ELi32ELi16EEvPT_S1_S1_S1_iS1_S1_i(
	.param .u64 .ptr .align 1 _Z15flash_attentionIfLi12ELi12ELi256ELi32ELi16EEvPT_S1_S1_S1_iS1_S1_i_param_0,
	.param .u64 .ptr .align 1 _Z15flash_attentionIfLi12ELi12ELi256ELi32ELi16EEvPT_S1_S1_S1_iS1_S1_i_param_1,
	.param .u64 .ptr .align 1 _Z15flash_attentionIfLi12ELi12ELi256ELi32ELi16EEvPT_S1_S1_S1_iS1_S1_i_param_2,
	.param .u64 .ptr .align 1 _Z15flash_attentionIfLi12ELi12ELi256ELi32ELi16EEvPT_S1_S1_S1_iS1_S1_i_param_3,
	.param .u32 _Z15flash_attentionIfLi12ELi12ELi256ELi32ELi16EEvPT_S1_S1_S1_iS1_S1_i_param_4,
	.param .u64 .ptr .align 1 _Z15flash_attentionIfLi12ELi12ELi256ELi32ELi16EEvPT_S1_S1_S1_iS1_S1_i_param_5,
	.param .u64 .ptr .align 1 _Z15flash_attentionIfLi12ELi12ELi256ELi32ELi16EEvPT_S1_S1_S1_iS1_S1_i_param_6,
	.param .u32 _Z15flash_attentionIfLi12ELi12ELi256ELi32ELi16EEvPT_S1_S1_S1_iS1_S1_i_param_7
)
{
	.local .align 16 .b8 	__local_depot10[64];
	.reg .b64 	%SP;
	.reg .b64 	%SPL;
	.reg .pred 	%p<85>;
	.reg .b32 	%r<113>;
	.reg .b32 	%f<1163>;
	.reg .b64 	%rd<40>;

	mov.u64 	%SPL, __local_depot10;
	cvta.local.u64 	%SP, %SPL;
	ld.param.u64 	%rd8, [_Z15flash_attentionIfLi12ELi12ELi256ELi32ELi16EEvPT_S1_S1_S1_iS1_S1_i_param_0];
	ld.param.u64 	%rd9, [_Z15flash_attentionIfLi12ELi12ELi256ELi32ELi16EEvPT_S1_S1_S1_iS1_S1_i_param_1];
	ld.param.u64 	%rd10, [_Z15flash_attentionIfLi12ELi12ELi256ELi32ELi16EEvPT_S1_S1_S1_iS1_S1_i_param_2];
	ld.param.u64 	%rd11, [_Z15flash_attentionIfLi12ELi12ELi256ELi32ELi16EEvPT_S1_S1_S1_iS1_S1_i_param_3];
	ld.param.u32 	%r22, [_Z15flash_attentionIfLi12ELi12ELi256ELi32ELi16EEvPT_S1_S1_S1_iS1_S1_i_param_4];
	ld.param.u32 	%r23, [_Z15flash_attentionIfLi12ELi12ELi256ELi32ELi16EEvPT_S1_S1_S1_iS1_S1_i_param_7];
	add.u64 	%rd1, %SPL, 0;
	mov.u32 	%r1, %tid.x;
	mov.u32 	%r2, %tid.y;
	mov.u32 	%r3, %ctaid.x;
	or.b32  	%r24, %r2, %r3;
	or.b32  	%r25, %r24, %r1;
	setp.ne.s32 	%p2, %r25, 0;
	@%p2 bra 	$L__BB10_2;
	add.u64 	%rd13, %SP, 32;
	add.u64 	%rd14, %SPL, 32;
	mov.b32 	%r26, 12;
	st.local.v2.u32 	[%rd14], {%r26, %r26};
	mov.b32 	%r27, 256;
	st.local.u32 	[%rd14+8], %r27;
	mov.u64 	%rd15, $str;
	cvta.global.u64 	%rd16, %rd15;
	{ // callseq 30, 0
	.param .b64 param0;
	st.param.b64 	[param0], %rd16;
	.param .b64 param1;
	st.param.b64 	[param1], %rd13;
	.param .b32 retval0;
	call.uni (retval0), 
	vprintf, 
	(
	param0, 
	param1
	);
	ld.param.b32 	%r28, [retval0];
	} // callseq 30
	mov.b32 	%r30, 16;
	mov.b32 	%r31, 32;
	st.local.v2.u32 	[%rd14], {%r31, %r30};
	mov.u64 	%rd17, $str$1;
	cvta.global.u64 	%rd18, %rd17;
	{ // callseq 31, 0
	.param .b64 param0;
	st.param.b64 	[param0], %rd18;
	.param .b64 param1;
	st.param.b64 	[param1], %rd13;
	.param .b32 retval0;
	call.uni (retval0), 
	vprintf, 
	(
	param0, 
	param1
	);
	ld.param.b32 	%r32, [retval0];
	} // callseq 31
	mov.u32 	%r34, %ctaid.y;
	st.local.v2.u32 	[%rd14], {%r3, %r34};
	mov.u64 	%rd19, $str$2;
	cvta.global.u64 	%rd20, %rd19;
	{ // callseq 32, 0
	.param .b64 param0;
	st.param.b64 	[param0], %rd20;
	.param .b64 param1;
	st.param.b64 	[param1], %rd13;
	.param .b32 retval0;
	call.uni (retval0), 
	vprintf, 
	(
	param0, 
	param1
	);
	ld.param.b32 	%r35, [retval0];
	} // callseq 32
$L__BB10_2:
	mov.f32 	%f162, 0f00000000;
	st.local.v4.f32 	[%rd1], {%f162, %f162, %f162, %f162};
	st.local.v4.f32 	[%rd1+16], {%f162, %f162, %f162, %f162};
	setp.gt.u32 	%p3, %r2, 11;
	@%p3 bra 	$L__BB10_22;
	mad.lo.s32 	%r4, %r3, 12, %r2;
	setp.lt.s32 	%p4, %r4, %r22;
	@%p4 bra 	$L__BB10_13;
	setp.gt.u32 	%p5, %r1, 255;
	@%p5 bra 	$L__BB10_22;
	shl.b32 	%r37, %r2, 8;
	add.s32 	%r38, %r37, %r1;
	shl.b32 	%r39, %r38, 2;
	mov.u32 	%r40, shared;
	add.s32 	%r41, %r40, %r39;
	add.s32 	%r5, %r41, 24576;
	mov.b32 	%r42, 0;
	st.shared.u32 	[%r41+24576], %r42;
	setp.lt.u32 	%p6, %r1, 224;
	@%p6 bra 	$L__BB10_6;
	bra.uni 	$L__BB10_22;
$L__BB10_6:
	mov.b32 	%r43, 0;
	st.shared.u32 	[%r5+128], %r43;
	setp.gt.u32 	%p7, %r1, 191;
	@%p7 bra 	$L__BB10_22;
	mov.b32 	%r44, 0;
	st.shared.u32 	[%r5+256], %r44;
	setp.gt.u32 	%p8, %r1, 159;
	@%p8 bra 	$L__BB10_22;
	mov.b32 	%r45, 0;
	st.shared.u32 	[%r5+384], %r45;
	setp.gt.u32 	%p9, %r1, 127;
	@%p9 bra 	$L__BB10_22;
	mov.b32 	%r46, 0;
	st.shared.u32 	[%r5+512], %r46;
	setp.gt.u32 	%p10, %r1, 95;
	@%p10 bra 	$L__BB10_22;
	mov.b32 	%r47, 0;
	st.shared.u32 	[%r5+640], %r47;
	setp.gt.u32 	%p11, %r1, 63;
	@%p11 bra 	$L__BB10_22;
	mov.b32 	%r48, 0;
	st.shared.u32 	[%r5+768], %r48;
	setp.gt.u32 	%p12, %r1, 31;
	@%p12 bra 	$L__BB10_22;
	mov.b32 	%r49, 0;
	st.shared.u32 	[%r5+896], %r49;
	bra.uni 	$L__BB10_22;
$L__BB10_13:
	setp.gt.u32 	%p13, %r1, 255;
	@%p13 bra 	$L__BB10_22;
	shl.b32 	%r50, %r4, 8;
	shl.b32 	%r51, %r2, 8;
	add.s32 	%r52, %r50, %r1;
	cvta.to.global.u64 	%rd21, %rd8;
	mul.wide.s32 	%rd22, %r52, 4;
	add.s64 	%rd2, %rd21, %rd22;
	ld.global.f32 	%f163, [%rd2];
	add.s32 	%r53, %r51, %r1;
	shl.b32 	%r54, %r53, 2;
	mov.u32 	%r55, shared;
	add.s32 	%r56, %r55, %r54;
	add.s32 	%r6, %r56, 24576;
	st.shared.f32 	[%r56+24576], %f163;
	setp.gt.u32 	%p14, %r1, 223;
	@%p14 bra 	$L__BB10_22;
	ld.global.f32 	%f164, [%rd2+128];
	st.shared.f32 	[%r6+128], %f164;
	setp.gt.u32 	%p15, %r1, 191;
	@%p15 bra 	$L__BB10_22;
	ld.global.f32 	%f165, [%rd2+256];
	st.shared.f32 	[%r6+256], %f165;
	setp.gt.u32 	%p16, %r1, 159;
	@%p16 bra 	$L__BB10_22;
	ld.global.f32 	%f166, [%rd2+384];
	st.shared.f32 	[%r6+384], %f166;
	setp.gt.u32 	%p17, %r1, 127;
	@%p17 bra 	$L__BB10_22;
	ld.global.f32 	%f167, [%rd2+512];
	st.shared.f32 	[%r6+512], %f167;
	setp.gt.u32 	%p18, %r1, 95;
	@%p18 bra 	$L__BB10_22;
	ld.global.f32 	%f168, [%rd2+640];
	st.shared.f32 	[%r6+640], %f168;
	setp.gt.u32 	%p19, %r1, 63;
	@%p19 bra 	$L__BB10_22;
	ld.global.f32 	%f169, [%rd2+768];
	st.shared.f32 	[%r6+768], %f169;
	setp.gt.u32 	%p20, %r1, 31;
	@%p20 bra 	$L__BB10_22;
	ld.global.f32 	%f170, [%rd2+896];
	st.shared.f32 	[%r6+896], %f170;
$L__BB10_22:
	bar.sync 	0;
	setp.lt.s32 	%p21, %r23, 1;
	mov.f32 	%f1065, 0f00000000;
	mov.f32 	%f1073, %f1065;
	@%p21 bra 	$L__BB10_87;
	max.u32 	%r59, %r2, %r1;
	setp.lt.u32 	%p1, %r59, 12;
	mul.lo.s32 	%r60, %r2, 12;
	add.s32 	%r61, %r1, %r60;
	shl.b32 	%r62, %r61, 2;
	mov.u32 	%r63, shared;
	add.s32 	%r64, %r63, 36864;
	add.s32 	%r7, %r64, %r62;
	mad.lo.s32 	%r65, %r2, 244, %r61;
	shl.b32 	%r66, %r65, 2;
	add.s32 	%r8, %r63, %r66;
	shl.b32 	%r67, %r60, 2;
	add.s32 	%r9, %r64, %r67;
	shl.b32 	%r68, %r1, 2;
	add.s32 	%r69, %r68, %r63;
	add.s32 	%r10, %r69, 14208;
	mad.lo.s32 	%r70, %r2, 48, %r63;
	add.s32 	%r11, %r70, 36868;
	cvta.to.global.u64 	%rd3, %rd9;
	cvta.to.global.u64 	%rd4, %rd10;
	mov.f32 	%f1068, 0f00000000;
	mov.f32 	%f1075, 0fFF800000;
	mov.b32 	%r109, 0;
	not.pred 	%p40, %p1;
	mov.f32 	%f1067, %f1068;
	mov.f32 	%f1066, %f1068;
	mov.f32 	%f1065, %f1068;
	mov.f32 	%f1072, %f1068;
	mov.f32 	%f1071, %f1068;
	mov.f32 	%f1070, %f1068;
	mov.f32 	%f1069, %f1068;
	mov.f32 	%f1073, %f1068;
$L__BB10_24:
	setp.lt.u32 	%p22, %r2, 12;
	@%p22 bra 	$L__BB10_25;
	bra.uni 	$L__BB10_44;
$L__BB10_25:
	mad.lo.s32 	%r13, %r109, 12, %r2;
	setp.lt.s32 	%p23, %r13, %r22;
	@%p23 bra 	$L__BB10_35;
	setp.lt.u32 	%p24, %r1, 256;
	@%p24 bra 	$L__BB10_27;
	bra.uni 	$L__BB10_44;
$L__BB10_27:
	setp.gt.u32 	%p25, %r1, 223;
	mov.b32 	%r71, 0;
	st.shared.u32 	[%r8], %r71;
	st.shared.u32 	[%r8+12288], %r71;
	@%p25 bra 	$L__BB10_44;
	setp.gt.u32 	%p26, %r1, 191;
	mov.b32 	%r72, 0;
	st.shared.u32 	[%r8+128], %r72;
	st.shared.u32 	[%r8+12416], %r72;
	@%p26 bra 	$L__BB10_44;
	setp.gt.u32 	%p27, %r1, 159;
	mov.b32 	%r73, 0;
	st.shared.u32 	[%r8+256], %r73;
	st.shared.u32 	[%r8+12544], %r73;
	@%p27 bra 	$L__BB10_44;
	setp.gt.u32 	%p28, %r1, 127;
	mov.b32 	%r74, 0;
	st.shared.u32 	[%r8+384], %r74;
	st.shared.u32 	[%r8+12672], %r74;
	@%p28 bra 	$L__BB10_44;
	setp.gt.u32 	%p29, %r1, 95;
	mov.b32 	%r75, 0;
	st.shared.u32 	[%r8+512], %r75;
	st.shared.u32 	[%r8+12800], %r75;
	@%p29 bra 	$L__BB10_44;
	setp.gt.u32 	%p30, %r1, 63;
	mov.b32 	%r76, 0;
	st.shared.u32 	[%r8+640], %r76;
	st.shared.u32 	[%r8+12928], %r76;
	@%p30 bra 	$L__BB10_44;
	setp.gt.u32 	%p31, %r1, 31;
	mov.b32 	%r77, 0;
	st.shared.u32 	[%r8+768], %r77;
	st.shared.u32 	[%r8+13056], %r77;
	@%p31 bra 	$L__BB10_44;
	mov.b32 	%r78, 0;
	st.shared.u32 	[%r8+896], %r78;
	st.shared.u32 	[%r8+13184], %r78;
	bra.uni 	$L__BB10_44;
$L__BB10_35:
	setp.gt.u32 	%p32, %r1, 255;
	@%p32 bra 	$L__BB10_44;
	setp.gt.u32 	%p33, %r1, 223;
	shl.b32 	%r79, %r13, 8;
	add.s32 	%r80, %r79, %r1;
	mul.wide.u32 	%rd23, %r80, 4;
	add.s64 	%rd5, %rd3, %rd23;
	ld.global.f32 	%f179, [%rd5];
	st.shared.f32 	[%r8], %f179;
	add.s64 	%rd6, %rd4, %rd23;
	ld.global.f32 	%f180, [%rd6];
	st.shared.f32 	[%r8+12288], %f180;
	@%p33 bra 	$L__BB10_44;
	setp.gt.u32 	%p34, %r1, 191;
	ld.global.f32 	%f181, [%rd5+128];
	st.shared.f32 	[%r8+128], %f181;
	ld.global.f32 	%f182, [%rd6+128];
	st.shared.f32 	[%r8+12416], %f182;
	@%p34 bra 	$L__BB10_44;
	setp.gt.u32 	%p35, %r1, 159;
	ld.global.f32 	%f183, [%rd5+256];
	st.shared.f32 	[%r8+256], %f183;
	ld.global.f32 	%f184, [%rd6+256];
	st.shared.f32 	[%r8+12544], %f184;
	@%p35 bra 	$L__BB10_44;
	setp.gt.u32 	%p36, %r1, 127;
	ld.global.f32 	%f185, [%rd5+384];
	st.shared.f32 	[%r8+384], %f185;
	ld.global.f32 	%f186, [%rd6+384];
	st.shared.f32 	[%r8+12672], %f186;
	@%p36 bra 	$L__BB10_44;
	setp.gt.u32 	%p37, %r1, 95;
	ld.global.f32 	%f187, [%rd5+512];
	st.shared.f32 	[%r8+512], %f187;
	ld.global.f32 	%f188, [%rd6+512];
	st.shared.f32 	[%r8+12800], %f188;
	@%p37 bra 	$L__BB10_44;
	setp.gt.u32 	%p38, %r1, 63;
	ld.global.f32 	%f189, [%rd5+640];
	st.shared.f32 	[%r8+640], %f189;
	ld.global.f32 	%f190, [%rd6+640];
	st.shared.f32 	[%r8+12928], %f190;
	@%p38 bra 	$L__BB10_44;
	setp.gt.u32 	%p39, %r1, 31;
	ld.global.f32 	%f191, [%rd5+768];
	st.shared.f32 	[%r8+768], %f191;
	ld.global.f32 	%f192, [%rd6+768];
	st.shared.f32 	[%r8+13056], %f192;
	@%p39 bra 	$L__BB10_44;
	ld.global.f32 	%f193, [%rd5+896];
	st.shared.f32 	[%r8+896], %f193;
	ld.global.f32 	%f194, [%rd6+896];
	st.shared.f32 	[%r8+13184], %f194;
$L__BB10_44:
	bar.sync 	0;
	bar.sync 	0;
	@%p40 bra 	$L__BB10_46;
	shl.b32 	%r81, %r2, 10;
	mov.u32 	%r82, shared;
	add.s32 	%r83, %r82, %r81;
	ld.shared.v4.f32 	{%f195, %f196, %f197, %f198}, [%r83+24576];
	shl.b32 	%r84, %r1, 10;
	add.s32 	%r85, %r82, %r84;
	ld.shared.v4.f32 	{%f199, %f200, %f201, %f202}, [%r85];
	fma.rn.f32 	%f203, %f195, %f199, 0f00000000;
	fma.rn.f32 	%f204, %f196, %f200, %f203;
	fma.rn.f32 	%f205, %f197, %f201, %f204;
	fma.rn.f32 	%f206, %f198, %f202, %f205;
	ld.shared.v4.f32 	{%f207, %f208, %f209, %f210}, [%r83+24592];
	ld.shared.v4.f32 	{%f211, %f212, %f213, %f214}, [%r85+16];
	fma.rn.f32 	%f215, %f207, %f211, %f206;
	fma.rn.f32 	%f216, %f208, %f212, %f215;
	fma.rn.f32 	%f217, %f209, %f213, %f216;
	fma.rn.f32 	%f218, %f210, %f214, %f217;
	ld.shared.v4.f32 	{%f219, %f220, %f221, %f222}, [%r83+24608];
	ld.shared.v4.f32 	{%f223, %f224, %f225, %f226}, [%r85+32];
	fma.rn.f32 	%f227, %f219, %f223, %f218;
	fma.rn.f32 	%f228, %f220, %f224, %f227;
	fma.rn.f32 	%f229, %f221, %f225, %f228;
	fma.rn.f32 	%f230, %f222, %f226, %f229;
	ld.shared.v4.f32 	{%f231, %f232, %f233, %f234}, [%r83+24624];
	ld.shared.v4.f32 	{%f235, %f236, %f237, %f238}, [%r85+48];
	fma.rn.f32 	%f239, %f231, %f235, %f230;
	fma.rn.f32 	%f240, %f232, %f236, %f239;
	fma.rn.f32 	%f241, %f233, %f237, %f240;
	fma.rn.f32 	%f242, %f234, %f238, %f241;
	ld.shared.v4.f32 	{%f243, %f244, %f245, %f246}, [%r83+24640];
	ld.shared.v4.f32 	{%f247, %f248, %f249, %f250}, [%r85+64];
	fma.rn.f32 	%f251, %f243, %f247, %f242;
	fma.rn.f32 	%f252, %f244, %f248, %f251;
	fma.rn.f32 	%f253, %f245, %f249, %f252;
	fma.rn.f32 	%f254, %f246, %f250, %f253;
	ld.shared.v4.f32 	{%f255, %f256, %f257, %f258}, [%r83+24656];
	ld.shared.v4.f32 	{%f259, %f260, %f261, %f262}, [%r85+80];
	fma.rn.f32 	%f263, %f255, %f259, %f254;
	fma.rn.f32 	%f264, %f256, %f260, %f263;
	fma.rn.f32 	%f265, %f257, %f261, %f264;
	fma.rn.f32 	%f266, %f258, %f262, %f265;
	ld.shared.v4.f32 	{%f267, %f268, %f269, %f270}, [%r83+24672];
	ld.shared.v4.f32 	{%f271, %f272, %f273, %f274}, [%r85+96];
	fma.rn.f32 	%f275, %f267, %f271, %f266;
	fma.rn.f32 	%f276, %f268, %f272, %f275;
	fma.rn.f32 	%f277, %f269, %f273, %f276;
	fma.rn.f32 	%f278, %f270, %f274, %f277;
	ld.shared.v4.f32 	{%f279, %f280, %f281, %f282}, [%r83+24688];
	ld.shared.v4.f32 	{%f283, %f284, %f285, %f286}, [%r85+112];
	fma.rn.f32 	%f287, %f279, %f283, %f278;
	fma.rn.f32 	%f288, %f280, %f284, %f287;
	fma.rn.f32 	%f289, %f281, %f285, %f288;
	fma.rn.f32 	%f290, %f282, %f286, %f289;
	ld.shared.v4.f32 	{%f291, %f292, %f293, %f294}, [%r83+24704];
	ld.shared.v4.f32 	{%f295, %f296, %f297, %f298}, [%r85+128];
	fma.rn.f32 	%f299, %f291, %f295, %f290;
	fma.rn.f32 	%f300, %f292, %f296, %f299;
	fma.rn.f32 	%f301, %f293, %f297, %f300;
	fma.rn.f32 	%f302, %f294, %f298, %f301;
	ld.shared.v4.f32 	{%f303, %f304, %f305, %f306}, [%r83+24720];
	ld.shared.v4.f32 	{%f307, %f308, %f309, %f310}, [%r85+144];
	fma.rn.f32 	%f311, %f303, %f307, %f302;
	fma.rn.f32 	%f312, %f304, %f308, %f311;
	fma.rn.f32 	%f313, %f305, %f309, %f312;
	fma.rn.f32 	%f314, %f306, %f310, %f313;
	ld.shared.v4.f32 	{%f315, %f316, %f317, %f318}, [%r83+24736];
	ld.shared.v4.f32 	{%f319, %f320, %f321, %f322}, [%r85+160];
	fma.rn.f32 	%f323, %f315, %f319, %f314;
	fma.rn.f32 	%f324, %f316, %f320, %f323;
	fma.rn.f32 	%f325, %f317, %f321, %f324;
	fma.rn.f32 	%f326, %f318, %f322, %f325;
	ld.shared.v4.f32 	{%f327, %f328, %f329, %f330}, [%r83+24752];
	ld.shared.v4.f32 	{%f331, %f332, %f333, %f334}, [%r85+176];
	fma.rn.f32 	%f335, %f327, %f331, %f326;
	fma.rn.f32 	%f336, %f328, %f332, %f335;
	fma.rn.f32 	%f337, %f329, %f333, %f336;
	fma.rn.f32 	%f338, %f330, %f334, %f337;
	ld.shared.v4.f32 	{%f339, %f340, %f341, %f342}, [%r83+24768];
	ld.shared.v4.f32 	{%f343, %f344, %f345, %f346}, [%r85+192];
	fma.rn.f32 	%f347, %f339, %f343, %f338;
	fma.rn.f32 	%f348, %f340, %f344, %f347;
	fma.rn.f32 	%f349, %f341, %f345, %f348;
	fma.rn.f32 	%f350, %f342, %f346, %f349;
	ld.shared.v4.f32 	{%f351, %f352, %f353, %f354}, [%r83+24784];
	ld.shared.v4.f32 	{%f355, %f356, %f357, %f358}, [%r85+208];
	fma.rn.f32 	%f359, %f351, %f355, %f350;
	fma.rn.f32 	%f360, %f352, %f356, %f359;
	fma.rn.f32 	%f361, %f353, %f357, %f360;
	fma.rn.f32 	%f362, %f354, %f358, %f361;
	ld.shared.v4.f32 	{%f363, %f364, %f365, %f366}, [%r83+24800];
	ld.shared.v4.f32 	{%f367, %f368, %f369, %f370}, [%r85+224];
	fma.rn.f32 	%f371, %f363, %f367, %f362;
	fma.rn.f32 	%f372, %f364, %f368, %f371;
	fma.rn.f32 	%f373, %f365, %f369, %f372;
	fma.rn.f32 	%f374, %f366, %f370, %f373;
	ld.shared.v4.f32 	{%f375, %f376, %f377, %f378}, [%r83+24816];
	ld.shared.v4.f32 	{%f379, %f380, %f381, %f382}, [%r85+240];
	fma.rn.f32 	%f383, %f375, %f379, %f374;
	fma.rn.f32 	%f384, %f376, %f380, %f383;
	fma.rn.f32 	%f385, %f377, %f381, %f384;
	fma.rn.f32 	%f386, %f378, %f382, %f385;
	ld.shared.v4.f32 	{%f387, %f388, %f389, %f390}, [%r83+24832];
	ld.shared.v4.f32 	{%f391, %f392, %f393, %f394}, [%r85+256];
	fma.rn.f32 	%f395, %f387, %f391, %f386;
	fma.rn.f32 	%f396, %f388, %f392, %f395;
	fma.rn.f32 	%f397, %f389, %f393, %f396;
	fma.rn.f32 	%f398, %f390, %f394, %f397;
	ld.shared.v4.f32 	{%f399, %f400, %f401, %f402}, [%r83+24848];
	ld.shared.v4.f32 	{%f403, %f404, %f405, %f406}, [%r85+272];
	fma.rn.f32 	%f407, %f399, %f403, %f398;
	fma.rn.f32 	%f408, %f400, %f404, %f407;
	fma.rn.f32 	%f409, %f401, %f405, %f408;
	fma.rn.f32 	%f410, %f402, %f406, %f409;
	ld.shared.v4.f32 	{%f411, %f412, %f413, %f414}, [%r83+24864];
	ld.shared.v4.f32 	{%f415, %f416, %f417, %f418}, [%r85+288];
	fma.rn.f32 	%f419, %f411, %f415, %f410;
	fma.rn.f32 	%f420, %f412, %f416, %f419;
	fma.rn.f32 	%f421, %f413, %f417, %f420;
	fma.rn.f32 	%f422, %f414, %f418, %f421;
	ld.shared.v4.f32 	{%f423, %f424, %f425, %f426}, [%r83+24880];
	ld.shared.v4.f32 	{%f427, %f428, %f429, %f430}, [%r85+304];
	fma.rn.f32 	%f431, %f423, %f427, %f422;
	fma.rn.f32 	%f432, %f424, %f428, %f431;
	fma.rn.f32 	%f433, %f425, %f429, %f432;
	fma.rn.f32 	%f434, %f426, %f430, %f433;
	ld.shared.v4.f32 	{%f435, %f436, %f437, %f438}, [%r83+24896];
	ld.shared.v4.f32 	{%f439, %f440, %f441, %f442}, [%r85+320];
	fma.rn.f32 	%f443, %f435, %f439, %f434;
	fma.rn.f32 	%f444, %f436, %f440, %f443;
	fma.rn.f32 	%f445, %f437, %f441, %f444;
	fma.rn.f32 	%f446, %f438, %f442, %f445;
	ld.shared.v4.f32 	{%f447, %f448, %f449, %f450}, [%r83+24912];
	ld.shared.v4.f32 	{%f451, %f452, %f453, %f454}, [%r85+336];
	fma.rn.f32 	%f455, %f447, %f451, %f446;
	fma.rn.f32 	%f456, %f448, %f452, %f455;
	fma.rn.f32 	%f457, %f449, %f453, %f456;
	fma.rn.f32 	%f458, %f450, %f454, %f457;
	ld.shared.v4.f32 	{%f459, %f460, %f461, %f462}, [%r83+24928];
	ld.shared.v4.f32 	{%f463, %f464, %f465, %f466}, [%r85+352];
	fma.rn.f32 	%f467, %f459, %f463, %f458;
	fma.rn.f32 	%f468, %f460, %f464, %f467;
	fma.rn.f32 	%f469, %f461, %f465, %f468;
	fma.rn.f32 	%f470, %f462, %f466, %f469;
	ld.shared.v4.f32 	{%f471, %f472, %f473, %f474}, [%r83+24944];
	ld.shared.v4.f32 	{%f475, %f476, %f477, %f478}, [%r85+368];
	fma.rn.f32 	%f479, %f471, %f475, %f470;
	fma.rn.f32 	%f480, %f472, %f476, %f479;
	fma.rn.f32 	%f481, %f473, %f477, %f480;
	fma.rn.f32 	%f482, %f474, %f478, %f481;
	ld.shared.v4.f32 	{%f483, %f484, %f485, %f486}, [%r83+24960];
	ld.shared.v4.f32 	{%f487, %f488, %f489, %f490}, [%r85+384];
	fma.rn.f32 	%f491, %f483, %f487, %f482;
	fma.rn.f32 	%f492, %f484, %f488, %f491;
	fma.rn.f32 	%f493, %f485, %f489, %f492;
	fma.rn.f32 	%f494, %f486, %f490, %f493;
	ld.shared.v4.f32 	{%f495, %f496, %f497, %f498}, [%r83+24976];
	ld.shared.v4.f32 	{%f499, %f500, %f501, %f502}, [%r85+400];
	fma.rn.f32 	%f503, %f495, %f499, %f494;
	fma.rn.f32 	%f504, %f496, %f500, %f503;
	fma.rn.f32 	%f505, %f497, %f501, %f504;
	fma.rn.f32 	%f506, %f498, %f502, %f505;
	ld.shared.v4.f32 	{%f507, %f508, %f509, %f510}, [%r83+24992];
	ld.shared.v4.f32 	{%f511, %f512, %f513, %f514}, [%r85+416];
	fma.rn.f32 	%f515, %f507, %f511, %f506;
	fma.rn.f32 	%f516, %f508, %f512, %f515;
	fma.rn.f32 	%f517, %f509, %f513, %f516;
	fma.rn.f32 	%f518, %f510, %f514, %f517;
	ld.shared.v4.f32 	{%f519, %f520, %f521, %f522}, [%r83+25008];
	ld.shared.v4.f32 	{%f523, %f524, %f525, %f526}, [%r85+432];
	fma.rn.f32 	%f527, %f519, %f523, %f518;
	fma.rn.f32 	%f528, %f520, %f524, %f527;
	fma.rn.f32 	%f529, %f521, %f525, %f528;
	fma.rn.f32 	%f530, %f522, %f526, %f529;
	ld.shared.v4.f32 	{%f531, %f532, %f533, %f534}, [%r83+25024];
	ld.shared.v4.f32 	{%f535, %f536, %f537, %f538}, [%r85+448];
	fma.rn.f32 	%f539, %f531, %f535, %f530;
	fma.rn.f32 	%f540, %f532, %f536, %f539;
	fma.rn.f32 	%f541, %f533, %f537, %f540;
	fma.rn.f32 	%f542, %f534, %f538, %f541;
	ld.shared.v4.f32 	{%f543, %f544, %f545, %f546}, [%r83+25040];
	ld.shared.v4.f32 	{%f547, %f548, %f549, %f550}, [%r85+464];
	fma.rn.f32 	%f551, %f543, %f547, %f542;
	fma.rn.f32 	%f552, %f544, %f548, %f551;
	fma.rn.f32 	%f553, %f545, %f549, %f552;
	fma.rn.f32 	%f554, %f546, %f550, %f553;
	ld.shared.v4.f32 	{%f555, %f556, %f557, %f558}, [%r83+25056];
	ld.shared.v4.f32 	{%f559, %f560, %f561, %f562}, [%r85+480];
	fma.rn.f32 	%f563, %f555, %f559, %f554;
	fma.rn.f32 	%f564, %f556, %f560, %f563;
	fma.rn.f32 	%f565, %f557, %f561, %f564;
	fma.rn.f32 	%f566, %f558, %f562, %f565;
	ld.shared.v4.f32 	{%f567, %f568, %f569, %f570}, [%r83+25072];
	ld.shared.v4.f32 	{%f571, %f572, %f573, %f574}, [%r85+496];
	fma.rn.f32 	%f575, %f567, %f571, %f566;
	fma.rn.f32 	%f576, %f568, %f572, %f575;
	fma.rn.f32 	%f577, %f569, %f573, %f576;
	fma.rn.f32 	%f578, %f570, %f574, %f577;
	ld.shared.v4.f32 	{%f579, %f580, %f581, %f582}, [%r83+25088];
	ld.shared.v4.f32 	{%f583, %f584, %f585, %f586}, [%r85+512];
	fma.rn.f32 	%f587, %f579, %f583, %f578;
	fma.rn.f32 	%f588, %f580, %f584, %f587;
	fma.rn.f32 	%f589, %f581, %f585, %f588;
	fma.rn.f32 	%f590, %f582, %f586, %f589;
	ld.shared.v4.f32 	{%f591, %f592, %f593, %f594}, [%r83+25104];
	ld.shared.v4.f32 	{%f595, %f596, %f597, %f598}, [%r85+528];
	fma.rn.f32 	%f599, %f591, %f595, %f590;
	fma.rn.f32 	%f600, %f592, %f596, %f599;
	fma.rn.f32 	%f601, %f593, %f597, %f600;
	fma.rn.f32 	%f602, %f594, %f598, %f601;
	ld.shared.v4.f32 	{%f603, %f604, %f605, %f606}, [%r83+25120];
	ld.shared.v4.f32 	{%f607, %f608, %f609, %f610}, [%r85+544];
	fma.rn.f32 	%f611, %f603, %f607, %f602;
	fma.rn.f32 	%f612, %f604, %f608, %f611;
	fma.rn.f32 	%f613, %f605, %f609, %f612;
	fma.rn.f32 	%f614, %f606, %f610, %f613;
	ld.shared.v4.f32 	{%f615, %f616, %f617, %f618}, [%r83+25136];
	ld.shared.v4.f32 	{%f619, %f620, %f621, %f622}, [%r85+560];
	fma.rn.f32 	%f623, %f615, %f619, %f614;
	fma.rn.f32 	%f624, %f616, %f620, %f623;
	fma.rn.f32 	%f625, %f617, %f621, %f624;
	fma.rn.f32 	%f626, %f618, %f622, %f625;
	ld.shared.v4.f32 	{%f627, %f628, %f629, %f630}, [%r83+25152];
	ld.shared.v4.f32 	{%f631, %f632, %f633, %f634}, [%r85+576];
	fma.rn.f32 	%f635, %f627, %f631, %f626;
	fma.rn.f32 	%f636, %f628, %f632, %f635;
	fma.rn.f32 	%f637, %f629, %f633, %f636;
	fma.rn.f32 	%f638, %f630, %f634, %f637;
	ld.shared.v4.f32 	{%f639, %f640, %f641, %f642}, [%r83+25168];
	ld.shared.v4.f32 	{%f643, %f644, %f645, %f646}, [%r85+592];
	fma.rn.f32 	%f647, %f639, %f643, %f638;
	fma.rn.f32 	%f648, %f640, %f644, %f647;
	fma.rn.f32 	%f649, %f641, %f645, %f648;
	fma.rn.f32 	%f650, %f642, %f646, %f649;
	ld.shared.v4.f32 	{%f651, %f652, %f653, %f654}, [%r83+25184];
	ld.shared.v4.f32 	{%f655, %f656, %f657, %f658}, [%r85+608];
	fma.rn.f32 	%f659, %f651, %f655, %f650;
	fma.rn.f32 	%f660, %f652, %f656, %f659;
	fma.rn.f32 	%f661, %f653, %f657, %f660;
	fma.rn.f32 	%f662, %f654, %f658, %f661;
	ld.shared.v4.f32 	{%f663, %f664, %f665, %f666}, [%r83+25200];
	ld.shared.v4.f32 	{%f667, %f668, %f669, %f670}, [%r85+624];
	fma.rn.f32 	%f671, %f663, %f667, %f662;
	fma.rn.f32 	%f672, %f664, %f668, %f671;
	fma.rn.f32 	%f673, %f665, %f669, %f672;
	fma.rn.f32 	%f674, %f666, %f670, %f673;
	ld.shared.v4.f32 	{%f675, %f676, %f677, %f678}, [%r83+25216];
	ld.shared.v4.f32 	{%f679, %f680, %f681, %f682}, [%r85+640];
	fma.rn.f32 	%f683, %f675, %f679, %f674;
	fma.rn.f32 	%f684, %f676, %f680, %f683;
	fma.rn.f32 	%f685, %f677, %f681, %f684;
	fma.rn.f32 	%f686, %f678, %f682, %f685;
	ld.shared.v4.f32 	{%f687, %f688, %f689, %f690}, [%r83+25232];
	ld.shared.v4.f32 	{%f691, %f692, %f693, %f694}, [%r85+656];
	fma.rn.f32 	%f695, %f687, %f691, %f686;
	fma.rn.f32 	%f696, %f688, %f692, %f695;
	fma.rn.f32 	%f697, %f689, %f693, %f696;
	fma.rn.f32 	%f698, %f690, %f694, %f697;
	ld.shared.v4.f32 	{%f699, %f700, %f701, %f702}, [%r83+25248];
	ld.shared.v4.f32 	{%f703, %f704, %f705, %f706}, [%r85+672];
	fma.rn.f32 	%f707, %f699, %f703, %f698;
	fma.rn.f32 	%f708, %f700, %f704, %f707;
	fma.rn.f32 	%f709, %f701, %f705, %f708;
	fma.rn.f32 	%f710, %f702, %f706, %f709;
	ld.shared.v4.f32 	{%f711, %f712, %f713, %f714}, [%r83+25264];
	ld.shared.v4.f32 	{%f715, %f716, %f717, %f718}, [%r85+688];
	fma.rn.f32 	%f719, %f711, %f715, %f710;
	fma.rn.f32 	%f720, %f712, %f716, %f719;
	fma.rn.f32 	%f721, %f713, %f717, %f720;
	fma.rn.f32 	%f722, %f714, %f718, %f721;
	ld.shared.v4.f32 	{%f723, %f724, %f725, %f726}, [%r83+25280];
	ld.shared.v4.f32 	{%f727, %f728, %f729, %f730}, [%r85+704];
	fma.rn.f32 	%f731, %f723, %f727, %f722;
	fma.rn.f32 	%f732, %f724, %f728, %f731;
	fma.rn.f32 	%f733, %f725, %f729, %f732;
	fma.rn.f32 	%f734, %f726, %f730, %f733;
	ld.shared.v4.f32 	{%f735, %f736, %f737, %f738}, [%r83+25296];
	ld.shared.v4.f32 	{%f739, %f740, %f741, %f742}, [%r85+720];
	fma.rn.f32 	%f743, %f735, %f739, %f734;
	fma.rn.f32 	%f744, %f736, %f740, %f743;
	fma.rn.f32 	%f745, %f737, %f741, %f744;
	fma.rn.f32 	%f746, %f738, %f742, %f745;
	ld.shared.v4.f32 	{%f747, %f748, %f749, %f750}, [%r83+25312];
	ld.shared.v4.f32 	{%f751, %f752, %f753, %f754}, [%r85+736];
	fma.rn.f32 	%f755, %f747, %f751, %f746;
	fma.rn.f32 	%f756, %f748, %f752, %f755;
	fma.rn.f32 	%f757, %f749, %f753, %f756;
	fma.rn.f32 	%f758, %f750, %f754, %f757;
	ld.shared.v4.f32 	{%f759, %f760, %f761, %f762}, [%r83+25328];
	ld.shared.v4.f32 	{%f763, %f764, %f765, %f766}, [%r85+752];
	fma.rn.f32 	%f767, %f759, %f763, %f758;
	fma.rn.f32 	%f768, %f760, %f764, %f767;
	fma.rn.f32 	%f769, %f761, %f765, %f768;
	fma.rn.f32 	%f770, %f762, %f766, %f769;
	ld.shared.v4.f32 	{%f771, %f772, %f773, %f774}, [%r83+25344];
	ld.shared.v4.f32 	{%f775, %f776, %f777, %f778}, [%r85+768];
	fma.rn.f32 	%f779, %f771, %f775, %f770;
	fma.rn.f32 	%f780, %f772, %f776, %f779;
	fma.rn.f32 	%f781, %f773, %f777, %f780;
	fma.rn.f32 	%f782, %f774, %f778, %f781;
	ld.shared.v4.f32 	{%f783, %f784, %f785, %f786}, [%r83+25360];
	ld.shared.v4.f32 	{%f787, %f788, %f789, %f790}, [%r85+784];
	fma.rn.f32 	%f791, %f783, %f787, %f782;
	fma.rn.f32 	%f792, %f784, %f788, %f791;
	fma.rn.f32 	%f793, %f785, %f789, %f792;
	fma.rn.f32 	%f794, %f786, %f790, %f793;
	ld.shared.v4.f32 	{%f795, %f796, %f797, %f798}, [%r83+25376];
	ld.shared.v4.f32 	{%f799, %f800, %f801, %f802}, [%r85+800];
	fma.rn.f32 	%f803, %f795, %f799, %f794;
	fma.rn.f32 	%f804, %f796, %f800, %f803;
	fma.rn.f32 	%f805, %f797, %f801, %f804;
	fma.rn.f32 	%f806, %f798, %f802, %f805;
	ld.shared.v4.f32 	{%f807, %f808, %f809, %f810}, [%r83+25392];
	ld.shared.v4.f32 	{%f811, %f812, %f813, %f814}, [%r85+816];
	fma.rn.f32 	%f815, %f807, %f811, %f806;
	fma.rn.f32 	%f816, %f808, %f812, %f815;
	fma.rn.f32 	%f817, %f809, %f813, %f816;
	fma.rn.f32 	%f818, %f810, %f814, %f817;
	ld.shared.v4.f32 	{%f819, %f820, %f821, %f822}, [%r83+25408];
	ld.shared.v4.f32 	{%f823, %f824, %f825, %f826}, [%r85+832];
	fma.rn.f32 	%f827, %f819, %f823, %f818;
	fma.rn.f32 	%f828, %f820, %f824, %f827;
	fma.rn.f32 	%f829, %f821, %f825, %f828;
	fma.rn.f32 	%f830, %f822, %f826, %f829;
	ld.shared.v4.f32 	{%f831, %f832, %f833, %f834}, [%r83+25424];
	ld.shared.v4.f32 	{%f835, %f836, %f837, %f838}, [%r85+848];
	fma.rn.f32 	%f839, %f831, %f835, %f830;
	fma.rn.f32 	%f840, %f832, %f836, %f839;
	fma.rn.f32 	%f841, %f833, %f837, %f840;
	fma.rn.f32 	%f842, %f834, %f838, %f841;
	ld.shared.v4.f32 	{%f843, %f844, %f845, %f846}, [%r83+25440];
	ld.shared.v4.f32 	{%f847, %f848, %f849, %f850}, [%r85+864];
	fma.rn.f32 	%f851, %f843, %f847, %f842;
	fma.rn.f32 	%f852, %f844, %f848, %f851;
	fma.rn.f32 	%f853, %f845, %f849, %f852;
	fma.rn.f32 	%f854, %f846, %f850, %f853;
	ld.shared.v4.f32 	{%f855, %f856, %f857, %f858}, [%r83+25456];
	ld.shared.v4.f32 	{%f859, %f860, %f861, %f862}, [%r85+880];
	fma.rn.f32 	%f863, %f855, %f859, %f854;
	fma.rn.f32 	%f864, %f856, %f860, %f863;
	fma.rn.f32 	%f865, %f857, %f861, %f864;
	fma.rn.f32 	%f866, %f858, %f862, %f865;
	ld.shared.v4.f32 	{%f867, %f868, %f869, %f870}, [%r83+25472];
	ld.shared.v4.f32 	{%f871, %f872, %f873, %f874}, [%r85+896];
	fma.rn.f32 	%f875, %f867, %f871, %f866;
	fma.rn.f32 	%f876, %f868, %f872, %f875;
	fma.rn.f32 	%f877, %f869, %f873, %f876;
	fma.rn.f32 	%f878, %f870, %f874, %f877;
	ld.shared.v4.f32 	{%f879, %f880, %f881, %f882}, [%r83+25488];
	ld.shared.v4.f32 	{%f883, %f884, %f885, %f886}, [%r85+912];
	fma.rn.f32 	%f887, %f879, %f883, %f878;
	fma.rn.f32 	%f888, %f880, %f884, %f887;
	fma.rn.f32 	%f889, %f881, %f885, %f888;
	fma.rn.f32 	%f890, %f882, %f886, %f889;
	ld.shared.v4.f32 	{%f891, %f892, %f893, %f894}, [%r83+25504];
	ld.shared.v4.f32 	{%f895, %f896, %f897, %f898}, [%r85+928];
	fma.rn.f32 	%f899, %f891, %f895, %f890;
	fma.rn.f32 	%f900, %f892, %f896, %f899;
	fma.rn.f32 	%f901, %f893, %f897, %f900;
	fma.rn.f32 	%f902, %f894, %f898, %f901;
	ld.shared.v4.f32 	{%f903, %f904, %f905, %f906}, [%r83+25520];
	ld.shared.v4.f32 	{%f907, %f908, %f909, %f910}, [%r85+944];
	fma.rn.f32 	%f911, %f903, %f907, %f902;
	fma.rn.f32 	%f912, %f904, %f908, %f911;
	fma.rn.f32 	%f913, %f905, %f909, %f912;
	fma.rn.f32 	%f914, %f906, %f910, %f913;
	ld.shared.v4.f32 	{%f915, %f916, %f917, %f918}, [%r83+25536];
	ld.shared.v4.f32 	{%f919, %f920, %f921, %f922}, [%r85+960];
	fma.rn.f32 	%f923, %f915, %f919, %f914;
	fma.rn.f32 	%f924, %f916, %f920, %f923;
	fma.rn.f32 	%f925, %f917, %f921, %f924;
	fma.rn.f32 	%f926, %f918, %f922, %f925;
	ld.shared.v4.f32 	{%f927, %f928, %f929, %f930}, [%r83+25552];
	ld.shared.v4.f32 	{%f931, %f932, %f933, %f934}, [%r85+976];
	fma.rn.f32 	%f935, %f927, %f931, %f926;
	fma.rn.f32 	%f936, %f928, %f932, %f935;
	fma.rn.f32 	%f937, %f929, %f933, %f936;
	fma.rn.f32 	%f938, %f930, %f934, %f937;
	ld.shared.v4.f32 	{%f939, %f940, %f941, %f942}, [%r83+25568];
	ld.shared.v4.f32 	{%f943, %f944, %f945, %f946}, [%r85+992];
	fma.rn.f32 	%f947, %f939, %f943, %f938;
	fma.rn.f32 	%f948, %f940, %f944, %f947;
	fma.rn.f32 	%f949, %f941, %f945, %f948;
	fma.rn.f32 	%f950, %f942, %f946, %f949;
	ld.shared.v4.f32 	{%f951, %f952, %f953, %f954}, [%r83+25584];
	ld.shared.v4.f32 	{%f955, %f956, %f957, %f958}, [%r85+1008];
	fma.rn.f32 	%f959, %f951, %f955, %f950;
	fma.rn.f32 	%f960, %f952, %f956, %f959;
	fma.rn.f32 	%f961, %f953, %f957, %f960;
	fma.rn.f32 	%f962, %f954, %f958, %f961;
	st.shared.f32 	[%r7], %f962;
$L__BB10_46:
	setp.gt.u32 	%p41, %r2, 11;
	bar.sync 	0;
	mov.f32 	%f1078, %f1075;
	@%p41 bra 	$L__BB10_48;
	ld.shared.v4.f32 	{%f963, %f964, %f965, %f966}, [%r9];
	setp.lt.f32 	%p42, %f1075, %f963;
	selp.f32 	%f967, %f963, %f1075, %p42;
	setp.lt.f32 	%p43, %f967, %f964;
	selp.f32 	%f968, %f964, %f967, %p43;
	setp.lt.f32 	%p44, %f968, %f965;
	selp.f32 	%f969, %f965, %f968, %p44;
	setp.lt.f32 	%p45, %f969, %f966;
	selp.f32 	%f970, %f966, %f969, %p45;
	ld.shared.v4.f32 	{%f971, %f972, %f973, %f974}, [%r9+16];
	setp.lt.f32 	%p46, %f970, %f971;
	selp.f32 	%f975, %f971, %f970, %p46;
	setp.lt.f32 	%p47, %f975, %f972;
	selp.f32 	%f976, %f972, %f975, %p47;
	setp.lt.f32 	%p48, %f976, %f973;
	selp.f32 	%f977, %f973, %f976, %p48;
	setp.lt.f32 	%p49, %f977, %f974;
	selp.f32 	%f978, %f974, %f977, %p49;
	ld.shared.v4.f32 	{%f979, %f980, %f981, %f982}, [%r9+32];
	setp.lt.f32 	%p50, %f978, %f979;
	selp.f32 	%f983, %f979, %f978, %p50;
	setp.lt.f32 	%p51, %f983, %f980;
	selp.f32 	%f984, %f980, %f983, %p51;
	setp.lt.f32 	%p52, %f984, %f981;
	selp.f32 	%f985, %f981, %f984, %p52;
	setp.lt.f32 	%p53, %f985, %f982;
	selp.f32 	%f1078, %f982, %f985, %p53;
	mov.f32 	%f1074, %f1075;
$L__BB10_48:
	bar.sync 	0;
	setp.eq.s32 	%p54, %r109, 0;
	@%p54 bra 	$L__BB10_50;
	sub.f32 	%f986, %f1074, %f1078;
	fma.rn.f32 	%f987, %f986, 0f3BBB989D, 0f3F000000;
	cvt.sat.f32.f32 	%f988, %f987;
	mov.f32 	%f989, 0f4B400001;
	mov.f32 	%f990, 0f437C0000;
	fma.rm.f32 	%f991, %f988, %f990, %f989;
	add.f32 	%f992, %f991, 0fCB40007F;
	neg.f32 	%f993, %f992;
	fma.rn.f32 	%f994, %f986, 0f3FB8AA3B, %f993;
	fma.rn.f32 	%f995, %f986, 0f32A57060, %f994;
	mov.b32 	%r86, %f991;
	shl.b32 	%r87, %r86, 23;
	mov.b32 	%f996, %r87;
	ex2.approx.ftz.f32 	%f997, %f995;
	mul.f32 	%f998, %f997, %f996;
	mul.f32 	%f1072, %f998, %f1072;
	mul.f32 	%f1071, %f998, %f1071;
	mul.f32 	%f1070, %f998, %f1070;
	mul.f32 	%f1069, %f998, %f1069;
	st.local.v4.f32 	[%rd1], {%f1072, %f1071, %f1070, %f1069};
	mul.f32 	%f1068, %f998, %f1068;
	mul.f32 	%f1067, %f998, %f1067;
	mul.f32 	%f1066, %f998, %f1066;
	mul.f32 	%f1065, %f998, %f1065;
	st.local.v4.f32 	[%rd1+16], {%f1068, %f1067, %f1066, %f1065};
	mul.f32 	%f1073, %f1073, %f998;
$L__BB10_50:
	setp.gt.u32 	%p55, %r2, 11;
	@%p55 bra 	$L__BB10_86;
	mov.f32 	%f1113, 0f00000000;
	mov.b32 	%r112, 12288;
	mov.u32 	%r110, %r11;
	mov.u32 	%r111, %r10;
$L__BB10_52:
	setp.gt.u32 	%p56, %r1, 255;
	ld.shared.f32 	%f1000, [%r110+-4];
	sub.f32 	%f1001, %f1000, %f1078;
	fma.rn.f32 	%f1002, %f1001, 0f3BBB989D, 0f3F000000;
	cvt.sat.f32.f32 	%f1003, %f1002;
	mov.f32 	%f1004, 0f4B400001;
	mov.f32 	%f1005, 0f437C0000;
	fma.rm.f32 	%f1006, %f1003, %f1005, %f1004;
	add.f32 	%f1007, %f1006, 0fCB40007F;
	neg.f32 	%f1008, %f1007;
	fma.rn.f32 	%f1009, %f1001, 0f3FB8AA3B, %f1008;
	fma.rn.f32 	%f1010, %f1001, 0f32A57060, %f1009;
	mov.b32 	%r89, %f1006;
	shl.b32 	%r90, %r89, 23;
	mov.b32 	%f1011, %r90;
	ex2.approx.ftz.f32 	%f1012, %f1010;
	mul.f32 	%f84, %f1012, %f1011;
	add.f32 	%f85, %f1113, %f84;
	@%p56 bra 	$L__BB10_54;
	ld.shared.f32 	%f1013, [%r111+-1920];
	fma.rn.f32 	%f1072, %f84, %f1013, %f1072;
$L__BB10_54:
	setp.gt.u32 	%p57, %r1, 223;
	@%p57 bra 	$L__BB10_56;
	ld.shared.f32 	%f1014, [%r111+-1792];
	fma.rn.f32 	%f1071, %f84, %f1014, %f1071;
$L__BB10_56:
	setp.gt.u32 	%p58, %r1, 191;
	@%p58 bra 	$L__BB10_58;
	ld.shared.f32 	%f1015, [%r111+-1664];
	fma.rn.f32 	%f1070, %f84, %f1015, %f1070;
$L__BB10_58:
	setp.gt.u32 	%p59, %r1, 159;
	@%p59 bra 	$L__BB10_60;
	ld.shared.f32 	%f1016, [%r111+-1536];
	fma.rn.f32 	%f1069, %f84, %f1016, %f1069;
$L__BB10_60:
	setp.gt.u32 	%p60, %r1, 127;
	@%p60 bra 	$L__BB10_62;
	ld.shared.f32 	%f1017, [%r111+-1408];
	fma.rn.f32 	%f1068, %f84, %f1017, %f1068;
$L__BB10_62:
	setp.gt.u32 	%p61, %r1, 95;
	@%p61 bra 	$L__BB10_64;
	ld.shared.f32 	%f1018, [%r111+-1280];
	fma.rn.f32 	%f1067, %f84, %f1018, %f1067;
$L__BB10_64:
	setp.gt.u32 	%p62, %r1, 63;
	@%p62 bra 	$L__BB10_66;
	ld.shared.f32 	%f1019, [%r111+-1152];
	fma.rn.f32 	%f1066, %f84, %f1019, %f1066;
$L__BB10_66:
	setp.gt.u32 	%p63, %r1, 31;
	@%p63 bra 	$L__BB10_68;
	ld.shared.f32 	%f1020, [%r111+-1024];
	fma.rn.f32 	%f1065, %f84, %f1020, %f1065;
$L__BB10_68:
	ld.shared.f32 	%f1021, [%r110];
	sub.f32 	%f1022, %f1021, %f1078;
	fma.rn.f32 	%f1023, %f1022, 0f3BBB989D, 0f3F000000;
	cvt.sat.f32.f32 	%f1024, %f1023;
	mov.f32 	%f1025, 0f4B400001;
	mov.f32 	%f1026, 0f437C0000;
	fma.rm.f32 	%f1027, %f1024, %f1026, %f1025;
	add.f32 	%f1028, %f1027, 0fCB40007F;
	neg.f32 	%f1029, %f1028;
	fma.rn.f32 	%f1030, %f1022, 0f3FB8AA3B, %f1029;
	fma.rn.f32 	%f1031, %f1022, 0f32A57060, %f1030;
	mov.b32 	%r91, %f1027;
	shl.b32 	%r92, %r91, 23;
	mov.b32 	%f1032, %r92;
	ex2.approx.ftz.f32 	%f1033, %f1031;
	mul.f32 	%f110, %f1033, %f1032;
	add.f32 	%f1113, %f85, %f110;
	@%p56 bra 	$L__BB10_70;
	ld.shared.f32 	%f1034, [%r111+-896];
	fma.rn.f32 	%f1072, %f110, %f1034, %f1072;
$L__BB10_70:
	@%p57 bra 	$L__BB10_72;
	ld.shared.f32 	%f1035, [%r111+-768];
	fma.rn.f32 	%f1071, %f110, %f1035, %f1071;
$L__BB10_72:
	@%p58 bra 	$L__BB10_74;
	ld.shared.f32 	%f1036, [%r111+-640];
	fma.rn.f32 	%f1070, %f110, %f1036, %f1070;
$L__BB10_74:
	@%p59 bra 	$L__BB10_76;
	ld.shared.f32 	%f1037, [%r111+-512];
	fma.rn.f32 	%f1069, %f110, %f1037, %f1069;
$L__BB10_76:
	@%p60 bra 	$L__BB10_78;
	ld.shared.f32 	%f1038, [%r111+-384];
	fma.rn.f32 	%f1068, %f110, %f1038, %f1068;
$L__BB10_78:
	setp.gt.u32 	%p69, %r1, 95;
	@%p69 bra 	$L__BB10_80;
	ld.shared.f32 	%f1039, [%r111+-256];
	fma.rn.f32 	%f1067, %f110, %f1039, %f1067;
$L__BB10_80:
	setp.gt.u32 	%p70, %r1, 63;
	@%p70 bra 	$L__BB10_82;
	ld.shared.f32 	%f1040, [%r111+-128];
	fma.rn.f32 	%f1066, %f110, %f1040, %f1066;
$L__BB10_82:
	setp.gt.u32 	%p71, %r1, 31;
	@%p71 bra 	$L__BB10_84;
	ld.shared.f32 	%f1041, [%r111];
	fma.rn.f32 	%f1065, %f110, %f1041, %f1065;
$L__BB10_84:
	add.s32 	%r112, %r112, 2048;
	add.s32 	%r111, %r111, 2048;
	add.s32 	%r110, %r110, 8;
	setp.ne.s32 	%p72, %r112, 24576;
	@%p72 bra 	$L__BB10_52;
	st.local.v4.f32 	[%rd1], {%f1072, %f1071, %f1070, %f1069};
	st.local.v4.f32 	[%rd1+16], {%f1068, %f1067, %f1066, %f1065};
	add.f32 	%f1073, %f1073, %f1113;
$L__BB10_86:
	bar.sync 	0;
	bar.sync 	0;
	add.s32 	%r109, %r109, 1;
	setp.eq.s32 	%p73, %r109, %r23;
	mov.f32 	%f1075, %f1078;
	@%p73 bra 	$L__BB10_87;
	bra.uni 	$L__BB10_24;
$L__BB10_87:
	setp.lt.u32 	%p74, %r2, 12;
	@%p74 bra 	$L__BB10_88;
	bra.uni 	$L__BB10_97;
$L__BB10_88:
	mad.lo.s32 	%r21, %r3, 12, %r2;
	setp.ge.s32 	%p75, %r21, %r22;
	setp.gt.u32 	%p76, %r1, 255;
	or.pred  	%p77, %p75, %p76;
	@%p77 bra 	$L__BB10_97;
	shl.b32 	%r94, %r21, 8;
	shr.u32 	%r95, %r1, 5;
	mul.wide.u32 	%rd24, %r95, 4;
	add.s64 	%rd25, %rd1, %rd24;
	ld.local.f32 	%f1042, [%rd25];
	div.rn.f32 	%f1043, %f1042, %f1073;
	add.s32 	%r96, %r94, %r1;
	cvta.to.global.u64 	%rd26, %rd11;
	mul.wide.s32 	%rd27, %r96, 4;
	add.s64 	%rd7, %rd26, %rd27;
	st.global.f32 	[%rd7], %f1043;
	setp.gt.u32 	%p78, %r1, 223;
	@%p78 bra 	$L__BB10_97;
	add.s32 	%r97, %r1, 32;
	shr.u32 	%r98, %r97, 5;
	mul.wide.u32 	%rd28, %r98, 4;
	add.s64 	%rd29, %rd1, %rd28;
	ld.local.f32 	%f1044, [%rd29];
	div.rn.f32 	%f1045, %f1044, %f1073;
	st.global.f32 	[%rd7+128], %f1045;
	setp.gt.u32 	%p79, %r1, 191;
	@%p79 bra 	$L__BB10_97;
	add.s32 	%r99, %r1, 64;
	shr.u32 	%r100, %r99, 5;
	mul.wide.u32 	%rd30, %r100, 4;
	add.s64 	%rd31, %rd1, %rd30;
	ld.local.f32 	%f1046, [%rd31];
	div.rn.f32 	%f1047, %f1046, %f1073;
	st.global.f32 	[%rd7+256], %f1047;
	setp.gt.u32 	%p80, %r1, 159;
	@%p80 bra 	$L__BB10_97;
	add.s32 	%r101, %r1, 96;
	shr.u32 	%r102, %r101, 5;
	mul.wide.u32 	%rd32, %r102, 4;
	add.s64 	%rd33, %rd1, %rd32;
	ld.local.f32 	%f1048, [%rd33];
	div.rn.f32 	%f1049, %f1048, %f1073;
	st.global.f32 	[%rd7+384], %f1049;
	setp.gt.u32 	%p81, %r1, 127;
	@%p81 bra 	$L__BB10_97;
	add.s32 	%r103, %r1, 128;
	shr.u32 	%r104, %r103, 5;
	mul.wide.u32 	%rd34, %r104, 4;
	add.s64 	%rd35, %rd1, %rd34;
	ld.local.f32 	%f1050, [%rd35];
	div.rn.f32 	%f1051, %f1050, %f1073;
	st.global.f32 	[%rd7+512], %f1051;
	setp.gt.u32 	%p82, %r1, 95;
	@%p82 bra 	$L__BB10_97;
	add.s32 	%r105, %r1, 160;
	shr.u32 	%r106, %r105, 5;
	mul.wide.u32 	%rd36, %r106, 4;
	add.s64 	%rd37, %rd1, %rd36;
	ld.local.f32 	%f1052, [%rd37];
	div.rn.f32 	%f1053, %f1052, %f1073;
	st.global.f32 	[%rd7+640], %f1053;
	setp.gt.u32 	%p83, %r1, 63;
	@%p83 bra 	$L__BB10_97;
	add.s32 	%r107, %r1, 192;
	shr.u32 	%r108, %r107, 5;
	mul.wide.u32 	%rd38, %r108, 4;
	add.s64 	%rd39, %rd1, %rd38;
	ld.local.f32 	%f1054, [%rd39];
	div.rn.f32 	%f1055, %f1054, %f1073;
	st.global.f32 	[%rd7+768], %f1055;
	setp.gt.u32 	%p84, %r1, 31;
	@%p84 bra 	$L__BB10_97;
	div.rn.f32 	%f1056, %f1065, %f1073;
	st.global.f32 	[%rd7+896], %f1056;
$L__BB10_97:
	ret;

}
	// .globl	_Z15flash_attentionIfLi8ELi8ELi256ELi32ELi16EEvPT_S1_S1_S1_iS1_S1_i
.visible .entry _Z15flash_attentionIfLi8ELi8ELi256ELi32ELi16EEvPT_S1_S1_S1_iS1_S1_i(
	.param .u64 .ptr .align 1 _Z15flash_attentionIfLi8ELi8ELi256ELi32ELi16EEvPT_S1_S1_S1_iS1_S1_i_param_0,
	.param .u64 .ptr .align 1 _Z15flash_attentionIfLi8ELi8ELi256ELi32ELi16EEvPT_S1_S1_S1_iS1_S1_i_param_1,
	.param .u64 .ptr .align 1 _Z15flash_attentionIfLi8ELi8ELi256ELi32ELi16EEvPT_S1_S1_S1_iS1_S1_i_param_2,
	.param .u64 .ptr .align 1 _Z15flash_attentionIfLi8ELi8ELi256ELi32ELi16EEvPT_S1_S1_S1_iS1_S1_i_param_3,
	.param .u32 _Z15flash_attentionIfLi8ELi8ELi256ELi32ELi16EEvPT_S1_S1_S1_iS1_S1_i_param_4,
	.param .u64 .ptr .align 1 _Z15flash_attentionIfLi8ELi8ELi256ELi32ELi16EEvPT_S1_S1_S1_iS1_S1_i_param_5,
	.param .u64 .ptr .align 1 _Z15flash_attentionIfLi8ELi8ELi256ELi32ELi16EEvPT_S1_S1_S1_iS1_S1_i_param_6,
	.param .u32 _Z15flash_attentionIfLi8ELi8ELi256ELi32ELi16EEvPT_S1_S1_S1_iS1_S1_i_param_7
)
{
	.local .align 16 .b8 	__local_depot11[64];
	.reg .b64 	%SP;
	.reg .b64 	%SPL;
	.reg .pred 	%p<80>;
	.reg .b32 	%r<119>;
	.reg .b32 	%f<1155>;
	.reg .b64 	%rd<40>;

	mov.u64 	%SPL, __local_depot11;
	cvta.local.u64 	%SP, %SPL;
	ld.param.u64 	%rd8, [_Z15flash_attentionIfLi8ELi8ELi256ELi32ELi16EEvPT_S1_S1_S1_iS1_S1_i_param_0];
	ld.param.u64 	%rd9, [_Z15flash_attentionIfLi8ELi8ELi256ELi32ELi16EEvPT_S1_S1_S1_iS1_S1_i_param_1];
	ld.param.u64 	%rd10, [_Z15flash_attentionIfLi8ELi8ELi256ELi32ELi16EEvPT_S1_S1_S1_iS1_S1_i_param_2];
	ld.param.u64 	%rd11, [_Z15flash_attentionIfLi8ELi8ELi256ELi32ELi16EEvPT_S1_S1_S1_iS1_S1_i_param_3];
	ld.param.u32 	%r22, [_Z15flash_attentionIfLi8ELi8ELi256ELi32ELi16EEvPT_S1_S1_S1_iS1_S1_i_param_4];
	ld.param.u32 	%r23, [_Z15flash_attentionIfLi8ELi8ELi256ELi32ELi16EEvPT_S1_S1_S1_iS1_S1_i_param_7];
	add.u64 	%rd1, %SPL, 0;
	mov.u32 	%r1, %tid.x;
	mov.u32 	%r2, %tid.y;
	mov.u32 	%r3, %ctaid.x;
	or.b32  	%r24, %r2, %r3;
	or.b32  	%r25, %r24, %r1;
	setp.ne.s32 	%p1, %r25, 0;
	@%p1 bra 	$L__BB11_2;
	add.u64 	%rd13, %SP, 32;
	add.u64 	%rd14, %SPL, 32;
	mov.b32 	%r26, 8;
	st.local.v2.u32 	[%rd14], {%r26, %r26};
	mov.b32 	%r27, 256;
	st.local.u32 	[%rd14+8], %r27;
	mov.u64 	%rd15, $str;
	cvta.global.u64 	%rd16, %rd15;
	{ // callseq 33, 0
	.param .b64 param0;
	st.param.b64 	[param0], %rd16;
	.param .b64 param1;
	st.param.b64 	[param1], %rd13;
	.param .b32 retval0;
	call.uni (retval0), 
	vprintf, 
	(
	param0, 
	param1
	);
	ld.param.b32 	%r28, [retval0];
	} // callseq 33
	mov.b32 	%r30, 16;
	mov.b32 	%r31, 32;
	st.local.v2.u32 	[%rd14], {%r31, %r30};
	mov.u64 	%rd17, $str$1;
	cvta.global.u64 	%rd18, %rd17;
	{ // callseq 34, 0
	.param .b64 param0;
	st.param.b64 	[param0], %rd18;
	.param .b64 param1;
	st.param.b64 	[param1], %rd13;
	.param .b32 retval0;
	call.uni (retval0), 
	vprintf, 
	(
	param0, 
	param1
	);
	ld.param.b32 	%r32, [retval0];
	} // callseq 34
	mov.u32 	%r34, %ctaid.y;
	st.local.v2.u32 	[%rd14], {%r3, %r34};
	mov.u64 	%rd19, $str$2;
	cvta.global.u64 	%rd20, %rd19;
	{ // callseq 35, 0
	.param .b64 param0;
	st.param.b64 	[param0], %rd20;
	.param .b64 param1;
	st.param.b64 	[param1], %rd13;
	.param .b32 retval0;
	call.uni (retval0), 
	vprintf, 
	(
	param0, 
	param1
	);
	ld.param.b32 	%r35, [retval0];
	} // callseq 35
$L__BB11_2:
	mov.f32 	%f162, 0f00000000;
	st.local.v4.f32 	[%rd1], {%f162, %f162, %f162, %f162};
	st.local.v4.f32 	[%rd1+16], {%f162, %f162, %f162, %f162};
	setp.gt.u32 	%p2, %r2, 7;
	@%p2 bra 	$L__BB11_22;
	shl.b32 	%r37, %r3, 3;
	add.s32 	%r4, %r2, %r37;
	setp.lt.s32 	%p3, %r4, %r22;
	@%p3 bra 	$L__BB11_13;
	setp.gt.u32 	%p4, %r1, 255;
	@%p4 bra 	$L__BB11_22;
	shl.b32 	%r38, %r2, 8;
	add.s32 	%r39, %r38, %r1;
	shl.b32 	%r40, %r39, 2;
	mov.u32 	%r41, shared;
	add.s32 	%r42, %r41, %r40;
	add.s32 	%r5, %r42, 16384;
	mov.b32 	%r43, 0;
	st.shared.u32 	[%r42+16384], %r43;
	setp.lt.u32 	%p5, %r1, 224;
	@%p5 bra 	$L__BB11_6;
	bra.uni 	$L__BB11_22;
$L__BB11_6:
	mov.b32 	%r44, 0;
	st.shared.u32 	[%r5+128], %r44;
	setp.gt.u32 	%p6, %r1, 191;
	@%p6 bra 	$L__BB11_22;
	mov.b32 	%r45, 0;
	st.shared.u32 	[%r5+256], %r45;
	setp.gt.u32 	%p7, %r1, 159;
	@%p7 bra 	$L__BB11_22;
	mov.b32 	%r46, 0;
	st.shared.u32 	[%r5+384], %r46;
	setp.gt.u32 	%p8, %r1, 127;
	@%p8 bra 	$L__BB11_22;
	mov.b32 	%r47, 0;
	st.shared.u32 	[%r5+512], %r47;
	setp.gt.u32 	%p9, %r1, 95;
	@%p9 bra 	$L__BB11_22;
	mov.b32 	%r48, 0;
	st.shared.u32 	[%r5+640], %r48;
	setp.gt.u32 	%p10, %r1, 63;
	@%p10 bra 	$L__BB11_22;
	mov.b32 	%r49, 0;
	st.shared.u32 	[%r5+768], %r49;
	setp.gt.u32 	%p11, %r1, 31;
	@%p11 bra 	$L__BB11_22;
	mov.b32 	%r50, 0;
	st.shared.u32 	[%r5+896], %r50;
	bra.uni 	$L__BB11_22;
$L__BB11_13:
	setp.gt.u32 	%p12, %r1, 255;
	@%p12 bra 	$L__BB11_22;
	shl.b32 	%r51, %r4, 8;
	shl.b32 	%r52, %r2, 8;
	add.s32 	%r53, %r51, %r1;
	cvta.to.global.u64 	%rd21, %rd8;
	mul.wide.s32 	%rd22, %r53, 4;
	add.s64 	%rd2, %rd21, %rd22;
	ld.global.f32 	%f163, [%rd2];
	add.s32 	%r54, %r52, %r1;
	shl.b32 	%r55, %r54, 2;
	mov.u32 	%r56, shared;
	add.s32 	%r57, %r56, %r55;
	add.s32 	%r6, %r57, 16384;
	st.shared.f32 	[%r57+16384], %f163;
	setp.gt.u32 	%p13, %r1, 223;
	@%p13 bra 	$L__BB11_22;
	ld.global.f32 	%f164, [%rd2+128];
	st.shared.f32 	[%r6+128], %f164;
	setp.gt.u32 	%p14, %r1, 191;
	@%p14 bra 	$L__BB11_22;
	ld.global.f32 	%f165, [%rd2+256];
	st.shared.f32 	[%r6+256], %f165;
	setp.gt.u32 	%p15, %r1, 159;
	@%p15 bra 	$L__BB11_22;
	ld.global.f32 	%f166, [%rd2+384];
	st.shared.f32 	[%r6+384], %f166;
	setp.gt.u32 	%p16, %r1, 127;
	@%p16 bra 	$L__BB11_22;
	ld.global.f32 	%f167, [%rd2+512];
	st.shared.f32 	[%r6+512], %f167;
	setp.gt.u32 	%p17, %r1, 95;
	@%p17 bra 	$L__BB11_22;
	ld.global.f32 	%f168, [%rd2+640];
	st.shared.f32 	[%r6+640], %f168;
	setp.gt.u32 	%p18, %r1, 63;
	@%p18 bra 	$L__BB11_22;
	ld.global.f32 	%f169, [%rd2+768];
	st.shared.f32 	[%r6+768], %f169;
	setp.gt.u32 	%p19, %r1, 31;
	@%p19 bra 	$L__BB11_22;
	ld.global.f32 	%f170, [%rd2+896];
	st.shared.f32 	[%r6+896], %f170;
$L__BB11_22:
	bar.sync 	0;
	setp.lt.s32 	%p20, %r23, 1;
	mov.f32 	%f1057, 0f00000000;
	mov.f32 	%f1065, %f1057;
	@%p20 bra 	$L__BB11_87;
	shl.b32 	%r59, %r2, 3;
	add.s32 	%r60, %r59, %r1;
	shl.b32 	%r61, %r60, 2;
	mov.u32 	%r62, shared;
	add.s32 	%r63, %r62, %r61;
	add.s32 	%r7, %r63, 24576;
	mad.lo.s32 	%r64, %r2, 248, %r60;
	shl.b32 	%r65, %r64, 2;
	add.s32 	%r8, %r62, %r65;
	shl.b32 	%r66, %r2, 10;
	add.s32 	%r67, %r62, %r66;
	add.s32 	%r9, %r67, 16384;
	shl.b32 	%r68, %r1, 2;
	add.s32 	%r69, %r68, %r62;
	add.s32 	%r10, %r69, 10112;
	shl.b32 	%r70, %r2, 5;
	add.s32 	%r71, %r70, %r62;
	add.s32 	%r11, %r71, 24580;
	cvta.to.global.u64 	%rd3, %rd9;
	cvta.to.global.u64 	%rd4, %rd10;
	mov.f32 	%f1060, 0f00000000;
	mov.f32 	%f1067, 0fFF800000;
	mov.b32 	%r115, 0;
	mov.f32 	%f1059, %f1060;
	mov.f32 	%f1058, %f1060;
	mov.f32 	%f1057, %f1060;
	mov.f32 	%f1064, %f1060;
	mov.f32 	%f1063, %f1060;
	mov.f32 	%f1062, %f1060;
	mov.f32 	%f1061, %f1060;
	mov.f32 	%f1065, %f1060;
$L__BB11_24:
	setp.lt.u32 	%p21, %r2, 8;
	@%p21 bra 	$L__BB11_25;
	bra.uni 	$L__BB11_44;
$L__BB11_25:
	shl.b32 	%r72, %r115, 3;
	add.s32 	%r13, %r2, %r72;
	setp.lt.s32 	%p22, %r13, %r22;
	@%p22 bra 	$L__BB11_35;
	setp.lt.u32 	%p23, %r1, 256;
	@%p23 bra 	$L__BB11_27;
	bra.uni 	$L__BB11_44;
$L__BB11_27:
	setp.gt.u32 	%p24, %r1, 223;
	mov.b32 	%r73, 0;
	st.shared.u32 	[%r8], %r73;
	st.shared.u32 	[%r8+8192], %r73;
	@%p24 bra 	$L__BB11_44;
	setp.gt.u32 	%p25, %r1, 191;
	mov.b32 	%r74, 0;
	st.shared.u32 	[%r8+128], %r74;
	st.shared.u32 	[%r8+8320], %r74;
	@%p25 bra 	$L__BB11_44;
	setp.gt.u32 	%p26, %r1, 159;
	mov.b32 	%r75, 0;
	st.shared.u32 	[%r8+256], %r75;
	st.shared.u32 	[%r8+8448], %r75;
	@%p26 bra 	$L__BB11_44;
	setp.gt.u32 	%p27, %r1, 127;
	mov.b32 	%r76, 0;
	st.shared.u32 	[%r8+384], %r76;
	st.shared.u32 	[%r8+8576], %r76;
	@%p27 bra 	$L__BB11_44;
	setp.gt.u32 	%p28, %r1, 95;
	mov.b32 	%r77, 0;
	st.shared.u32 	[%r8+512], %r77;
	st.shared.u32 	[%r8+8704], %r77;
	@%p28 bra 	$L__BB11_44;
	setp.gt.u32 	%p29, %r1, 63;
	mov.b32 	%r78, 0;
	st.shared.u32 	[%r8+640], %r78;
	st.shared.u32 	[%r8+8832], %r78;
	@%p29 bra 	$L__BB11_44;
	setp.gt.u32 	%p30, %r1, 31;
	mov.b32 	%r79, 0;
	st.shared.u32 	[%r8+768], %r79;
	st.shared.u32 	[%r8+8960], %r79;
	@%p30 bra 	$L__BB11_44;
	mov.b32 	%r80, 0;
	st.shared.u32 	[%r8+896], %r80;
	st.shared.u32 	[%r8+9088], %r80;
	bra.uni 	$L__BB11_44;
$L__BB11_35:
	setp.gt.u32 	%p31, %r1, 255;
	@%p31 bra 	$L__BB11_44;
	setp.gt.u32 	%p32, %r1, 223;
	shl.b32 	%r81, %r13, 8;
	add.s32 	%r82, %r81, %r1;
	mul.wide.u32 	%rd23, %r82, 4;
	add.s64 	%rd5, %rd3, %rd23;
	ld.global.f32 	%f179, [%rd5];
	st.shared.f32 	[%r8], %f179;
	add.s64 	%rd6, %rd4, %rd23;
	ld.global.f32 	%f180, [%rd6];
	st.shared.f32 	[%r8+8192], %f180;
	@%p32 bra 	$L__BB11_44;
	setp.gt.u32 	%p33, %r1, 191;
	ld.global.f32 	%f181, [%rd5+128];
	st.shared.f32 	[%r8+128], %f181;
	ld.global.f32 	%f182, [%rd6+128];
	st.shared.f32 	[%r8+8320], %f182;
	@%p33 bra 	$L__BB11_44;
	setp.gt.u32 	%p34, %r1, 159;
	ld.global.f32 	%f183, [%rd5+256];
	st.shared.f32 	[%r8+256], %f183;
	ld.global.f32 	%f184, [%rd6+256];
	st.shared.f32 	[%r8+8448], %f184;
	@%p34 bra 	$L__BB11_44;
	setp.gt.u32 	%p35, %r1, 127;
	ld.global.f32 	%f185, [%rd5+384];
	st.shared.f32 	[%r8+384], %f185;
	ld.global.f32 	%f186, [%rd6+384];
	st.shared.f32 	[%r8+8576], %f186;
	@%p35 bra 	$L__BB11_44;
	setp.gt.u32 	%p36, %r1, 95;
	ld.global.f32 	%f187, [%rd5+512];
	st.shared.f32 	[%r8+512], %f187;
	ld.global.f32 	%f188, [%rd6+512];
	st.shared.f32 	[%r8+8704], %f188;
	@%p36 bra 	$L__BB11_44;
	setp.gt.u32 	%p37, %r1, 63;
	ld.global.f32 	%f189, [%rd5+640];
	st.shared.f32 	[%r8+640], %f189;
	ld.global.f32 	%f190, [%rd6+640];
	st.shared.f32 	[%r8+8832], %f190;
	@%p37 bra 	$L__BB11_44;
	setp.gt.u32 	%p38, %r1, 31;
	ld.global.f32 	%f191, [%rd5+768];
	st.shared.f32 	[%r8+768], %f191;
	ld.global.f32 	%f192, [%rd6+768];
	st.shared.f32 	[%r8+8960], %f192;
	@%p38 bra 	$L__BB11_44;
	ld.global.f32 	%f193, [%rd5+896];
	st.shared.f32 	[%r8+896], %f193;
	ld.global.f32 	%f194, [%rd6+896];
	st.shared.f32 	[%r8+9088], %f194;
$L__BB11_44:
	or.b32  	%r83, %r2, %r1;
	and.b32  	%r84, %r83, 1016;
	setp.ne.s32 	%p39, %r84, 0;
	bar.sync 	0;
	bar.sync 	0;
	@%p39 bra 	$L__BB11_46;
	ld.shared.v4.f32 	{%f195, %f196, %f197, %f198}, [%r9];
	shl.b32 	%r85, %r1, 10;
	mov.u32 	%r86, shared;
	add.s32 	%r87, %r86, %r85;
	ld.shared.v4.f32 	{%f199, %f200, %f201, %f202}, [%r87];
	fma.rn.f32 	%f203, %f195, %f199, 0f00000000;
	fma.rn.f32 	%f204, %f196, %f200, %f203;
	fma.rn.f32 	%f205, %f197, %f201, %f204;
	fma.rn.f32 	%f206, %f198, %f202, %f205;
	ld.shared.v4.f32 	{%f207, %f208, %f209, %f210}, [%r9+16];
	ld.shared.v4.f32 	{%f211, %f212, %f213, %f214}, [%r87+16];
	fma.rn.f32 	%f215, %f207, %f211, %f206;
	fma.rn.f32 	%f216, %f208, %f212, %f215;
	fma.rn.f32 	%f217, %f209, %f213, %f216;
	fma.rn.f32 	%f218, %f210, %f214, %f217;
	ld.shared.v4.f32 	{%f219, %f220, %f221, %f222}, [%r9+32];
	ld.shared.v4.f32 	{%f223, %f224, %f225, %f226}, [%r87+32];
	fma.rn.f32 	%f227, %f219, %f223, %f218;
	fma.rn.f32 	%f228, %f220, %f224, %f227;
	fma.rn.f32 	%f229, %f221, %f225, %f228;
	fma.rn.f32 	%f230, %f222, %f226, %f229;
	ld.shared.v4.f32 	{%f231, %f232, %f233, %f234}, [%r9+48];
	ld.shared.v4.f32 	{%f235, %f236, %f237, %f238}, [%r87+48];
	fma.rn.f32 	%f239, %f231, %f235, %f230;
	fma.rn.f32 	%f240, %f232, %f236, %f239;
	fma.rn.f32 	%f241, %f233, %f237, %f240;
	fma.rn.f32 	%f242, %f234, %f238, %f241;
	ld.shared.v4.f32 	{%f243, %f244, %f245, %f246}, [%r9+64];
	ld.shared.v4.f32 	{%f247, %f248, %f249, %f250}, [%r87+64];
	fma.rn.f32 	%f251, %f243, %f247, %f242;
	fma.rn.f32 	%f252, %f244, %f248, %f251;
	fma.rn.f32 	%f253, %f245, %f249, %f252;
	fma.rn.f32 	%f254, %f246, %f250, %f253;
	ld.shared.v4.f32 	{%f255, %f256, %f257, %f258}, [%r9+80];
	ld.shared.v4.f32 	{%f259, %f260, %f261, %f262}, [%r87+80];
	fma.rn.f32 	%f263, %f255, %f259, %f254;
	fma.rn.f32 	%f264, %f256, %f260, %f263;
	fma.rn.f32 	%f265, %f257, %f261, %f264;
	fma.rn.f32 	%f266, %f258, %f262, %f265;
	ld.shared.v4.f32 	{%f267, %f268, %f269, %f270}, [%r9+96];
	ld.shared.v4.f32 	{%f271, %f272, %f273, %f274}, [%r87+96];
	fma.rn.f32 	%f275, %f267, %f271, %f266;
	fma.rn.f32 	%f276, %f268, %f272, %f275;
	fma.rn.f32 	%f277, %f269, %f273, %f276;
	fma.rn.f32 	%f278, %f270, %f274, %f277;
	ld.shared.v4.f32 	{%f279, %f280, %f281, %f282}, [%r9+112];
	ld.shared.v4.f32 	{%f283, %f284, %f285, %f286}, [%r87+112];
	fma.rn.f32 	%f287, %f279, %f283, %f278;
	fma.rn.f32 	%f288, %f280, %f284, %f287;
	fma.rn.f32 	%f289, %f281, %f285, %f288;
	fma.rn.f32 	%f290, %f282, %f286, %f289;
	ld.shared.v4.f32 	{%f291, %f292, %f293, %f294}, [%r9+128];
	ld.shared.v4.f32 	{%f295, %f296, %f297, %f298}, [%r87+128];
	fma.rn.f32 	%f299, %f291, %f295, %f290;
	fma.rn.f32 	%f300, %f292, %f296, %f299;
	fma.rn.f32 	%f301, %f293, %f297, %f300;
	fma.rn.f32 	%f302, %f294, %f298, %f301;
	ld.shared.v4.f32 	{%f303, %f304, %f305, %f306}, [%r9+144];
	ld.shared.v4.f32 	{%f307, %f308, %f309, %f310}, [%r87+144];
	fma.rn.f32 	%f311, %f303, %f307, %f302;
	fma.rn.f32 	%f312, %f304, %f308, %f311;
	fma.rn.f32 	%f313, %f305, %f309, %f312;
	fma.rn.f32 	%f314, %f306, %f310, %f313;
	ld.shared.v4.f32 	{%f315, %f316, %f317, %f318}, [%r9+160];
	ld.shared.v4.f32 	{%f319, %f320, %f321, %f322}, [%r87+160];
	fma.rn.f32 	%f323, %f315, %f319, %f314;
	fma.rn.f32 	%f324, %f316, %f320, %f323;
	fma.rn.f32 	%f325, %f317, %f321, %f324;
	fma.rn.f32 	%f326, %f318, %f322, %f325;
	ld.shared.v4.f32 	{%f327, %f328, %f329, %f330}, [%r9+176];
	ld.shared.v4.f32 	{%f331, %f332, %f333, %f334}, [%r87+176];
	fma.rn.f32 	%f335, %f327, %f331, %f326;
	fma.rn.f32 	%f336, %f328, %f332, %f335;
	fma.rn.f32 	%f337, %f329, %f333, %f336;
	fma.rn.f32 	%f338, %f330, %f334, %f337;
	ld.shared.v4.f32 	{%f339, %f340, %f341, %f342}, [%r9+192];
	ld.shared.v4.f32 	{%f343, %f344, %f345, %f346}, [%r87+192];
	fma.rn.f32 	%f347, %f339, %f343, %f338;
	fma.rn.f32 	%f348, %f340, %f344, %f347;
	fma.rn.f32 	%f349, %f341, %f345, %f348;
	fma.rn.f32 	%f350, %f342, %f346, %f349;
	ld.shared.v4.f32 	{%f351, %f352, %f353, %f354}, [%r9+208];
	ld.shared.v4.f32 	{%f355, %f356, %f357, %f358}, [%r87+208];
	fma.rn.f32 	%f359, %f351, %f355, %f350;
	fma.rn.f32 	%f360, %f352, %f356, %f359;
	fma.rn.f32 	%f361, %f353, %f357, %f360;
	fma.rn.f32 	%f362, %f354, %f358, %f361;
	ld.shared.v4.f32 	{%f363, %f364, %f365, %f366}, [%r9+224];
	ld.shared.v4.f32 	{%f367, %f368, %f369, %f370}, [%r87+224];
	fma.rn.f32 	%f371, %f363, %f367, %f362;
	fma.rn.f32 	%f372, %f364, %f368, %f371;
	fma.rn.f32 	%f373, %f365, %f369, %f372;
	fma.rn.f32 	%f374, %f366, %f370, %f373;
	ld.shared.v4.f32 	{%f375, %f376, %f377, %f378}, [%r9+240];
	ld.shared.v4.f32 	{%f379, %f380, %f381, %f382}, [%r87+240];
	fma.rn.f32 	%f383, %f375, %f379, %f374;
	fma.rn.f32 	%f384, %f376, %f380, %f383;
	fma.rn.f32 	%f385, %f377, %f381, %f384;
	fma.rn.f32 	%f386, %f378, %f382, %f385;
	ld.shared.v4.f32 	{%f387, %f388, %f389, %f390}, [%r9+256];
	ld.shared.v4.f32 	{%f391, %f392, %f393, %f394}, [%r87+256];
	fma.rn.f32 	%f395, %f387, %f391, %f386;
	fma.rn.f32 	%f396, %f388, %f392, %f395;
	fma.rn.f32 	%f397, %f389, %f393, %f396;
	fma.rn.f32 	%f398, %f390, %f394, %f397;
	ld.shared.v4.f32 	{%f399, %f400, %f401, %f402}, [%r9+272];
	ld.shared.v4.f32 	{%f403, %f404, %f405, %f406}, [%r87+272];
	fma.rn.f32 	%f407, %f399, %f403, %f398;
	fma.rn.f32 	%f408, %f400, %f404, %f407;
	fma.rn.f32 	%f409, %f401, %f405, %f408;
	fma.rn.f32 	%f410, %f402, %f406, %f409;
	ld.shared.v4.f32 	{%f411, %f412, %f413, %f414}, [%r9+288];
	ld.shared.v4.f32 	{%f415, %f416, %f417, %f418}, [%r87+288];
	fma.rn.f32 	%f419, %f411, %f415, %f410;
	fma.rn.f32 	%f420, %f412, %f416, %f419;
	fma.rn.f32 	%f421, %f413, %f417, %f420;
	fma.rn.f32 	%f422, %f414, %f418, %f421;
	ld.shared.v4.f32 	{%f423, %f424, %f425, %f426}, [%r9+304];
	ld.shared.v4.f32 	{%f427, %f428, %f429, %f430}, [%r87+304];
	fma.rn.f32 	%f431, %f423, %f427, %f422;
	fma.rn.f32 	%f432, %f424, %f428, %f431;
	fma.rn.f32 	%f433, %f425, %f429, %f432;
	fma.rn.f32 	%f434, %f426, %f430, %f433;
	ld.shared.v4.f32 	{%f435, %f436, %f437, %f438}, [%r9+320];
	ld.shared.v4.f32 	{%f439, %f440, %f441, %f442}, [%r87+320];
	fma.rn.f32 	%f443, %f435, %f439, %f434;
	fma.rn.f32 	%f444, %f436, %f440, %f443;
	fma.rn.f32 	%f445, %f437, %f441, %f444;
	fma.rn.f32 	%f446, %f438, %f442, %f445;
	ld.shared.v4.f32 	{%f447, %f448, %f449, %f450}, [%r9+336];
	ld.shared.v4.f32 	{%f451, %f452, %f453, %f454}, [%r87+336];
	fma.rn.f32 	%f455, %f447, %f451, %f446;
	fma.rn.f32 	%f456, %f448, %f452, %f455;
	fma.rn.f32 	%f457, %f449, %f453, %f456;
	fma.rn.f32 	%f458, %f450, %f454, %f457;
	ld.shared.v4.f32 	{%f459, %f460, %f461, %f462}, [%r9+352];
	ld.shared.v4.f32 	{%f463, %f464, %f465, %f466}, [%r87+352];
	fma.rn.f32 	%f467, %f459, %f463, %f458;
	fma.rn.f32 	%f468, %f460, %f464, %f467;
	fma.rn.f32 	%f469, %f461, %f465, %f468;
	fma.rn.f32 	%f470, %f462, %f466, %f469;
	ld.shared.v4.f32 	{%f471, %f472, %f473, %f474}, [%r9+368];
	ld.shared.v4.f32 	{%f475, %f476, %f477, %f478}, [%r87+368];
	fma.rn.f32 	%f479, %f471, %f475, %f470;
	fma.rn.f32 	%f480, %f472, %f476, %f479;
	fma.rn.f32 	%f481, %f473, %f477, %f480;
	fma.rn.f32 	%f482, %f474, %f478, %f481;
	ld.shared.v4.f32 	{%f483, %f484, %f485, %f486}, [%r9+384];
	ld.shared.v4.f32 	{%f487, %f488, %f489, %f490}, [%r87+384];
	fma.rn.f32 	%f491, %f483, %f487, %f482;
	fma.rn.f32 	%f492, %f484, %f488, %f491;
	fma.rn.f32 	%f493, %f485, %f489, %f492;
	fma.rn.f32 	%f494, %f486, %f490, %f493;
	ld.shared.v4.f32 	{%f495, %f496, %f497, %f498}, [%r9+400];
	ld.shared.v4.f32 	{%f499, %f500, %f501, %f502}, [%r87+400];
	fma.rn.f32 	%f503, %f495, %f499, %f494;
	fma.rn.f32 	%f504, %f496, %f500, %f503;
	fma.rn.f32 	%f505, %f497, %f501, %f504;
	fma.rn.f32 	%f506, %f498, %f502, %f505;
	ld.shared.v4.f32 	{%f507, %f508, %f509, %f510}, [%r9+416];
	ld.shared.v4.f32 	{%f511, %f512, %f513, %f514}, [%r87+416];
	fma.rn.f32 	%f515, %f507, %f511, %f506;
	fma.rn.f32 	%f516, %f508, %f512, %f515;
	fma.rn.f32 	%f517, %f509, %f513, %f516;
	fma.rn.f32 	%f518, %f510, %f514, %f517;
	ld.shared.v4.f32 	{%f519, %f520, %f521, %f522}, [%r9+432];
	ld.shared.v4.f32 	{%f523, %f524, %f525, %f526}, [%r87+432];
	fma.rn.f32 	%f527, %f519, %f523, %f518;
	fma.rn.f32 	%f528, %f520, %f524, %f527;
	fma.rn.f32 	%f529, %f521, %f525, %f528;
	fma.rn.f32 	%f530, %f522, %f526, %f529;
	ld.shared.v4.f32 	{%f531, %f532, %f533, %f534}, [%r9+448];
	ld.shared.v4.f32 	{%f535, %f536, %f537, %f538}, [%r87+448];
	fma.rn.f32 	%f539, %f531, %f535, %f530;
	fma.rn.f32 	%f540, %f532, %f536, %f539;
	fma.rn.f32 	%f541, %f533, %f537, %f540;
	fma.rn.f32 	%f542, %f534, %f538, %f541;
	ld.shared.v4.f32 	{%f543, %f544, %f545, %f546}, [%r9+464];
	ld.shared.v4.f32 	{%f547, %f548, %f549, %f550}, [%r87+464];
	fma.rn.f32 	%f551, %f543, %f547, %f542;
	fma.rn.f32 	%f552, %f544, %f548, %f551;
	fma.rn.f32 	%f553, %f545, %f549, %f552;
	fma.rn.f32 	%f554, %f546, %f550, %f553;
	ld.shared.v4.f32 	{%f555, %f556, %f557, %f558}, [%r9+480];
	ld.shared.v4.f32 	{%f559, %f560, %f561, %f562}, [%r87+480];
	fma.rn.f32 	%f563, %f555, %f559, %f554;
	fma.rn.f32 	%f564, %f556, %f560, %f563;
	fma.rn.f32 	%f565, %f557, %f561, %f564;
	fma.rn.f32 	%f566, %f558, %f562, %f565;
	ld.shared.v4.f32 	{%f567, %f568, %f569, %f570}, [%r9+496];
	ld.shared.v4.f32 	{%f571, %f572, %f573, %f574}, [%r87+496];
	fma.rn.f32 	%f575, %f567, %f571, %f566;
	fma.rn.f32 	%f576, %f568, %f572, %f575;
	fma.rn.f32 	%f577, %f569, %f573, %f576;
	fma.rn.f32 	%f578, %f570, %f574, %f577;
	ld.shared.v4.f32 	{%f579, %f580, %f581, %f582}, [%r9+512];
	ld.shared.v4.f32 	{%f583, %f584, %f585, %f586}, [%r87+512];
	fma.rn.f32 	%f587, %f579, %f583, %f578;
	fma.rn.f32 	%f588, %f580, %f584, %f587;
	fma.rn.f32 	%f589, %f581, %f585, %f588;
	fma.rn.f32 	%f590, %f582, %f586, %f589;
	ld.shared.v4.f32 	{%f591, %f592, %f593, %f594}, [%r9+528];
	ld.shared.v4.f32 	{%f595, %f596, %f597, %f598}, [%r87+528];
	fma.rn.f32 	%f599, %f591, %f595, %f590;
	fma.rn.f32 	%f600, %f592, %f596, %f599;
	fma.rn.f32 	%f601, %f593, %f597, %f600;
	fma.rn.f32 	%f602, %f594, %f598, %f601;
	ld.shared.v4.f32 	{%f603, %f604, %f605, %f606}, [%r9+544];
	ld.shared.v4.f32 	{%f607, %f608, %f609, %f610}, [%r87+544];
	fma.rn.f32 	%f611, %f603, %f607, %f602;
	fma.rn.f32 	%f612, %f604, %f608, %f611;
	fma.rn.f32 	%f613, %f605, %f609, %f612;
	fma.rn.f32 	%f614, %f606, %f610, %f613;
	ld.shared.v4.f32 	{%f615, %f616, %f617, %f618}, [%r9+560];
	ld.shared.v4.f32 	{%f619, %f620, %f621, %f622}, [%r87+560];
	fma.rn.f32 	%f623, %f615, %f619, %f614;
	fma.rn.f32 	%f624, %f616, %f620, %f623;
	fma.rn.f32 	%f625, %f617, %f621, %f624;
	fma.rn.f32 	%f626, %f618, %f622, %f625;
	ld.shared.v4.f32 	{%f627, %f628, %f629, %f630}, [%r9+576];
	ld.shared.v4.f32 	{%f631, %f632, %f633, %f634}, [%r87+576];
	fma.rn.f32 	%f635, %f627, %f631, %f626;
	fma.rn.f32 	%f636, %f628, %f632, %f635;
	fma.rn.f32 	%f637, %f629, %f633, %f636;
	fma.rn.f32 	%f638, %f630, %f634, %f637;
	ld.shared.v4.f32 	{%f639, %f640, %f641, %f642}, [%r9+592];
	ld.shared.v4.f32 	{%f643, %f644, %f645, %f646}, [%r87+592];
	fma.rn.f32 	%f647, %f639, %f643, %f638;
	fma.rn.f32 	%f648, %f640, %f644, %f647;
	fma.rn.f32 	%f649, %f641, %f645, %f648;
	fma.rn.f32 	%f650, %f642, %f646, %f649;
	ld.shared.v4.f32 	{%f651, %f652, %f653, %f654}, [%r9+608];
	ld.shared.v4.f32 	{%f655, %f656, %f657, %f658}, [%r87+608];
	fma.rn.f32 	%f659, %f651, %f655, %f650;
	fma.rn.f32 	%f660, %f652, %f656, %f659;
	fma.rn.f32 	%f661, %f653, %f657, %f660;
	fma.rn.f32 	%f662, %f654, %f658, %f661;
	ld.shared.v4.f32 	{%f663, %f664, %f665, %f666}, [%r9+624];
	ld.shared.v4.f32 	{%f667, %f668, %f669, %f670}, [%r87+624];
	fma.rn.f32 	%f671, %f663, %f667, %f662;
	fma.rn.f32 	%f672, %f664, %f668, %f671;
	fma.rn.f32 	%f673, %f665, %f669, %f672;
	fma.rn.f32 	%f674, %f666, %f670, %f673;
	ld.shared.v4.f32 	{%f675, %f676, %f677, %f678}, [%r9+640];
	ld.shared.v4.f32 	{%f679, %f680, %f681, %f682}, [%r87+640];
	fma.rn.f32 	%f683, %f675, %f679, %f674;
	fma.rn.f32 	%f684, %f676, %f680, %f683;
	fma.rn.f32 	%f685, %f677, %f681, %f684;
	fma.rn.f32 	%f686, %f678, %f682, %f685;
	ld.shared.v4.f32 	{%f687, %f688, %f689, %f690}, [%r9+656];
	ld.shared.v4.f32 	{%f691, %f692, %f693, %f694}, [%r87+656];
	fma.rn.f32 	%f695, %f687, %f691, %f686;
	fma.rn.f32 	%f696, %f688, %f692, %f695;
	fma.rn.f32 	%f697, %f689, %f693, %f696;
	fma.rn.f32 	%f698, %f690, %f694, %f697;
	ld.shared.v4.f32 	{%f699, %f700, %f701, %f702}, [%r9+672];
	ld.shared.v4.f32 	{%f703, %f704, %f705, %f706}, [%r87+672];
	fma.rn.f32 	%f707, %f699, %f703, %f698;
	fma.rn.f32 	%f708, %f700, %f704, %f707;
	fma.rn.f32 	%f709, %f701, %f705, %f708;
	fma.rn.f32 	%f710, %f702, %f706, %f709;
	ld.shared.v4.f32 	{%f711, %f712, %f713, %f714}, [%r9+688];
	ld.shared.v4.f32 	{%f715, %f716, %f717, %f718}, [%r87+688];
	fma.rn.f32 	%f719, %f711, %f715, %f710;
	fma.rn.f32 	%f720, %f712, %f716, %f719;
	fma.rn.f32 	%f721, %f713, %f717, %f720;
	fma.rn.f32 	%f722, %f714, %f718, %f721;
	ld.shared.v4.f32 	{%f723, %f724, %f725, %f726}, [%r9+704];
	ld.shared.v4.f32 	{%f727, %f728, %f729, %f730}, [%r87+704];
	fma.rn.f32 	%f731, %f723, %f727, %f722;
	fma.rn.f32 	%f732, %f724, %f728, %f731;
	fma.rn.f32 	%f733, %f725, %f729, %f732;
	fma.rn.f32 	%f734, %f726, %f730, %f733;
	ld.shared.v4.f32 	{%f735, %f736, %f737, %f738}, [%r9+720];
	ld.shared.v4.f32 	{%f739, %f740, %f741, %f742}, [%r87+720];
	fma.rn.f32 	%f743, %f735, %f739, %f734;
	fma.rn.f32 	%f744, %f736, %f740, %f743;
	fma.rn.f32 	%f745, %f737, %f741, %f744;
	fma.rn.f32 	%f746, %f738, %f742, %f745;
	ld.shared.v4.f32 	{%f747, %f748, %f749, %f750}, [%r9+736];
	ld.shared.v4.f32 	{%f751, %f752, %f753, %f754}, [%r87+736];
	fma.rn.f32 	%f755, %f747, %f751, %f746;
	fma.rn.f32 	%f756, %f748, %f752, %f755;
	fma.rn.f32 	%f757, %f749, %f753, %f756;
	fma.rn.f32 	%f758, %f750, %f754, %f757;
	ld.shared.v4.f32 	{%f759, %f760, %f761, %f762}, [%r9+752];
	ld.shared.v4.f32 	{%f763, %f764, %f765, %f766}, [%r87+752];
	fma.rn.f32 	%f767, %f759, %f763, %f758;
	fma.rn.f32 	%f768, %f760, %f764, %f767;
	fma.rn.f32 	%f769, %f761, %f765, %f768;
	fma.rn.f32 	%f770, %f762, %f766, %f769;
	ld.shared.v4.f32 	{%f771, %f772, %f773, %f774}, [%r9+768];
	ld.shared.v4.f32 	{%f775, %f776, %f777, %f778}, [%r87+768];
	fma.rn.f32 	%f779, %f771, %f775, %f770;
	fma.rn.f32 	%f780, %f772, %f776, %f779;
	fma.rn.f32 	%f781, %f773, %f777, %f780;
	fma.rn.f32 	%f782, %f774, %f778, %f781;
	ld.shared.v4.f32 	{%f783, %f784, %f785, %f786}, [%r9+784];
	ld.shared.v4.f32 	{%f787, %f788, %f789, %f790}, [%r87+784];
	fma.rn.f32 	%f791, %f783, %f787, %f782;
	fma.rn.f32 	%f792, %f784, %f788, %f791;
	fma.rn.f32 	%f793, %f785, %f789, %f792;
	fma.rn.f32 	%f794, %f786, %f790, %f793;
	ld.shared.v4.f32 	{%f795, %f796, %f797, %f798}, [%r9+800];
	ld.shared.v4.f32 	{%f799, %f800, %f801, %f802}, [%r87+800];
	fma.rn.f32 	%f803, %f795, %f799, %f794;
	fma.rn.f32 	%f804, %f796, %f800, %f803;
	fma.rn.f32 	%f805, %f797, %f801, %f804;
	fma.rn.f32 	%f806, %f798, %f802, %f805;
	ld.shared.v4.f32 	{%f807, %f808, %f809, %f810}, [%r9+816];
	ld.shared.v4.f32 	{%f811, %f812, %f813, %f814}, [%r87+816];
	fma.rn.f32 	%f815, %f807, %f811, %f806;
	fma.rn.f32 	%f816, %f808, %f812, %f815;
	fma.rn.f32 	%f817, %f809, %f813, %f816;
	fma.rn.f32 	%f818, %f810, %f814, %f817;
	ld.shared.v4.f32 	{%f819, %f820, %f821, %f822}, [%r9+832];
	ld.shared.v4.f32 	{%f823, %f824, %f825, %f826}, [%r87+832];
	fma.rn.f32 	%f827, %f819, %f823, %f818;
	fma.rn.f32 	%f828, %f820, %f824, %f827;
	fma.rn.f32 	%f829, %f821, %f825, %f828;
	fma.rn.f32 	%f830, %f822, %f826, %f829;
	ld.shared.v4.f32 	{%f831, %f832, %f833, %f834}, [%r9+848];
	ld.shared.v4.f32 	{%f835, %f836, %f837, %f838}, [%r87+848];
	fma.rn.f32 	%f839, %f831, %f835, %f830;
	fma.rn.f32 	%f840, %f832, %f836, %f839;
	fma.rn.f32 	%f841, %f833, %f837, %f840;
	fma.rn.f32 	%f842, %f834, %f838, %f841;
	ld.shared.v4.f32 	{%f843, %f844, %f845, %f846}, [%r9+864];
	ld.shared.v4.f32 	{%f847, %f848, %f849, %f850}, [%r87+864];
	fma.rn.f32 	%f851, %f843, %f847, %f842;
	fma.rn.f32 	%f852, %f844, %f848, %f851;
	fma.rn.f32 	%f853, %f845, %f849, %f852;
	fma.rn.f32 	%f854, %f846, %f850, %f853;
	ld.shared.v4.f32 	{%f855, %f856, %f857, %f858}, [%r9+880];
	ld.shared.v4.f32 	{%f859, %f860, %f861, %f862}, [%r87+880];
	fma.rn.f32 	%f863, %f855, %f859, %f854;
	fma.rn.f32 	%f864, %f856, %f860, %f863;
	fma.rn.f32 	%f865, %f857, %f861, %f864;
	fma.rn.f32 	%f866, %f858, %f862, %f865;
	ld.shared.v4.f32 	{%f867, %f868, %f869, %f870}, [%r9+896];
	ld.shared.v4.f32 	{%f871, %f872, %f873, %f874}, [%r87+896];
	fma.rn.f32 	%f875, %f867, %f871, %f866;
	fma.rn.f32 	%f876, %f868, %f872, %f875;
	fma.rn.f32 	%f877, %f869, %f873, %f876;
	fma.rn.f32 	%f878, %f870, %f874, %f877;
	ld.shared.v4.f32 	{%f879, %f880, %f881, %f882}, [%r9+912];
	ld.shared.v4.f32 	{%f883, %f884, %f885, %f886}, [%r87+912];
	fma.rn.f32 	%f887, %f879, %f883, %f878;
	fma.rn.f32 	%f888, %f880, %f884, %f887;
	fma.rn.f32 	%f889, %f881, %f885, %f888;
	fma.rn.f32 	%f890, %f882, %f886, %f889;
	ld.shared.v4.f32 	{%f891, %f892, %f893, %f894}, [%r9+928];
	ld.shared.v4.f32 	{%f895, %f896, %f897, %f898}, [%r87+928];
	fma.rn.f32 	%f899, %f891, %f895, %f890;
	fma.rn.f32 	%f900, %f892, %f896, %f899;
	fma.rn.f32 	%f901, %f893, %f897, %f900;
	fma.rn.f32 	%f902, %f894, %f898, %f901;
	ld.shared.v4.f32 	{%f903, %f904, %f905, %f906}, [%r9+944];
	ld.shared.v4.f32 	{%f907, %f908, %f909, %f910}, [%r87+944];
	fma.rn.f32 	%f911, %f903, %f907, %f902;
	fma.rn.f32 	%f912, %f904, %f908, %f911;
	fma.rn.f32 	%f913, %f905, %f909, %f912;
	fma.rn.f32 	%f914, %f906, %f910, %f913;
	ld.shared.v4.f32 	{%f915, %f916, %f917, %f918}, [%r9+960];
	ld.shared.v4.f32 	{%f919, %f920, %f921, %f922}, [%r87+960];
	fma.rn.f32 	%f923, %f915, %f919, %f914;
	fma.rn.f32 	%f924, %f916, %f920, %f923;
	fma.rn.f32 	%f925, %f917, %f921, %f924;
	fma.rn.f32 	%f926, %f918, %f922, %f925;
	ld.shared.v4.f32 	{%f927, %f928, %f929, %f930}, [%r9+976];
	ld.shared.v4.f32 	{%f931, %f932, %f933, %f934}, [%r87+976];
	fma.rn.f32 	%f935, %f927, %f931, %f926;
	fma.rn.f32 	%f936, %f928, %f932, %f935;
	fma.rn.f32 	%f937, %f929, %f933, %f936;
	fma.rn.f32 	%f938, %f930, %f934, %f937;
	ld.shared.v4.f32 	{%f939, %f940, %f941, %f942}, [%r9+992];
	ld.shared.v4.f32 	{%f943, %f944, %f945, %f946}, [%r87+992];
	fma.rn.f32 	%f947, %f939, %f943, %f938;
	fma.rn.f32 	%f948, %f940, %f944, %f947;
	fma.rn.f32 	%f949, %f941, %f945, %f948;
	fma.rn.f32 	%f950, %f942, %f946, %f949;
	ld.shared.v4.f32 	{%f951, %f952, %f953, %f954}, [%r9+1008];
	ld.shared.v4.f32 	{%f955, %f956, %f957, %f958}, [%r87+1008];
	fma.rn.f32 	%f959, %f951, %f955, %f950;
	fma.rn.f32 	%f960, %f952, %f956, %f959;
	fma.rn.f32 	%f961, %f953, %f957, %f960;
	fma.rn.f32 	%f962, %f954, %f958, %f961;
	st.shared.f32 	[%r7], %f962;
$L__BB11_46:
	setp.gt.u32 	%p40, %r2, 7;
	bar.sync 	0;
	mov.f32 	%f1070, %f1067;
	@%p40 bra 	$L__BB11_48;
	shl.b32 	%r88, %r2, 5;
	mov.u32 	%r89, shared;
	add.s32 	%r90, %r89, %r88;
	ld.shared.v4.f32 	{%f963, %f964, %f965, %f966}, [%r90+24576];
	setp.lt.f32 	%p41, %f1067, %f963;
	selp.f32 	%f967, %f963, %f1067, %p41;
	setp.lt.f32 	%p42, %f967, %f964;
	selp.f32 	%f968, %f964, %f967, %p42;
	setp.lt.f32 	%p43, %f968, %f965;
	selp.f32 	%f969, %f965, %f968, %p43;
	setp.lt.f32 	%p44, %f969, %f966;
	selp.f32 	%f970, %f966, %f969, %p44;
	ld.shared.v4.f32 	{%f971, %f972, %f973, %f974}, [%r90+24592];
	setp.lt.f32 	%p45, %f970, %f971;
	selp.f32 	%f975, %f971, %f970, %p45;
	setp.lt.f32 	%p46, %f975, %f972;
	selp.f32 	%f976, %f972, %f975, %p46;
	setp.lt.f32 	%p47, %f976, %f973;
	selp.f32 	%f977, %f973, %f976, %p47;
	setp.lt.f32 	%p48, %f977, %f974;
	selp.f32 	%f1070, %f974, %f977, %p48;
	mov.f32 	%f1066, %f1067;
$L__BB11_48:
	bar.sync 	0;
	setp.eq.s32 	%p49, %r115, 0;
	@%p49 bra 	$L__BB11_50;
	sub.f32 	%f978, %f1066, %f1070;
	fma.rn.f32 	%f979, %f978, 0f3BBB989D, 0f3F000000;
	cvt.sat.f32.f32 	%f980, %f979;
	mov.f32 	%f981, 0f4B400001;
	mov.f32 	%f982, 0f437C0000;
	fma.rm.f32 	%f983, %f980, %f982, %f981;
	add.f32 	%f984, %f983, 0fCB40007F;
	neg.f32 	%f985, %f984;
	fma.rn.f32 	%f986, %f978, 0f3FB8AA3B, %f985;
	fma.rn.f32 	%f987, %f978, 0f32A57060, %f986;
	mov.b32 	%r91, %f983;
	shl.b32 	%r92, %r91, 23;
	mov.b32 	%f988, %r92;
	ex2.approx.ftz.f32 	%f989, %f987;
	mul.f32 	%f990, %f989, %f988;
	mul.f32 	%f1064, %f990, %f1064;
	mul.f32 	%f1063, %f990, %f1063;
	mul.f32 	%f1062, %f990, %f1062;
	mul.f32 	%f1061, %f990, %f1061;
	st.local.v4.f32 	[%rd1], {%f1064, %f1063, %f1062, %f1061};
	mul.f32 	%f1060, %f990, %f1060;
	mul.f32 	%f1059, %f990, %f1059;
	mul.f32 	%f1058, %f990, %f1058;
	mul.f32 	%f1057, %f990, %f1057;
	st.local.v4.f32 	[%rd1+16], {%f1060, %f1059, %f1058, %f1057};
	mul.f32 	%f1065, %f1065, %f990;
$L__BB11_50:
	@%p40 bra 	$L__BB11_86;
	mov.f32 	%f1105, 0f00000000;
	mov.b32 	%r118, 8192;
	mov.u32 	%r116, %r11;
	mov.u32 	%r117, %r10;
$L__BB11_52:
	setp.gt.u32 	%p51, %r1, 255;
	ld.shared.f32 	%f992, [%r116+-4];
	sub.f32 	%f993, %f992, %f1070;
	fma.rn.f32 	%f994, %f993, 0f3BBB989D, 0f3F000000;
	cvt.sat.f32.f32 	%f995, %f994;
	mov.f32 	%f996, 0f4B400001;
	mov.f32 	%f997, 0f437C0000;
	fma.rm.f32 	%f998, %f995, %f997, %f996;
	add.f32 	%f999, %f998, 0fCB40007F;
	neg.f32 	%f1000, %f999;
	fma.rn.f32 	%f1001, %f993, 0f3FB8AA3B, %f1000;
	fma.rn.f32 	%f1002, %f993, 0f32A57060, %f1001;
	mov.b32 	%r94, %f998;
	shl.b32 	%r95, %r94, 23;
	mov.b32 	%f1003, %r95;
	ex2.approx.ftz.f32 	%f1004, %f1002;
	mul.f32 	%f84, %f1004, %f1003;
	add.f32 	%f85, %f1105, %f84;
	@%p51 bra 	$L__BB11_54;
	ld.shared.f32 	%f1005, [%r117+-1920];
	fma.rn.f32 	%f1064, %f84, %f1005, %f1064;
$L__BB11_54:
	setp.gt.u32 	%p52, %r1, 223;
	@%p52 bra 	$L__BB11_56;
	ld.shared.f32 	%f1006, [%r117+-1792];
	fma.rn.f32 	%f1063, %f84, %f1006, %f1063;
$L__BB11_56:
	setp.gt.u32 	%p53, %r1, 191;
	@%p53 bra 	$L__BB11_58;
	ld.shared.f32 	%f1007, [%r117+-1664];
	fma.rn.f32 	%f1062, %f84, %f1007, %f1062;
$L__BB11_58:
	setp.gt.u32 	%p54, %r1, 159;
	@%p54 bra 	$L__BB11_60;
	ld.shared.f32 	%f1008, [%r117+-1536];
	fma.rn.f32 	%f1061, %f84, %f1008, %f1061;
$L__BB11_60:
	setp.gt.u32 	%p55, %r1, 127;
	@%p55 bra 	$L__BB11_62;
	ld.shared.f32 	%f1009, [%r117+-1408];
	fma.rn.f32 	%f1060, %f84, %f1009, %f1060;
$L__BB11_62:
	setp.gt.u32 	%p56, %r1, 95;
	@%p56 bra 	$L__BB11_64;
	ld.shared.f32 	%f1010, [%r117+-1280];
	fma.rn.f32 	%f1059, %f84, %f1010, %f1059;
$L__BB11_64:
	setp.gt.u32 	%p57, %r1, 63;
	@%p57 bra 	$L__BB11_66;
	ld.shared.f32 	%f1011, [%r117+-1152];
	fma.rn.f32 	%f1058, %f84, %f1011, %f1058;
$L__BB11_66:
	setp.gt.u32 	%p58, %r1, 31;
	@%p58 bra 	$L__BB11_68;
	ld.shared.f32 	%f1012, [%r117+-1024];
	fma.rn.f32 	%f1057, %f84, %f1012, %f1057;
$L__BB11_68:
	ld.shared.f32 	%f1013, [%r116];
	sub.f32 	%f1014, %f1013, %f1070;
	fma.rn.f32 	%f1015, %f1014, 0f3BBB989D, 0f3F000000;
	cvt.sat.f32.f32 	%f1016, %f1015;
	mov.f32 	%f1017, 0f4B400001;
	mov.f32 	%f1018, 0f437C0000;
	fma.rm.f32 	%f1019, %f1016, %f1018, %f1017;
	add.f32 	%f1020, %f1019, 0fCB40007F;
	neg.f32 	%f1021, %f1020;
	fma.rn.f32 	%f1022, %f1014, 0f3FB8AA3B, %f1021;
	fma.rn.f32 	%f1023, %f1014, 0f32A57060, %f1022;
	mov.b32 	%r96, %f1019;
	shl.b32 	%r97, %r96, 23;
	mov.b32 	%f1024, %r97;
	ex2.approx.ftz.f32 	%f1025, %f1023;
	mul.f32 	%f110, %f1025, %f1024;
	add.f32 	%f1105, %f85, %f110;
	@%p51 bra 	$L__BB11_70;
	ld.shared.f32 	%f1026, [%r117+-896];
	fma.rn.f32 	%f1064, %f110, %f1026, %f1064;
$L__BB11_70:
	@%p52 bra 	$L__BB11_72;
	ld.shared.f32 	%f1027, [%r117+-768];
	fma.rn.f32 	%f1063, %f110, %f1027, %f1063;
$L__BB11_72:
	@%p53 bra 	$L__BB11_74;
	ld.shared.f32 	%f1028, [%r117+-640];
	fma.rn.f32 	%f1062, %f110, %f1028, %f1062;
$L__BB11_74:
	@%p54 bra 	$L__BB11_76;
	ld.shared.f32 	%f1029, [%r117+-512];
	fma.rn.f32 	%f1061, %f110, %f1029, %f1061;
$L__BB11_76:
	@%p55 bra 	$L__BB11_78;
	ld.shared.f32 	%f1030, [%r117+-384];
	fma.rn.f32 	%f1060, %f110, %f1030, %f1060;
$L__BB11_78:
	@%p56 bra 	$L__BB11_80;
	ld.shared.f32 	%f1031, [%r117+-256];
	fma.rn.f32 	%f1059, %f110, %f1031, %f1059;
$L__BB11_80:
	setp.gt.u32 	%p65, %r1, 63;
	@%p65 bra 	$L__BB11_82;
	ld.shared.f32 	%f1032, [%r117+-128];
	fma.rn.f32 	%f1058, %f110, %f1032, %f1058;
$L__BB11_82:
	setp.gt.u32 	%p66, %r1, 31;
	@%p66 bra 	$L__BB11_84;
	ld.shared.f32 	%f1033, [%r117];
	fma.rn.f32 	%f1057, %f110, %f1033, %f1057;
$L__BB11_84:
	add.s32 	%r118, %r118, 2048;
	add.s32 	%r117, %r117, 2048;
	add.s32 	%r116, %r116, 8;
	setp.ne.s32 	%p67, %r118, 16384;
	@%p67 bra 	$L__BB11_52;
	st.local.v4.f32 	[%rd1], {%f1064, %f1063, %f1062, %f1061};
	st.local.v4.f32 	[%rd1+16], {%f1060, %f1059, %f1058, %f1057};
	add.f32 	%f1065, %f1065, %f1105;
$L__BB11_86:
	bar.sync 	0;
	bar.sync 	0;
	add.s32 	%r115, %r115, 1;
	setp.eq.s32 	%p68, %r115, %r23;
	mov.f32 	%f1067, %f1070;
	@%p68 bra 	$L__BB11_87;
	bra.uni 	$L__BB11_24;
$L__BB11_87:
	setp.lt.u32 	%p69, %r2, 8;
	@%p69 bra 	$L__BB11_88;
	bra.uni 	$L__BB11_97;
$L__BB11_88:
	shl.b32 	%r98, %r3, 3;
	add.s32 	%r21, %r2, %r98;
	setp.ge.s32 	%p70, %r21, %r22;
	setp.gt.u32 	%p71, %r1, 255;
	or.pred  	%p72, %p70, %p71;
	@%p72 bra 	$L__BB11_97;
	shl.b32 	%r100, %r21, 8;
	shr.u32 	%r101, %r1, 5;
	mul.wide.u32 	%rd24, %r101, 4;
	add.s64 	%rd25, %rd1, %rd24;
	ld.local.f32 	%f1034, [%rd25];
	div.rn.f32 	%f1035, %f1034, %f1065;
	add.s32 	%r102, %r100, %r1;
	cvta.to.global.u64 	%rd26, %rd11;
	mul.wide.s32 	%rd27, %r102, 4;
	add.s64 	%rd7, %rd26, %rd27;
	st.global.f32 	[%rd7], %f1035;
	setp.gt.u32 	%p73, %r1, 223;
	@%p73 bra 	$L__BB11_97;
	add.s32 	%r103, %r1, 32;
	shr.u32 	%r104, %r103, 5;
	mul.wide.u32 	%rd28, %r104, 4;
	add.s64 	%rd29, %rd1, %rd28;
	ld.local.f32 	%f1036, [%rd29];
	div.rn.f32 	%f1037, %f1036, %f1065;
	st.global.f32 	[%rd7+128], %f1037;
	setp.gt.u32 	%p74, %r1, 191;
	@%p74 bra 	$L__BB11_97;
	add.s32 	%r105, %r1, 64;
	shr.u32 	%r106, %r105, 5;
	mul.wide.u32 	%rd30, %r106, 4;
	add.s64 	%rd31, %rd1, %rd30;
	ld.local.f32 	%f1038, [%rd31];
	div.rn.f32 	%f1039, %f1038, %f1065;
	st.global.f32 	[%rd7+256], %f1039;
	setp.gt.u32 	%p75, %r1, 159;
	@%p75 bra 	$L__BB11_97;
	add.s32 	%r107, %r1, 96;
	shr.u32 	%r108, %r107, 5;
	mul.wide.u32 	%rd32, %r108, 4;
	add.s64 	%rd33, %rd1, %rd32;
	ld.local.f32 	%f1040, [%rd33];
	div.rn.f32 	%f1041, %f1040, %f1065;
	st.global.f32 	[%rd7+384], %f1041;
	setp.gt.u32 	%p76, %r1, 127;
	@%p76 bra 	$L__BB11_97;
	add.s32 	%r109, %r1, 128;
	shr.u32 	%r110, %r109, 5;
	mul.wide.u32 	%rd34, %r110, 4;
	add.s64 	%rd35, %rd1, %rd34;
	ld.local.f32 	%f1042, [%rd35];
	div.rn.f32 	%f1043, %f1042, %f1065;
	st.global.f32 	[%rd7+512], %f1043;
	setp.gt.u32 	%p77, %r1, 95;
	@%p77 bra 	$L__BB11_97;
	add.s32 	%r111, %r1, 160;
	shr.u32 	%r112, %r111, 5;
	mul.wide.u32 	%rd36, %r112, 4;
	add.s64 	%rd37, %rd1, %rd36;
	ld.local.f32 	%f1044, [%rd37];
	div.rn.f32 	%f1045, %f1044, %f1065;
	st.global.f32 	[%rd7+640], %f1045;
	setp.gt.u32 	%p78, %r1, 63;
	@%p78 bra 	$L__BB11_97;
	add.s32 	%r113, %r1, 192;
	shr.u32 	%r114, %r113, 5;
	mul.wide.u32 	%rd38, %r114, 4;
	add.s64 	%rd39, %rd1, %rd38;
	ld.local.f32 	%f1046, [%rd39];
	div.rn.f32 	%f1047, %f1046, %f1065;
	st.global.f32 	[%rd7+768], %f1047;
	setp.gt.u32 	%p79, %r1, 31;
	@%p79 bra 	$L__BB11_97;
	div.rn.f32 	%f1048, %f1057, %f1065;
	st.global.f32 	[%rd7+896], %f1048;
$L__BB11_97:
	ret;

}
	// .globl	_Z15flash_attentionIfLi64ELi32ELi32ELi32ELi16EEvPT_S1_S1_S1_iS1_S1_i
.visible .entry _Z15flash_attentionIfLi64ELi32ELi32ELi32ELi16EEvPT_S1_S1_S1_iS1_S1_i(
	.param .u64 .ptr .align 1 _Z15flash_attentionIfLi64ELi32ELi32ELi32ELi16EEvPT_S1_S1_S1_iS1_S1_i_param_0,
	.param .u64 .ptr .align 1 _Z15flash_attentionIfLi64ELi32ELi32ELi32ELi16EEvPT_S1_S1_S1_iS1_S1_i_param_1,
	.param .u64 .ptr .align 1 _Z15flash_attentionIfLi64ELi32ELi32ELi32ELi16EEvPT_S1_S1_S1_iS1_S1_i_param_2,
	.param .u64 .ptr .align 1 _Z15flash_attentionIfLi64ELi32ELi32ELi32ELi16EEvPT_S1_S1_S1_iS1_S1_i_param_3,
	.param .u32 _Z15flash_attentionIfLi64ELi32ELi32ELi32ELi16EEvPT_S1_S1_S1_iS1_S1_i_param_4,
	.param .u64 .ptr .align 1 _Z15flash_attentionIfLi64ELi32ELi32ELi32ELi16EEvPT_S1_S1_S1_iS1_S1_i_param_5,
	.param .u64 .ptr .align 1 _Z15flash_attentionIfLi64ELi32ELi32ELi32ELi16EEvPT_S1_S1_S1_iS1_S1_i_param_6,
	.param .u32 _Z15flash_attentionIfLi64ELi32ELi32ELi32ELi16EEvPT_S1_S1_S1_iS1_S1_i_param_7
)
{
	.local .align 8 .b8 	__local_depot12[56];
	.reg .b64 	%SP;
	.reg .b64 	%SPL;
	.reg .pred 	%p<186>;
	.reg .b32 	%r<126>;
	.reg .b32 	%f<860>;
	.reg .b64 	%rd<51>;

	mov.u64 	%SPL, __local_depot12;
	cvta.local.u64 	%SP, %SPL;
	ld.param.u64 	%rd11, [_Z15flash_attentionIfLi64ELi32ELi32ELi32ELi16EEvPT_S1_S1_S1_iS1_S1_i_param_0];
	ld.param.u64 	%rd13, [_Z15flash_attentionIfLi64ELi32ELi32ELi32ELi16EEvPT_S1_S1_S1_iS1_S1_i_param_1];
	ld.param.u64 	%rd14, [_Z15flash_attentionIfLi64ELi32ELi32ELi32ELi16EEvPT_S1_S1_S1_iS1_S1_i_param_2];
	ld.param.u64 	%rd12, [_Z15flash_attentionIfLi64ELi32ELi32ELi32ELi16EEvPT_S1_S1_S1_iS1_S1_i_param_3];
	ld.param.u32 	%r29, [_Z15flash_attentionIfLi64ELi32ELi32ELi32ELi16EEvPT_S1_S1_S1_iS1_S1_i_param_4];
	ld.param.u32 	%r30, [_Z15flash_attentionIfLi64ELi32ELi32ELi32ELi16EEvPT_S1_S1_S1_iS1_S1_i_param_7];
	cvta.to.global.u64 	%rd1, %rd14;
	cvta.to.global.u64 	%rd2, %rd13;
	add.u64 	%rd3, %SPL, 0;
	add.u64 	%rd4, %SPL, 8;
	add.u64 	%rd5, %SPL, 16;
	add.u64 	%rd6, %SPL, 24;
	mov.u32 	%r1, %tid.x;
	mov.u32 	%r2, %tid.y;
	mov.u32 	%r3, %ctaid.x;
	or.b32  	%r31, %r2, %r3;
	or.b32  	%r32, %r31, %r1;
	setp.ne.s32 	%p2, %r32, 0;
	@%p2 bra 	$L__BB12_2;
	add.u64 	%rd19, %SP, 32;
	add.u64 	%rd20, %SPL, 32;
	mov.b32 	%r33, 32;
	mov.b32 	%r34, 64;
	st.local.v2.u32 	[%rd20], {%r34, %r33};
	st.local.u32 	[%rd20+8], %r33;
	mov.u64 	%rd21, $str;
	cvta.global.u64 	%rd22, %rd21;
	{ // callseq 36, 0
	.param .b64 param0;
	st.param.b64 	[param0], %rd22;
	.param .b64 param1;
	st.param.b64 	[param1], %rd19;
	.param .b32 retval0;
	call.uni (retval0), 
	vprintf, 
	(
	param0, 
	param1
	);
	ld.param.b32 	%r35, [retval0];
	} // callseq 36
	mov.b32 	%r37, 16;
	st.local.v2.u32 	[%rd20], {%r33, %r37};
	mov.u64 	%rd23, $str$1;
	cvta.global.u64 	%rd24, %rd23;
	{ // callseq 37, 0
	.param .b64 param0;
	st.param.b64 	[param0], %rd24;
	.param .b64 param1;
	st.param.b64 	[param1], %rd19;
	.param .b32 retval0;
	call.uni (retval0), 
	vprintf, 
	(
	param0, 
	param1
	);
	ld.param.b32 	%r38, [retval0];
	} // callseq 37
	mov.u32 	%r40, %ctaid.y;
	st.local.v2.u32 	[%rd20], {%r3, %r40};
	mov.u64 	%rd25, $str$2;
	cvta.global.u64 	%rd26, %rd25;
	{ // callseq 38, 0
	.param .b64 param0;
	st.param.b64 	[param0], %rd26;
	.param .b64 param1;
	st.param.b64 	[param1], %rd19;
	.param .b32 retval0;
	call.uni (retval0), 
	vprintf, 
	(
	param0, 
	param1
	);
	ld.param.b32 	%r41, [retval0];
	} // callseq 38
$L__BB12_2:
	mov.f32 	%f31, 0f00000000;
	st.local.v2.f32 	[%rd3], {%f31, %f31};
	mov.f32 	%f32, 0fFF800000;
	st.local.v2.f32 	[%rd4], {%f32, %f32};
	st.local.v2.f32 	[%rd6], {%f31, %f31};
	setp.lt.u32 	%p3, %r2, 32;
	shl.b32 	%r43, %r2, 5;
	add.s32 	%r44, %r43, %r1;
	shl.b32 	%r45, %r44, 2;
	mov.u32 	%r46, shared;
	add.s32 	%r47, %r46, %r45;
	add.s32 	%r5, %r47, 16384;
	@%p3 bra 	$L__BB12_3;
	bra.uni 	$L__BB12_14;
$L__BB12_3:
	shl.b32 	%r48, %r3, 5;
	add.s32 	%r4, %r2, %r48;
	setp.lt.s32 	%p4, %r4, %r29;
	shl.b32 	%r49, %r4, 5;
	add.s32 	%r50, %r49, %r1;
	cvta.to.global.u64 	%rd27, %rd11;
	mul.wide.s32 	%rd28, %r50, 4;
	add.s64 	%rd7, %rd27, %rd28;
	@%p4 bra 	$L__BB12_6;
	setp.lt.u32 	%p5, %r1, 32;
	@%p5 bra 	$L__BB12_5;
	bra.uni 	$L__BB12_8;
$L__BB12_5:
	mov.b32 	%r51, 0;
	st.shared.u32 	[%r5], %r51;
	bra.uni 	$L__BB12_8;
$L__BB12_6:
	setp.gt.u32 	%p6, %r1, 31;
	@%p6 bra 	$L__BB12_8;
	ld.global.f32 	%f33, [%rd7];
	st.shared.f32 	[%r5], %f33;
$L__BB12_8:
	setp.gt.u32 	%p7, %r2, 15;
	@%p7 bra 	$L__BB12_14;
	add.s32 	%r52, %r4, 16;
	setp.lt.s32 	%p8, %r52, %r29;
	@%p8 bra 	$L__BB12_12;
	setp.gt.u32 	%p9, %r1, 31;
	@%p9 bra 	$L__BB12_14;
	mov.b32 	%r53, 0;
	st.shared.u32 	[%r5+2048], %r53;
	bra.uni 	$L__BB12_14;
$L__BB12_12:
	setp.gt.u32 	%p10, %r1, 31;
	@%p10 bra 	$L__BB12_14;
	ld.global.f32 	%f34, [%rd7+2048];
	st.shared.f32 	[%r5+2048], %f34;
$L__BB12_14:
	bar.sync 	0;
	setp.lt.s32 	%p11, %r30, 1;
	@%p11 bra 	$L__BB12_20;
	setp.gt.u32 	%p12, %r1, 63;
	shl.b32 	%r56, %r2, 7;
	add.s32 	%r58, %r46, %r56;
	add.s32 	%r6, %r58, 16384;
	shl.b32 	%r59, %r1, 7;
	add.s32 	%r7, %r46, %r59;
	shl.b32 	%r60, %r2, 6;
	add.s32 	%r61, %r60, %r1;
	shl.b32 	%r62, %r61, 2;
	add.s32 	%r63, %r46, 20480;
	add.s32 	%r8, %r63, %r62;
	setp.gt.u32 	%p13, %r2, 15;
	or.pred  	%p1, %p13, %p12;
	shr.u32 	%r64, %r2, 4;
	mul.wide.u32 	%rd29, %r64, 4;
	add.s64 	%rd8, %rd4, %rd29;
	shl.b32 	%r65, %r2, 8;
	add.s32 	%r9, %r63, %r65;
	add.s64 	%rd9, %rd3, %rd29;
	shl.b32 	%r66, %r1, 2;
	add.s32 	%r67, %r66, %r46;
	add.s32 	%r10, %r67, 8576;
	mov.b32 	%r121, 0;
$L__BB12_16:
	setp.gt.u32 	%p14, %r2, 63;
	@%p14 bra 	$L__BB12_47;
	shl.b32 	%r68, %r121, 6;
	add.s32 	%r12, %r2, %r68;
	setp.lt.s32 	%p15, %r12, %r29;
	@%p15 bra 	$L__BB12_27;
	setp.lt.u32 	%p16, %r1, 32;
	@%p16 bra 	$L__BB12_19;
	bra.uni 	$L__BB12_29;
$L__BB12_19:
	mov.b32 	%r69, 0;
	st.shared.u32 	[%r5+-16384], %r69;
	st.shared.u32 	[%r5+-8192], %r69;
	bra.uni 	$L__BB12_29;
$L__BB12_20:
	setp.gt.u32 	%p178, %r2, 31;
	@%p178 bra 	$L__BB12_26;
	shl.b32 	%r114, %r3, 5;
	setp.lt.u32 	%p179, %r1, 32;
	add.s32 	%r13, %r2, %r114;
	setp.lt.s32 	%p180, %r13, %r29;
	and.pred  	%p181, %p180, %p179;
	shl.b32 	%r116, %r13, 5;
	add.s32 	%r117, %r116, %r1;
	cvta.to.global.u64 	%rd46, %rd12;
	mul.wide.s32 	%rd47, %r117, 4;
	add.s64 	%rd10, %rd46, %rd47;
	@%p181 bra 	$L__BB12_22;
	bra.uni 	$L__BB12_23;
$L__BB12_22:
	shr.u32 	%r118, %r2, 4;
	mul.wide.u32 	%rd48, %r118, 4;
	add.s64 	%rd49, %rd3, %rd48;
	ld.local.f32 	%f847, [%rd49];
	add.s64 	%rd50, %rd6, %rd48;
	ld.local.f32 	%f848, [%rd50];
	div.rn.f32 	%f849, %f847, %f848;
	st.global.f32 	[%rd10], %f849;
$L__BB12_23:
	setp.gt.u32 	%p182, %r2, 15;
	@%p182 bra 	$L__BB12_26;
	setp.gt.u32 	%p183, %r1, 31;
	add.s32 	%r120, %r13, 16;
	setp.ge.s32 	%p184, %r120, %r29;
	or.pred  	%p185, %p184, %p183;
	@%p185 bra 	$L__BB12_26;
	ld.local.f32 	%f850, [%rd3+4];
	ld.local.f32 	%f851, [%rd6+4];
	div.rn.f32 	%f852, %f850, %f851;
	st.global.f32 	[%rd10+2048], %f852;
$L__BB12_26:
	ret;
$L__BB12_27:
	setp.gt.u32 	%p17, %r1, 31;
	@%p17 bra 	$L__BB12_29;
	shl.b32 	%r70, %r12, 5;
	add.s32 	%r71, %r70, %r1;
	mul.wide.u32 	%rd30, %r71, 4;
	add.s64 	%rd31, %rd2, %rd30;
	ld.global.f32 	%f35, [%rd31];
	st.shared.f32 	[%r5+-16384], %f35;
	add.s64 	%rd32, %rd1, %rd30;
	ld.global.f32 	%f36, [%rd32];
	st.shared.f32 	[%r5+-8192], %f36;
$L__BB12_29:
	setp.gt.u32 	%p18, %r2, 47;
	@%p18 bra 	$L__BB12_47;
	add.s32 	%r14, %r12, 16;
	setp.lt.s32 	%p19, %r14, %r29;
	@%p19 bra 	$L__BB12_33;
	setp.gt.u32 	%p20, %r1, 31;
	@%p20 bra 	$L__BB12_35;
	mov.b32 	%r72, 0;
	st.shared.u32 	[%r5+-14336], %r72;
	st.shared.u32 	[%r5+-6144], %r72;
	bra.uni 	$L__BB12_35;
$L__BB12_33:
	setp.gt.u32 	%p21, %r1, 31;
	@%p21 bra 	$L__BB12_35;
	shl.b32 	%r73, %r14, 5;
	add.s32 	%r74, %r73, %r1;
	mul.wide.u32 	%rd33, %r74, 4;
	add.s64 	%rd34, %rd2, %rd33;
	ld.global.f32 	%f37, [%rd34];
	st.shared.f32 	[%r5+-14336], %f37;
	add.s64 	%rd35, %rd1, %rd33;
	ld.global.f32 	%f38, [%rd35];
	st.shared.f32 	[%r5+-6144], %f38;
$L__BB12_35:
	setp.gt.u32 	%p22, %r2, 31;
	@%p22 bra 	$L__BB12_47;
	add.s32 	%r15, %r12, 32;
	setp.lt.s32 	%p23, %r15, %r29;
	@%p23 bra 	$L__BB12_39;
	setp.gt.u32 	%p24, %r1, 31;
	@%p24 bra 	$L__BB12_41;
	mov.b32 	%r75, 0;
	st.shared.u32 	[%r5+-12288], %r75;
	st.shared.u32 	[%r5+-4096], %r75;
	bra.uni 	$L__BB12_41;
$L__BB12_39:
	setp.gt.u32 	%p25, %r1, 31;
	@%p25 bra 	$L__BB12_41;
	shl.b32 	%r76, %r15, 5;
	add.s32 	%r77, %r76, %r1;
	mul.wide.u32 	%rd36, %r77, 4;
	add.s64 	%rd37, %rd2, %rd36;
	ld.global.f32 	%f39, [%rd37];
	st.shared.f32 	[%r5+-12288], %f39;
	add.s64 	%rd38, %rd1, %rd36;
	ld.global.f32 	%f40, [%rd38];
	st.shared.f32 	[%r5+-4096], %f40;
$L__BB12_41:
	@%p13 bra 	$L__BB12_47;
	add.s32 	%r16, %r12, 48;
	setp.lt.s32 	%p27, %r16, %r29;
	@%p27 bra 	$L__BB12_45;
	setp.gt.u32 	%p28, %r1, 31;
	@%p28 bra 	$L__BB12_47;
	mov.b32 	%r78, 0;
	st.shared.u32 	[%r5+-10240], %r78;
	st.shared.u32 	[%r5+-2048], %r78;
	bra.uni 	$L__BB12_47;
$L__BB12_45:
	setp.gt.u32 	%p29, %r1, 31;
	@%p29 bra 	$L__BB12_47;
	shl.b32 	%r79, %r16, 5;
	add.s32 	%r80, %r79, %r1;
	mul.wide.u32 	%rd39, %r80, 4;
	add.s64 	%rd40, %rd2, %rd39;
	ld.global.f32 	%f41, [%rd40];
	st.shared.f32 	[%r5+-10240], %f41;
	add.s64 	%rd41, %rd1, %rd39;
	ld.global.f32 	%f42, [%rd41];
	st.shared.f32 	[%r5+-2048], %f42;
$L__BB12_47:
	setp.gt.u32 	%p30, %r2, 31;
	bar.sync 	0;
	bar.sync 	0;
	@%p30 bra 	$L__BB12_54;
	@%p12 bra 	$L__BB12_51;
	setp.gt.u32 	%p32, %r1, 31;
	ld.shared.v4.f32 	{%f43, %f44, %f45, %f46}, [%r6];
	ld.shared.v4.f32 	{%f47, %f48, %f49, %f50}, [%r7];
	fma.rn.f32 	%f51, %f43, %f47, 0f00000000;
	fma.rn.f32 	%f52, %f44, %f48, %f51;
	fma.rn.f32 	%f53, %f45, %f49, %f52;
	fma.rn.f32 	%f54, %f46, %f50, %f53;
	ld.shared.v4.f32 	{%f55, %f56, %f57, %f58}, [%r6+16];
	ld.shared.v4.f32 	{%f59, %f60, %f61, %f62}, [%r7+16];
	fma.rn.f32 	%f63, %f55, %f59, %f54;
	fma.rn.f32 	%f64, %f56, %f60, %f63;
	fma.rn.f32 	%f65, %f57, %f61, %f64;
	fma.rn.f32 	%f66, %f58, %f62, %f65;
	ld.shared.v4.f32 	{%f67, %f68, %f69, %f70}, [%r6+32];
	ld.shared.v4.f32 	{%f71, %f72, %f73, %f74}, [%r7+32];
	fma.rn.f32 	%f75, %f67, %f71, %f66;
	fma.rn.f32 	%f76, %f68, %f72, %f75;
	fma.rn.f32 	%f77, %f69, %f73, %f76;
	fma.rn.f32 	%f78, %f70, %f74, %f77;
	ld.shared.v4.f32 	{%f79, %f80, %f81, %f82}, [%r6+48];
	ld.shared.v4.f32 	{%f83, %f84, %f85, %f86}, [%r7+48];
	fma.rn.f32 	%f87, %f79, %f83, %f78;
	fma.rn.f32 	%f88, %f80, %f84, %f87;
	fma.rn.f32 	%f89, %f81, %f85, %f88;
	fma.rn.f32 	%f90, %f82, %f86, %f89;
	ld.shared.v4.f32 	{%f91, %f92, %f93, %f94}, [%r6+64];
	ld.shared.v4.f32 	{%f95, %f96, %f97, %f98}, [%r7+64];
	fma.rn.f32 	%f99, %f91, %f95, %f90;
	fma.rn.f32 	%f100, %f92, %f96, %f99;
	fma.rn.f32 	%f101, %f93, %f97, %f100;
	fma.rn.f32 	%f102, %f94, %f98, %f101;
	ld.shared.v4.f32 	{%f103, %f104, %f105, %f106}, [%r6+80];
	ld.shared.v4.f32 	{%f107, %f108, %f109, %f110}, [%r7+80];
	fma.rn.f32 	%f111, %f103, %f107, %f102;
	fma.rn.f32 	%f112, %f104, %f108, %f111;
	fma.rn.f32 	%f113, %f105, %f109, %f112;
	fma.rn.f32 	%f114, %f106, %f110, %f113;
	ld.shared.v4.f32 	{%f115, %f116, %f117, %f118}, [%r6+96];
	ld.shared.v4.f32 	{%f119, %f120, %f121, %f122}, [%r7+96];
	fma.rn.f32 	%f123, %f115, %f119, %f114;
	fma.rn.f32 	%f124, %f116, %f120, %f123;
	fma.rn.f32 	%f125, %f117, %f121, %f124;
	fma.rn.f32 	%f126, %f118, %f122, %f125;
	ld.shared.v4.f32 	{%f127, %f128, %f129, %f130}, [%r6+112];
	ld.shared.v4.f32 	{%f131, %f132, %f133, %f134}, [%r7+112];
	fma.rn.f32 	%f135, %f127, %f131, %f126;
	fma.rn.f32 	%f136, %f128, %f132, %f135;
	fma.rn.f32 	%f137, %f129, %f133, %f136;
	fma.rn.f32 	%f138, %f130, %f134, %f137;
	st.shared.f32 	[%r8], %f138;
	@%p32 bra 	$L__BB12_51;
	ld.shared.v4.f32 	{%f139, %f140, %f141, %f142}, [%r6];
	ld.shared.v4.f32 	{%f143, %f144, %f145, %f146}, [%r7+4096];
	fma.rn.f32 	%f147, %f139, %f143, 0f00000000;
	fma.rn.f32 	%f148, %f140, %f144, %f147;
	fma.rn.f32 	%f149, %f141, %f145, %f148;
	fma.rn.f32 	%f150, %f142, %f146, %f149;
	ld.shared.v4.f32 	{%f151, %f152, %f153, %f154}, [%r6+16];
	ld.shared.v4.f32 	{%f155, %f156, %f157, %f158}, [%r7+4112];
	fma.rn.f32 	%f159, %f151, %f155, %f150;
	fma.rn.f32 	%f160, %f152, %f156, %f159;
	fma.rn.f32 	%f161, %f153, %f157, %f160;
	fma.rn.f32 	%f162, %f154, %f158, %f161;
	ld.shared.v4.f32 	{%f163, %f164, %f165, %f166}, [%r6+32];
	ld.shared.v4.f32 	{%f167, %f168, %f169, %f170}, [%r7+4128];
	fma.rn.f32 	%f171, %f163, %f167, %f162;
	fma.rn.f32 	%f172, %f164, %f168, %f171;
	fma.rn.f32 	%f173, %f165, %f169, %f172;
	fma.rn.f32 	%f174, %f166, %f170, %f173;
	ld.shared.v4.f32 	{%f175, %f176, %f177, %f178}, [%r6+48];
	ld.shared.v4.f32 	{%f179, %f180, %f181, %f182}, [%r7+4144];
	fma.rn.f32 	%f183, %f175, %f179, %f174;
	fma.rn.f32 	%f184, %f176, %f180, %f183;
	fma.rn.f32 	%f185, %f177, %f181, %f184;
	fma.rn.f32 	%f186, %f178, %f182, %f185;
	ld.shared.v4.f32 	{%f187, %f188, %f189, %f190}, [%r6+64];
	ld.shared.v4.f32 	{%f191, %f192, %f193, %f194}, [%r7+4160];
	fma.rn.f32 	%f195, %f187, %f191, %f186;
	fma.rn.f32 	%f196, %f188, %f192, %f195;
	fma.rn.f32 	%f197, %f189, %f193, %f196;
	fma.rn.f32 	%f198, %f190, %f194, %f197;
	ld.shared.v4.f32 	{%f199, %f200, %f201, %f202}, [%r6+80];
	ld.shared.v4.f32 	{%f203, %f204, %f205, %f206}, [%r7+4176];
	fma.rn.f32 	%f207, %f199, %f203, %f198;
	fma.rn.f32 	%f208, %f200, %f204, %f207;
	fma.rn.f32 	%f209, %f201, %f205, %f208;
	fma.rn.f32 	%f210, %f202, %f206, %f209;
	ld.shared.v4.f32 	{%f211, %f212, %f213, %f214}, [%r6+96];
	ld.shared.v4.f32 	{%f215, %f216, %f217, %f218}, [%r7+4192];
	fma.rn.f32 	%f219, %f211, %f215, %f210;
	fma.rn.f32 	%f220, %f212, %f216, %f219;
	fma.rn.f32 	%f221, %f213, %f217, %f220;
	fma.rn.f32 	%f222, %f214, %f218, %f221;
	ld.shared.v4.f32 	{%f223, %f224, %f225, %f226}, [%r6+112];
	ld.shared.v4.f32 	{%f227, %f228, %f229, %f230}, [%r7+4208];
	fma.rn.f32 	%f231, %f223, %f227, %f222;
	fma.rn.f32 	%f232, %f224, %f228, %f231;
	fma.rn.f32 	%f233, %f225, %f229, %f232;
	fma.rn.f32 	%f234, %f226, %f230, %f233;
	st.shared.f32 	[%r8+128], %f234;
$L__BB12_51:
	@%p1 bra 	$L__BB12_54;
	setp.gt.u32 	%p33, %r1, 31;
	ld.shared.v4.f32 	{%f235, %f236, %f237, %f238}, [%r6+2048];
	ld.shared.v4.f32 	{%f239, %f240, %f241, %f242}, [%r7];
	fma.rn.f32 	%f243, %f235, %f239, 0f00000000;
	fma.rn.f32 	%f244, %f236, %f240, %f243;
	fma.rn.f32 	%f245, %f237, %f241, %f244;
	fma.rn.f32 	%f246, %f238, %f242, %f245;
	ld.shared.v4.f32 	{%f247, %f248, %f249, %f250}, [%r6+2064];
	ld.shared.v4.f32 	{%f251, %f252, %f253, %f254}, [%r7+16];
	fma.rn.f32 	%f255, %f247, %f251, %f246;
	fma.rn.f32 	%f256, %f248, %f252, %f255;
	fma.rn.f32 	%f257, %f249, %f253, %f256;
	fma.rn.f32 	%f258, %f250, %f254, %f257;
	ld.shared.v4.f32 	{%f259, %f260, %f261, %f262}, [%r6+2080];
	ld.shared.v4.f32 	{%f263, %f264, %f265, %f266}, [%r7+32];
	fma.rn.f32 	%f267, %f259, %f263, %f258;
	fma.rn.f32 	%f268, %f260, %f264, %f267;
	fma.rn.f32 	%f269, %f261, %f265, %f268;
	fma.rn.f32 	%f270, %f262, %f266, %f269;
	ld.shared.v4.f32 	{%f271, %f272, %f273, %f274}, [%r6+2096];
	ld.shared.v4.f32 	{%f275, %f276, %f277, %f278}, [%r7+48];
	fma.rn.f32 	%f279, %f271, %f275, %f270;
	fma.rn.f32 	%f280, %f272, %f276, %f279;
	fma.rn.f32 	%f281, %f273, %f277, %f280;
	fma.rn.f32 	%f282, %f274, %f278, %f281;
	ld.shared.v4.f32 	{%f283, %f284, %f285, %f286}, [%r6+2112];
	ld.shared.v4.f32 	{%f287, %f288, %f289, %f290}, [%r7+64];
	fma.rn.f32 	%f291, %f283, %f287, %f282;
	fma.rn.f32 	%f292, %f284, %f288, %f291;
	fma.rn.f32 	%f293, %f285, %f289, %f292;
	fma.rn.f32 	%f294, %f286, %f290, %f293;
	ld.shared.v4.f32 	{%f295, %f296, %f297, %f298}, [%r6+2128];
	ld.shared.v4.f32 	{%f299, %f300, %f301, %f302}, [%r7+80];
	fma.rn.f32 	%f303, %f295, %f299, %f294;
	fma.rn.f32 	%f304, %f296, %f300, %f303;
	fma.rn.f32 	%f305, %f297, %f301, %f304;
	fma.rn.f32 	%f306, %f298, %f302, %f305;
	ld.shared.v4.f32 	{%f307, %f308, %f309, %f310}, [%r6+2144];
	ld.shared.v4.f32 	{%f311, %f312, %f313, %f314}, [%r7+96];
	fma.rn.f32 	%f315, %f307, %f311, %f306;
	fma.rn.f32 	%f316, %f308, %f312, %f315;
	fma.rn.f32 	%f317, %f309, %f313, %f316;
	fma.rn.f32 	%f318, %f310, %f314, %f317;
	ld.shared.v4.f32 	{%f319, %f320, %f321, %f322}, [%r6+2160];
	ld.shared.v4.f32 	{%f323, %f324, %f325, %f326}, [%r7+112];
	fma.rn.f32 	%f327, %f319, %f323, %f318;
	fma.rn.f32 	%f328, %f320, %f324, %f327;
	fma.rn.f32 	%f329, %f321, %f325, %f328;
	fma.rn.f32 	%f330, %f322, %f326, %f329;
	st.shared.f32 	[%r8+4096], %f330;
	@%p33 bra 	$L__BB12_54;
	ld.shared.v4.f32 	{%f331, %f332, %f333, %f334}, [%r6+2048];
	ld.shared.v4.f32 	{%f335, %f336, %f337, %f338}, [%r7+4096];
	fma.rn.f32 	%f339, %f331, %f335, 0f00000000;
	fma.rn.f32 	%f340, %f332, %f336, %f339;
	fma.rn.f32 	%f341, %f333, %f337, %f340;
	fma.rn.f32 	%f342, %f334, %f338, %f341;
	ld.shared.v4.f32 	{%f343, %f344, %f345, %f346}, [%r6+2064];
	ld.shared.v4.f32 	{%f347, %f348, %f349, %f350}, [%r7+4112];
	fma.rn.f32 	%f351, %f343, %f347, %f342;
	fma.rn.f32 	%f352, %f344, %f348, %f351;
	fma.rn.f32 	%f353, %f345, %f349, %f352;
	fma.rn.f32 	%f354, %f346, %f350, %f353;
	ld.shared.v4.f32 	{%f355, %f356, %f357, %f358}, [%r6+2080];
	ld.shared.v4.f32 	{%f359, %f360, %f361, %f362}, [%r7+4128];
	fma.rn.f32 	%f363, %f355, %f359, %f354;
	fma.rn.f32 	%f364, %f356, %f360, %f363;
	fma.rn.f32 	%f365, %f357, %f361, %f364;
	fma.rn.f32 	%f366, %f358, %f362, %f365;
	ld.shared.v4.f32 	{%f367, %f368, %f369, %f370}, [%r6+2096];
	ld.shared.v4.f32 	{%f371, %f372, %f373, %f374}, [%r7+4144];
	fma.rn.f32 	%f375, %f367, %f371, %f366;
	fma.rn.f32 	%f376, %f368, %f372, %f375;
	fma.rn.f32 	%f377, %f369, %f373, %f376;
	fma.rn.f32 	%f378, %f370, %f374, %f377;
	ld.shared.v4.f32 	{%f379, %f380, %f381, %f382}, [%r6+2112];
	ld.shared.v4.f32 	{%f383, %f384, %f385, %f386}, [%r7+4160];
	fma.rn.f32 	%f387, %f379, %f383, %f378;
	fma.rn.f32 	%f388, %f380, %f384, %f387;
	fma.rn.f32 	%f389, %f381, %f385, %f388;
	fma.rn.f32 	%f390, %f382, %f386, %f389;
	ld.shared.v4.f32 	{%f391, %f392, %f393, %f394}, [%r6+2128];
	ld.shared.v4.f32 	{%f395, %f396, %f397, %f398}, [%r7+4176];
	fma.rn.f32 	%f399, %f391, %f395, %f390;
	fma.rn.f32 	%f400, %f392, %f396, %f399;
	fma.rn.f32 	%f401, %f393, %f397, %f400;
	fma.rn.f32 	%f402, %f394, %f398, %f401;
	ld.shared.v4.f32 	{%f403, %f404, %f405, %f406}, [%r6+2144];
	ld.shared.v4.f32 	{%f407, %f408, %f409, %f410}, [%r7+4192];
	fma.rn.f32 	%f411, %f403, %f407, %f402;
	fma.rn.f32 	%f412, %f404, %f408, %f411;
	fma.rn.f32 	%f413, %f405, %f409, %f412;
	fma.rn.f32 	%f414, %f406, %f410, %f413;
	ld.shared.v4.f32 	{%f415, %f416, %f417, %f418}, [%r6+2160];
	ld.shared.v4.f32 	{%f419, %f420, %f421, %f422}, [%r7+4208];
	fma.rn.f32 	%f423, %f415, %f419, %f414;
	fma.rn.f32 	%f424, %f416, %f420, %f423;
	fma.rn.f32 	%f425, %f417, %f421, %f424;
	fma.rn.f32 	%f426, %f418, %f422, %f425;
	st.shared.f32 	[%r8+4224], %f426;
$L__BB12_54:
	bar.sync 	0;
	@%p30 bra 	$L__BB12_57;
	ld.local.f32 	%f427, [%rd8];
	shr.u32 	%r81, %r2, 4;
	mul.wide.u32 	%rd42, %r81, 4;
	add.s64 	%rd43, %rd5, %rd42;
	st.local.f32 	[%rd43], %f427;
	ld.shared.v4.f32 	{%f428, %f429, %f430, %f431}, [%r9];
	setp.lt.f32 	%p36, %f427, %f428;
	selp.f32 	%f432, %f428, %f427, %p36;
	setp.lt.f32 	%p37, %f432, %f429;
	selp.f32 	%f433, %f429, %f432, %p37;
	setp.lt.f32 	%p38, %f433, %f430;
	selp.f32 	%f434, %f430, %f433, %p38;
	setp.lt.f32 	%p39, %f434, %f431;
	selp.f32 	%f435, %f431, %f434, %p39;
	ld.shared.v4.f32 	{%f436, %f437, %f438, %f439}, [%r9+16];
	setp.lt.f32 	%p40, %f435, %f436;
	selp.f32 	%f440, %f436, %f435, %p40;
	setp.lt.f32 	%p41, %f440, %f437;
	selp.f32 	%f441, %f437, %f440, %p41;
	setp.lt.f32 	%p42, %f441, %f438;
	selp.f32 	%f442, %f438, %f441, %p42;
	setp.lt.f32 	%p43, %f442, %f439;
	selp.f32 	%f443, %f439, %f442, %p43;
	ld.shared.v4.f32 	{%f444, %f445, %f446, %f447}, [%r9+32];
	setp.lt.f32 	%p44, %f443, %f444;
	selp.f32 	%f448, %f444, %f443, %p44;
	setp.lt.f32 	%p45, %f448, %f445;
	selp.f32 	%f449, %f445, %f448, %p45;
	setp.lt.f32 	%p46, %f449, %f446;
	selp.f32 	%f450, %f446, %f449, %p46;
	setp.lt.f32 	%p47, %f450, %f447;
	selp.f32 	%f451, %f447, %f450, %p47;
	ld.shared.v4.f32 	{%f452, %f453, %f454, %f455}, [%r9+48];
	setp.lt.f32 	%p48, %f451, %f452;
	selp.f32 	%f456, %f452, %f451, %p48;
	setp.lt.f32 	%p49, %f456, %f453;
	selp.f32 	%f457, %f453, %f456, %p49;
	setp.lt.f32 	%p50, %f457, %f454;
	selp.f32 	%f458, %f454, %f457, %p50;
	setp.lt.f32 	%p51, %f458, %f455;
	selp.f32 	%f459, %f455, %f458, %p51;
	ld.shared.v4.f32 	{%f460, %f461, %f462, %f463}, [%r9+64];
	setp.lt.f32 	%p52, %f459, %f460;
	selp.f32 	%f464, %f460, %f459, %p52;
	setp.lt.f32 	%p53, %f464, %f461;
	selp.f32 	%f465, %f461, %f464, %p53;
	setp.lt.f32 	%p54, %f465, %f462;
	selp.f32 	%f466, %f462, %f465, %p54;
	setp.lt.f32 	%p55, %f466, %f463;
	selp.f32 	%f467, %f463, %f466, %p55;
	ld.shared.v4.f32 	{%f468, %f469, %f470, %f471}, [%r9+80];
	setp.lt.f32 	%p56, %f467, %f468;
	selp.f32 	%f472, %f468, %f467, %p56;
	setp.lt.f32 	%p57, %f472, %f469;
	selp.f32 	%f473, %f469, %f472, %p57;
	setp.lt.f32 	%p58, %f473, %f470;
	selp.f32 	%f474, %f470, %f473, %p58;
	setp.lt.f32 	%p59, %f474, %f471;
	selp.f32 	%f475, %f471, %f474, %p59;
	ld.shared.v4.f32 	{%f476, %f477, %f478, %f479}, [%r9+96];
	setp.lt.f32 	%p60, %f475, %f476;
	selp.f32 	%f480, %f476, %f475, %p60;
	setp.lt.f32 	%p61, %f480, %f477;
	selp.f32 	%f481, %f477, %f480, %p61;
	setp.lt.f32 	%p62, %f481, %f478;
	selp.f32 	%f482, %f478, %f481, %p62;
	setp.lt.f32 	%p63, %f482, %f479;
	selp.f32 	%f483, %f479, %f482, %p63;
	ld.shared.v4.f32 	{%f484, %f485, %f486, %f487}, [%r9+112];
	setp.lt.f32 	%p64, %f483, %f484;
	selp.f32 	%f488, %f484, %f483, %p64;
	setp.lt.f32 	%p65, %f488, %f485;
	selp.f32 	%f489, %f485, %f488, %p65;
	setp.lt.f32 	%p66, %f489, %f486;
	selp.f32 	%f490, %f486, %f489, %p66;
	setp.lt.f32 	%p67, %f490, %f487;
	selp.f32 	%f491, %f487, %f490, %p67;
	ld.shared.v4.f32 	{%f492, %f493, %f494, %f495}, [%r9+128];
	setp.lt.f32 	%p68, %f491, %f492;
	selp.f32 	%f496, %f492, %f491, %p68;
	setp.lt.f32 	%p69, %f496, %f493;
	selp.f32 	%f497, %f493, %f496, %p69;
	setp.lt.f32 	%p70, %f497, %f494;
	selp.f32 	%f498, %f494, %f497, %p70;
	setp.lt.f32 	%p71, %f498, %f495;
	selp.f32 	%f499, %f495, %f498, %p71;
	ld.shared.v4.f32 	{%f500, %f501, %f502, %f503}, [%r9+144];
	setp.lt.f32 	%p72, %f499, %f500;
	selp.f32 	%f504, %f500, %f499, %p72;
	setp.lt.f32 	%p73, %f504, %f501;
	selp.f32 	%f505, %f501, %f504, %p73;
	setp.lt.f32 	%p74, %f505, %f502;
	selp.f32 	%f506, %f502, %f505, %p74;
	setp.lt.f32 	%p75, %f506, %f503;
	selp.f32 	%f507, %f503, %f506, %p75;
	ld.shared.v4.f32 	{%f508, %f509, %f510, %f511}, [%r9+160];
	setp.lt.f32 	%p76, %f507, %f508;
	selp.f32 	%f512, %f508, %f507, %p76;
	setp.lt.f32 	%p77, %f512, %f509;
	selp.f32 	%f513, %f509, %f512, %p77;
	setp.lt.f32 	%p78, %f513, %f510;
	selp.f32 	%f514, %f510, %f513, %p78;
	setp.lt.f32 	%p79, %f514, %f511;
	selp.f32 	%f515, %f511, %f514, %p79;
	ld.shared.v4.f32 	{%f516, %f517, %f518, %f519}, [%r9+176];
	setp.lt.f32 	%p80, %f515, %f516;
	selp.f32 	%f520, %f516, %f515, %p80;
	setp.lt.f32 	%p81, %f520, %f517;
	selp.f32 	%f521, %f517, %f520, %p81;
	setp.lt.f32 	%p82, %f521, %f518;
	selp.f32 	%f522, %f518, %f521, %p82;
	setp.lt.f32 	%p83, %f522, %f519;
	selp.f32 	%f523, %f519, %f522, %p83;
	ld.shared.v4.f32 	{%f524, %f525, %f526, %f527}, [%r9+192];
	setp.lt.f32 	%p84, %f523, %f524;
	selp.f32 	%f528, %f524, %f523, %p84;
	setp.lt.f32 	%p85, %f528, %f525;
	selp.f32 	%f529, %f525, %f528, %p85;
	setp.lt.f32 	%p86, %f529, %f526;
	selp.f32 	%f530, %f526, %f529, %p86;
	setp.lt.f32 	%p87, %f530, %f527;
	selp.f32 	%f531, %f527, %f530, %p87;
	ld.shared.v4.f32 	{%f532, %f533, %f534, %f535}, [%r9+208];
	setp.lt.f32 	%p88, %f531, %f532;
	selp.f32 	%f536, %f532, %f531, %p88;
	setp.lt.f32 	%p89, %f536, %f533;
	selp.f32 	%f537, %f533, %f536, %p89;
	setp.lt.f32 	%p90, %f537, %f534;
	selp.f32 	%f538, %f534, %f537, %p90;
	setp.lt.f32 	%p91, %f538, %f535;
	selp.f32 	%f539, %f535, %f538, %p91;
	ld.shared.v4.f32 	{%f540, %f541, %f542, %f543}, [%r9+224];
	setp.lt.f32 	%p92, %f539, %f540;
	selp.f32 	%f544, %f540, %f539, %p92;
	setp.lt.f32 	%p93, %f544, %f541;
	selp.f32 	%f545, %f541, %f544, %p93;
	setp.lt.f32 	%p94, %f545, %f542;
	selp.f32 	%f546, %f542, %f545, %p94;
	setp.lt.f32 	%p95, %f546, %f543;
	selp.f32 	%f547, %f543, %f546, %p95;
	ld.shared.v4.f32 	{%f548, %f549, %f550, %f551}, [%r9+240];
	setp.lt.f32 	%p96, %f547, %f548;
	selp.f32 	%f552, %f548, %f547, %p96;
	setp.lt.f32 	%p97, %f552, %f549;
	selp.f32 	%f553, %f549, %f552, %p97;
	setp.lt.f32 	%p98, %f553, %f550;
	selp.f32 	%f554, %f550, %f553, %p98;
	setp.lt.f32 	%p99, %f554, %f551;
	selp.f32 	%f555, %f551, %f554, %p99;
	st.local.f32 	[%rd8], %f555;
	@%p13 bra 	$L__BB12_57;
	ld.local.f32 	%f556, [%rd4+4];
	st.local.f32 	[%rd5+4], %f556;
	ld.shared.v4.f32 	{%f557, %f558, %f559, %f560}, [%r9+4096];
	setp.lt.f32 	%p100, %f556, %f557;
	selp.f32 	%f561, %f557, %f556, %p100;
	setp.lt.f32 	%p101, %f561, %f558;
	selp.f32 	%f562, %f558, %f561, %p101;
	setp.lt.f32 	%p102, %f562, %f559;
	selp.f32 	%f563, %f559, %f562, %p102;
	setp.lt.f32 	%p103, %f563, %f560;
	selp.f32 	%f564, %f560, %f563, %p103;
	ld.shared.v4.f32 	{%f565, %f566, %f567, %f568}, [%r9+4112];
	setp.lt.f32 	%p104, %f564, %f565;
	selp.f32 	%f569, %f565, %f564, %p104;
	setp.lt.f32 	%p105, %f569, %f566;
	selp.f32 	%f570, %f566, %f569, %p105;
	setp.lt.f32 	%p106, %f570, %f567;
	selp.f32 	%f571, %f567, %f570, %p106;
	setp.lt.f32 	%p107, %f571, %f568;
	selp.f32 	%f572, %f568, %f571, %p107;
	ld.shared.v4.f32 	{%f573, %f574, %f575, %f576}, [%r9+4128];
	setp.lt.f32 	%p108, %f572, %f573;
	selp.f32 	%f577, %f573, %f572, %p108;
	setp.lt.f32 	%p109, %f577, %f574;
	selp.f32 	%f578, %f574, %f577, %p109;
	setp.lt.f32 	%p110, %f578, %f575;
	selp.f32 	%f579, %f575, %f578, %p110;
	setp.lt.f32 	%p111, %f579, %f576;
	selp.f32 	%f580, %f576, %f579, %p111;
	ld.shared.v4.f32 	{%f581, %f582, %f583, %f584}, [%r9+4144];
	setp.lt.f32 	%p112, %f580, %f581;
	selp.f32 	%f585, %f581, %f580, %p112;
	setp.lt.f32 	%p113, %f585, %f582;
	selp.f32 	%f586, %f582, %f585, %p113;
	setp.lt.f32 	%p114, %f586, %f583;
	selp.f32 	%f587, %f583, %f586, %p114;
	setp.lt.f32 	%p115, %f587, %f584;
	selp.f32 	%f588, %f584, %f587, %p115;
	ld.shared.v4.f32 	{%f589, %f590, %f591, %f592}, [%r9+4160];
	setp.lt.f32 	%p116, %f588, %f589;
	selp.f32 	%f593, %f589, %f588, %p116;
	setp.lt.f32 	%p117, %f593, %f590;
	selp.f32 	%f594, %f590, %f593, %p117;
	setp.lt.f32 	%p118, %f594, %f591;
	selp.f32 	%f595, %f591, %f594, %p118;
	setp.lt.f32 	%p119, %f595, %f592;
	selp.f32 	%f596, %f592, %f595, %p119;
	ld.shared.v4.f32 	{%f597, %f598, %f599, %f600}, [%r9+4176];
	setp.lt.f32 	%p120, %f596, %f597;
	selp.f32 	%f601, %f597, %f596, %p120;
	setp.lt.f32 	%p121, %f601, %f598;
	selp.f32 	%f602, %f598, %f601, %p121;
	setp.lt.f32 	%p122, %f602, %f599;
	selp.f32 	%f603, %f599, %f602, %p122;
	setp.lt.f32 	%p123, %f603, %f600;
	selp.f32 	%f604, %f600, %f603, %p123;
	ld.shared.v4.f32 	{%f605, %f606, %f607, %f608}, [%r9+4192];
	setp.lt.f32 	%p124, %f604, %f605;
	selp.f32 	%f609, %f605, %f604, %p124;
	setp.lt.f32 	%p125, %f609, %f606;
	selp.f32 	%f610, %f606, %f609, %p125;
	setp.lt.f32 	%p126, %f610, %f607;
	selp.f32 	%f611, %f607, %f610, %p126;
	setp.lt.f32 	%p127, %f611, %f608;
	selp.f32 	%f612, %f608, %f611, %p127;
	ld.shared.v4.f32 	{%f613, %f614, %f615, %f616}, [%r9+4208];
	setp.lt.f32 	%p128, %f612, %f613;
	selp.f32 	%f617, %f613, %f612, %p128;
	setp.lt.f32 	%p129, %f617, %f614;
	selp.f32 	%f618, %f614, %f617, %p129;
	setp.lt.f32 	%p130, %f618, %f615;
	selp.f32 	%f619, %f615, %f618, %p130;
	setp.lt.f32 	%p131, %f619, %f616;
	selp.f32 	%f620, %f616, %f619, %p131;
	ld.shared.v4.f32 	{%f621, %f622, %f623, %f624}, [%r9+4224];
	setp.lt.f32 	%p132, %f620, %f621;
	selp.f32 	%f625, %f621, %f620, %p132;
	setp.lt.f32 	%p133, %f625, %f622;
	selp.f32 	%f626, %f622, %f625, %p133;
	setp.lt.f32 	%p134, %f626, %f623;
	selp.f32 	%f627, %f623, %f626, %p134;
	setp.lt.f32 	%p135, %f627, %f624;
	selp.f32 	%f628, %f624, %f627, %p135;
	ld.shared.v4.f32 	{%f629, %f630, %f631, %f632}, [%r9+4240];
	setp.lt.f32 	%p136, %f628, %f629;
	selp.f32 	%f633, %f629, %f628, %p136;
	setp.lt.f32 	%p137, %f633, %f630;
	selp.f32 	%f634, %f630, %f633, %p137;
	setp.lt.f32 	%p138, %f634, %f631;
	selp.f32 	%f635, %f631, %f634, %p138;
	setp.lt.f32 	%p139, %f635, %f632;
	selp.f32 	%f636, %f632, %f635, %p139;
	ld.shared.v4.f32 	{%f637, %f638, %f639, %f640}, [%r9+4256];
	setp.lt.f32 	%p140, %f636, %f637;
	selp.f32 	%f641, %f637, %f636, %p140;
	setp.lt.f32 	%p141, %f641, %f638;
	selp.f32 	%f642, %f638, %f641, %p141;
	setp.lt.f32 	%p142, %f642, %f639;
	selp.f32 	%f643, %f639, %f642, %p142;
	setp.lt.f32 	%p143, %f643, %f640;
	selp.f32 	%f644, %f640, %f643, %p143;
	ld.shared.v4.f32 	{%f645, %f646, %f647, %f648}, [%r9+4272];
	setp.lt.f32 	%p144, %f644, %f645;
	selp.f32 	%f649, %f645, %f644, %p144;
	setp.lt.f32 	%p145, %f649, %f646;
	selp.f32 	%f650, %f646, %f649, %p145;
	setp.lt.f32 	%p146, %f650, %f647;
	selp.f32 	%f651, %f647, %f650, %p146;
	setp.lt.f32 	%p147, %f651, %f648;
	selp.f32 	%f652, %f648, %f651, %p147;
	ld.shared.v4.f32 	{%f653, %f654, %f655, %f656}, [%r9+4288];
	setp.lt.f32 	%p148, %f652, %f653;
	selp.f32 	%f657, %f653, %f652, %p148;
	setp.lt.f32 	%p149, %f657, %f654;
	selp.f32 	%f658, %f654, %f657, %p149;
	setp.lt.f32 	%p150, %f658, %f655;
	selp.f32 	%f659, %f655, %f658, %p150;
	setp.lt.f32 	%p151, %f659, %f656;
	selp.f32 	%f660, %f656, %f659, %p151;
	ld.shared.v4.f32 	{%f661, %f662, %f663, %f664}, [%r9+4304];
	setp.lt.f32 	%p152, %f660, %f661;
	selp.f32 	%f665, %f661, %f660, %p152;
	setp.lt.f32 	%p153, %f665, %f662;
	selp.f32 	%f666, %f662, %f665, %p153;
	setp.lt.f32 	%p154, %f666, %f663;
	selp.f32 	%f667, %f663, %f666, %p154;
	setp.lt.f32 	%p155, %f667, %f664;
	selp.f32 	%f668, %f664, %f667, %p155;
	ld.shared.v4.f32 	{%f669, %f670, %f671, %f672}, [%r9+4320];
	setp.lt.f32 	%p156, %f668, %f669;
	selp.f32 	%f673, %f669, %f668, %p156;
	setp.lt.f32 	%p157, %f673, %f670;
	selp.f32 	%f674, %f670, %f673, %p157;
	setp.lt.f32 	%p158, %f674, %f671;
	selp.f32 	%f675, %f671, %f674, %p158;
	setp.lt.f32 	%p159, %f675, %f672;
	selp.f32 	%f676, %f672, %f675, %p159;
	ld.shared.v4.f32 	{%f677, %f678, %f679, %f680}, [%r9+4336];
	setp.lt.f32 	%p160, %f676, %f677;
	selp.f32 	%f681, %f677, %f676, %p160;
	setp.lt.f32 	%p161, %f681, %f678;
	selp.f32 	%f682, %f678, %f681, %p161;
	setp.lt.f32 	%p162, %f682, %f679;
	selp.f32 	%f683, %f679, %f682, %p162;
	setp.lt.f32 	%p163, %f683, %f680;
	selp.f32 	%f684, %f680, %f683, %p163;
	st.local.f32 	[%rd4+4], %f684;
$L__BB12_57:
	bar.sync 	0;
	setp.eq.s32 	%p164, %r121, 0;
	@%p164 bra 	$L__BB12_59;
	ld.local.v2.f32 	{%f685, %f686}, [%rd5];
	ld.local.v2.f32 	{%f687, %f688}, [%rd4];
	sub.f32 	%f689, %f685, %f687;
	fma.rn.f32 	%f690, %f689, 0f3BBB989D, 0f3F000000;
	cvt.sat.f32.f32 	%f691, %f690;
	mov.f32 	%f692, 0f4B400001;
	mov.f32 	%f693, 0f437C0000;
	fma.rm.f32 	%f694, %f691, %f693, %f692;
	add.f32 	%f695, %f694, 0fCB40007F;
	neg.f32 	%f696, %f695;
	fma.rn.f32 	%f697, %f689, 0f3FB8AA3B, %f696;
	fma.rn.f32 	%f698, %f689, 0f32A57060, %f697;
	mov.b32 	%r82, %f694;
	shl.b32 	%r83, %r82, 23;
	mov.b32 	%f699, %r83;
	ex2.approx.ftz.f32 	%f700, %f698;
	mul.f32 	%f701, %f700, %f699;
	ld.local.v2.f32 	{%f702, %f703}, [%rd3];
	mul.f32 	%f704, %f702, %f701;
	ld.local.v2.f32 	{%f705, %f706}, [%rd6];
	mul.f32 	%f707, %f705, %f701;
	sub.f32 	%f708, %f686, %f688;
	fma.rn.f32 	%f709, %f708, 0f3BBB989D, 0f3F000000;
	cvt.sat.f32.f32 	%f710, %f709;
	fma.rm.f32 	%f711, %f710, %f693, %f692;
	add.f32 	%f712, %f711, 0fCB40007F;
	neg.f32 	%f713, %f712;
	fma.rn.f32 	%f714, %f708, 0f3FB8AA3B, %f713;
	fma.rn.f32 	%f715, %f708, 0f32A57060, %f714;
	mov.b32 	%r84, %f711;
	shl.b32 	%r85, %r84, 23;
	mov.b32 	%f716, %r85;
	ex2.approx.ftz.f32 	%f717, %f715;
	mul.f32 	%f718, %f717, %f716;
	mul.f32 	%f719, %f703, %f718;
	st.local.v2.f32 	[%rd3], {%f704, %f719};
	mul.f32 	%f720, %f706, %f718;
	st.local.v2.f32 	[%rd6], {%f707, %f720};
$L__BB12_59:
	@%p30 bra 	$L__BB12_82;
	shl.b32 	%r87, %r2, 8;
	mov.u32 	%r88, shared;
	add.s32 	%r89, %r87, %r88;
	add.s32 	%r122, %r89, 20492;
	ld.local.f32 	%f1, [%rd8];
	mov.f32 	%f853, 0f00000000;
	mov.b32 	%r124, 8192;
	mov.u32 	%r123, %r10;
$L__BB12_61:
	setp.gt.u32 	%p166, %r1, 31;
	ld.shared.f32 	%f722, [%r122+-12];
	sub.f32 	%f723, %f722, %f1;
	fma.rn.f32 	%f724, %f723, 0f3BBB989D, 0f3F000000;
	cvt.sat.f32.f32 	%f725, %f724;
	mov.f32 	%f726, 0f4B400001;
	mov.f32 	%f727, 0f437C0000;
	fma.rm.f32 	%f728, %f725, %f727, %f726;
	add.f32 	%f729, %f728, 0fCB40007F;
	neg.f32 	%f730, %f729;
	fma.rn.f32 	%f731, %f723, 0f3FB8AA3B, %f730;
	fma.rn.f32 	%f732, %f723, 0f32A57060, %f731;
	mov.b32 	%r90, %f728;
	shl.b32 	%r91, %r90, 23;
	mov.b32 	%f733, %r91;
	ex2.approx.ftz.f32 	%f734, %f732;
	mul.f32 	%f3, %f734, %f733;
	add.f32 	%f4, %f853, %f3;
	@%p166 bra 	$L__BB12_63;
	ld.shared.f32 	%f735, [%r123+-384];
	ld.local.f32 	%f736, [%rd9];
	fma.rn.f32 	%f737, %f3, %f735, %f736;
	st.local.f32 	[%rd9], %f737;
$L__BB12_63:
	ld.shared.f32 	%f738, [%r122+-8];
	sub.f32 	%f739, %f738, %f1;
	fma.rn.f32 	%f740, %f739, 0f3BBB989D, 0f3F000000;
	cvt.sat.f32.f32 	%f741, %f740;
	mov.f32 	%f742, 0f4B400001;
	mov.f32 	%f743, 0f437C0000;
	fma.rm.f32 	%f744, %f741, %f743, %f742;
	add.f32 	%f745, %f744, 0fCB40007F;
	neg.f32 	%f746, %f745;
	fma.rn.f32 	%f747, %f739, 0f3FB8AA3B, %f746;
	fma.rn.f32 	%f748, %f739, 0f32A57060, %f747;
	mov.b32 	%r92, %f744;
	shl.b32 	%r93, %r92, 23;
	mov.b32 	%f749, %r93;
	ex2.approx.ftz.f32 	%f750, %f748;
	mul.f32 	%f5, %f750, %f749;
	add.f32 	%f6, %f4, %f5;
	@%p166 bra 	$L__BB12_65;
	ld.shared.f32 	%f751, [%r123+-256];
	ld.local.f32 	%f752, [%rd9];
	fma.rn.f32 	%f753, %f5, %f751, %f752;
	st.local.f32 	[%rd9], %f753;
$L__BB12_65:
	ld.shared.f32 	%f754, [%r122+-4];
	sub.f32 	%f755, %f754, %f1;
	fma.rn.f32 	%f756, %f755, 0f3BBB989D, 0f3F000000;
	cvt.sat.f32.f32 	%f757, %f756;
	mov.f32 	%f758, 0f4B400001;
	mov.f32 	%f759, 0f437C0000;
	fma.rm.f32 	%f760, %f757, %f759, %f758;
	add.f32 	%f761, %f760, 0fCB40007F;
	neg.f32 	%f762, %f761;
	fma.rn.f32 	%f763, %f755, 0f3FB8AA3B, %f762;
	fma.rn.f32 	%f764, %f755, 0f32A57060, %f763;
	mov.b32 	%r94, %f760;
	shl.b32 	%r95, %r94, 23;
	mov.b32 	%f765, %r95;
	ex2.approx.ftz.f32 	%f766, %f764;
	mul.f32 	%f7, %f766, %f765;
	add.f32 	%f8, %f6, %f7;
	@%p166 bra 	$L__BB12_67;
	ld.shared.f32 	%f767, [%r123+-128];
	ld.local.f32 	%f768, [%rd9];
	fma.rn.f32 	%f769, %f7, %f767, %f768;
	st.local.f32 	[%rd9], %f769;
$L__BB12_67:
	ld.shared.f32 	%f770, [%r122];
	sub.f32 	%f771, %f770, %f1;
	fma.rn.f32 	%f772, %f771, 0f3BBB989D, 0f3F000000;
	cvt.sat.f32.f32 	%f773, %f772;
	mov.f32 	%f774, 0f4B400001;
	mov.f32 	%f775, 0f437C0000;
	fma.rm.f32 	%f776, %f773, %f775, %f774;
	add.f32 	%f777, %f776, 0fCB40007F;
	neg.f32 	%f778, %f777;
	fma.rn.f32 	%f779, %f771, 0f3FB8AA3B, %f778;
	fma.rn.f32 	%f780, %f771, 0f32A57060, %f779;
	mov.b32 	%r96, %f776;
	shl.b32 	%r97, %r96, 23;
	mov.b32 	%f781, %r97;
	ex2.approx.ftz.f32 	%f782, %f780;
	mul.f32 	%f9, %f782, %f781;
	add.f32 	%f853, %f8, %f9;
	@%p166 bra 	$L__BB12_69;
	ld.shared.f32 	%f783, [%r123];
	ld.local.f32 	%f784, [%rd9];
	fma.rn.f32 	%f785, %f9, %f783, %f784;
	st.local.f32 	[%rd9], %f785;
$L__BB12_69:
	add.s32 	%r124, %r124, 512;
	add.s32 	%r123, %r123, 512;
	add.s32 	%r122, %r122, 16;
	setp.ne.s32 	%p170, %r124, 16384;
	@%p170 bra 	$L__BB12_61;
	shr.u32 	%r98, %r2, 4;
	mul.wide.u32 	%rd44, %r98, 4;
	add.s64 	%rd45, %rd6, %rd44;
	ld.local.f32 	%f786, [%rd45];
	add.f32 	%f787, %f853, %f786;
	st.local.f32 	[%rd45], %f787;
	@%p13 bra 	$L__BB12_82;
	ld.local.f32 	%f11, [%rd4+4];
	ld.local.f32 	%f856, [%rd3+4];
	mov.f32 	%f855, 0f00000000;
	mov.b32 	%r125, 0;
$L__BB12_72:
	shl.b32 	%r100, %r125, 2;
	add.s32 	%r25, %r9, %r100;
	ld.shared.f32 	%f789, [%r25+4096];
	sub.f32 	%f790, %f789, %f11;
	fma.rn.f32 	%f791, %f790, 0f3BBB989D, 0f3F000000;
	cvt.sat.f32.f32 	%f792, %f791;
	mov.f32 	%f793, 0f4B400001;
	mov.f32 	%f794, 0f437C0000;
	fma.rm.f32 	%f795, %f792, %f794, %f793;
	add.f32 	%f796, %f795, 0fCB40007F;
	neg.f32 	%f797, %f796;
	fma.rn.f32 	%f798, %f790, 0f3FB8AA3B, %f797;
	fma.rn.f32 	%f799, %f790, 0f32A57060, %f798;
	mov.b32 	%r101, %f795;
	shl.b32 	%r102, %r101, 23;
	mov.b32 	%f800, %r102;
	ex2.approx.ftz.f32 	%f801, %f799;
	mul.f32 	%f15, %f801, %f800;
	add.f32 	%f16, %f855, %f15;
	shl.b32 	%r103, %r125, 5;
	add.s32 	%r104, %r103, %r1;
	shl.b32 	%r105, %r104, 2;
	mov.u32 	%r106, shared;
	add.s32 	%r107, %r106, %r105;
	add.s32 	%r26, %r107, 8192;
	@%p166 bra 	$L__BB12_74;
	ld.shared.f32 	%f802, [%r26];
	fma.rn.f32 	%f856, %f15, %f802, %f856;
$L__BB12_74:
	ld.shared.f32 	%f803, [%r25+4100];
	sub.f32 	%f804, %f803, %f11;
	fma.rn.f32 	%f805, %f804, 0f3BBB989D, 0f3F000000;
	cvt.sat.f32.f32 	%f806, %f805;
	mov.f32 	%f807, 0f4B400001;
	mov.f32 	%f808, 0f437C0000;
	fma.rm.f32 	%f809, %f806, %f808, %f807;
	add.f32 	%f810, %f809, 0fCB40007F;
	neg.f32 	%f811, %f810;
	fma.rn.f32 	%f812, %f804, 0f3FB8AA3B, %f811;
	fma.rn.f32 	%f813, %f804, 0f32A57060, %f812;
	mov.b32 	%r108, %f809;
	shl.b32 	%r109, %r108, 23;
	mov.b32 	%f814, %r109;
	ex2.approx.ftz.f32 	%f815, %f813;
	mul.f32 	%f19, %f815, %f814;
	add.f32 	%f20, %f16, %f19;
	@%p166 bra 	$L__BB12_76;
	ld.shared.f32 	%f816, [%r26+128];
	fma.rn.f32 	%f856, %f19, %f816, %f856;
$L__BB12_76:
	ld.shared.f32 	%f817, [%r25+4104];
	sub.f32 	%f818, %f817, %f11;
	fma.rn.f32 	%f819, %f818, 0f3BBB989D, 0f3F000000;
	cvt.sat.f32.f32 	%f820, %f819;
	mov.f32 	%f821, 0f4B400001;
	mov.f32 	%f822, 0f437C0000;
	fma.rm.f32 	%f823, %f820, %f822, %f821;
	add.f32 	%f824, %f823, 0fCB40007F;
	neg.f32 	%f825, %f824;
	fma.rn.f32 	%f826, %f818, 0f3FB8AA3B, %f825;
	fma.rn.f32 	%f827, %f818, 0f32A57060, %f826;
	mov.b32 	%r110, %f823;
	shl.b32 	%r111, %r110, 23;
	mov.b32 	%f828, %r111;
	ex2.approx.ftz.f32 	%f829, %f827;
	mul.f32 	%f23, %f829, %f828;
	add.f32 	%f24, %f20, %f23;
	@%p166 bra 	$L__BB12_78;
	ld.shared.f32 	%f830, [%r26+256];
	fma.rn.f32 	%f856, %f23, %f830, %f856;
$L__BB12_78:
	ld.shared.f32 	%f831, [%r25+4108];
	sub.f32 	%f832, %f831, %f11;
	fma.rn.f32 	%f833, %f832, 0f3BBB989D, 0f3F000000;
	cvt.sat.f32.f32 	%f834, %f833;
	mov.f32 	%f835, 0f4B400001;
	mov.f32 	%f836, 0f437C0000;
	fma.rm.f32 	%f837, %f834, %f836, %f835;
	add.f32 	%f838, %f837, 0fCB40007F;
	neg.f32 	%f839, %f838;
	fma.rn.f32 	%f840, %f832, 0f3FB8AA3B, %f839;
	fma.rn.f32 	%f841, %f832, 0f32A57060, %f840;
	mov.b32 	%r112, %f837;
	shl.b32 	%r113, %r112, 23;
	mov.b32 	%f842, %r113;
	ex2.approx.ftz.f32 	%f843, %f841;
	mul.f32 	%f27, %f843, %f842;
	add.f32 	%f855, %f24, %f27;
	@%p166 bra 	$L__BB12_80;
	ld.shared.f32 	%f844, [%r26+384];
	fma.rn.f32 	%f856, %f27, %f844, %f856;
$L__BB12_80:
	add.s32 	%r125, %r125, 4;
	setp.ne.s32 	%p176, %r125, 64;
	@%p176 bra 	$L__BB12_72;
	st.local.f32 	[%rd3+4], %f856;
	ld.local.f32 	%f845, [%rd6+4];
	add.f32 	%f846, %f855, %f845;
	st.local.f32 	[%rd6+4], %f846;
$L__BB12_82:
	bar.sync 	0;
	bar.sync 	0;
	add.s32 	%r121, %r121, 1;
	setp.eq.s32 	%p177, %r121, %r30;
	@%p177 bra 	$L__BB12_20;
	bra.uni 	$L__BB12_16;

}
	// .globl	_Z15flash_attentionIfLi48ELi32ELi32ELi32ELi16EEvPT_S1_S1_S1_iS1_S1_i
.visible .entry _Z15flash_attentionIfLi48ELi32ELi32ELi32ELi16EEvPT_S1_S1_S1_iS1_S1_i(
	.param .u64 .ptr .align 1 _Z15flash_attentionIfLi48ELi32ELi32ELi32ELi16EEvPT_S1_S1_S1_iS1_S1_i_param_0,
	.param .u64 .ptr .align 1 _Z15flash_attentionIfLi48ELi32ELi32ELi32ELi16EEvPT_S1_S1_S1_iS1_S1_i_param_1,
	.param .u64 .ptr .align 1 _Z15flash_attentionIfLi48ELi32ELi32ELi32ELi16EEvPT_S1_S1_S1_iS1_S1_i_param_2,
	.param .u64 .ptr .align 1 _Z15flash_attentionIfLi48ELi32ELi32ELi32ELi16EEvPT_S1_S1_S1_iS1_S1_i_param_3,
	.param .u32 _Z15flash_attentionIfLi48ELi32ELi32ELi32ELi16EEvPT_S1_S1_S1_iS1_S1_i_param_4,
	.param .u64 .ptr .align 1 _Z15flash_attentionIfLi48ELi32ELi32ELi32ELi16EEvPT_S1_S1_S1_iS1_S1_i_param_5,
	.param .u64 .ptr .align 1 _Z15flash_attentionIfLi48ELi32ELi32ELi32ELi16EEvPT_S1_S1_S1_iS1_S1_i_param_6,
	.param .u32 _Z15flash_attentionIfLi48ELi32ELi32ELi32ELi16EEvPT_S1_S1_S1_iS1_S1_i_param_7
)
{
	.local .align 8 .b8 	__local_depot13[56];
	.reg .b64 	%SP;
	.reg .b64 	%SPL;
	.reg .pred 	%p<236>;
	.reg .b32 	%r<277>;
	.reg .b32 	%f<2365>;
	.reg .b64 	%rd<49>;

	mov.u64 	%SPL, __local_depot13;
	cvta.local.u64 	%SP, %SPL;
	ld.param.u64 	%rd11, [_Z15flash_attentionIfLi48ELi32ELi32ELi32ELi16EEvPT_S1_S1_S1_iS1_S1_i_param_0];
	ld.param.u64 	%rd13, [_Z15flash_attentionIfLi48ELi32ELi32ELi32ELi16EEvPT_S1_S1_S1_iS1_S1_i_param_1];
	ld.param.u64 	%rd14, [_Z15flash_attentionIfLi48ELi32ELi32ELi32ELi16EEvPT_S1_S1_S1_iS1_S1_i_param_2];
	ld.param.u32 	%r25, [_Z15flash_attentionIfLi48ELi32ELi32ELi32ELi16EEvPT_S1_S1_S1_iS1_S1_i_param_4];
	ld.param.u32 	%r26, [_Z15flash_attentionIfLi48ELi32ELi32ELi32ELi16EEvPT_S1_S1_S1_iS1_S1_i_param_7];
	cvta.to.global.u64 	%rd1, %rd14;
	cvta.to.global.u64 	%rd2, %rd13;
	add.u64 	%rd3, %SPL, 0;
	add.u64 	%rd4, %SPL, 8;
	add.u64 	%rd5, %SPL, 16;
	add.u64 	%rd6, %SPL, 24;
	mov.u32 	%r1, %tid.x;
	mov.u32 	%r2, %tid.y;
	mov.u32 	%r3, %ctaid.x;
	or.b32  	%r27, %r2, %r3;
	or.b32  	%r28, %r27, %r1;
	setp.ne.s32 	%p2, %r28, 0;
	@%p2 bra 	$L__BB13_2;
	add.u64 	%rd19, %SP, 32;
	add.u64 	%rd20, %SPL, 32;
	mov.b32 	%r29, 32;
	mov.b32 	%r30, 48;
	st.local.v2.u32 	[%rd20], {%r30, %r29};
	st.local.u32 	[%rd20+8], %r29;
	mov.u64 	%rd21, $str;
	cvta.global.u64 	%rd22, %rd21;
	{ // callseq 39, 0
	.param .b64 param0;
	st.param.b64 	[param0], %rd22;
	.param .b64 param1;
	st.param.b64 	[param1], %rd19;
	.param .b32 retval0;
	call.uni (retval0), 
	vprintf, 
	(
	param0, 
	param1
	);
	ld.param.b32 	%r31, [retval0];
	} // callseq 39
	mov.b32 	%r33, 16;
	st.local.v2.u32 	[%rd20], {%r29, %r33};
	mov.u64 	%rd23, $str$1;
	cvta.global.u64 	%rd24, %rd23;
	{ // callseq 40, 0
	.param .b64 param0;
	st.param.b64 	[param0], %rd24;
	.param .b64 param1;
	st.param.b64 	[param1], %rd19;
	.param .b32 retval0;
	call.uni (retval0), 
	vprintf, 
	(
	param0, 
	param1
	);
	ld.param.b32 	%r34, [retval0];
	} // callseq 40
	mov.u32 	%r36, %ctaid.y;
	st.local.v2.u32 	[%rd20], {%r3, %r36};
	mov.u64 	%rd25, $str$2;
	cvta.global.u64 	%rd26, %rd25;
	{ // callseq 41, 0
	.param .b64 param0;
	st.param.b64 	[param0], %rd26;
	.param .b64 param1;
	st.param.b64 	[param1], %rd19;
	.param .b32 retval0;
	call.uni (retval0), 
	vprintf, 
	(
	param0, 
	param1
	);
	ld.param.b32 	%r37, [retval0];
	} // callseq 41
$L__BB13_2:
	mov.f32 	%f195, 0f00000000;
	st.local.v2.f32 	[%rd3], {%f195, %f195};
	mov.f32 	%f196, 0fFF800000;
	st.local.v2.f32 	[%rd4], {%f196, %f196};
	st.local.v2.f32 	[%rd6], {%f195, %f195};
	setp.lt.u32 	%p3, %r2, 32;
	shl.b32 	%r39, %r2, 5;
	add.s32 	%r5, %r39, %r1;
	shl.b32 	%r40, %r5, 2;
	mov.u32 	%r41, shared;
	add.s32 	%r42, %r41, %r40;
	add.s32 	%r6, %r42, 12288;
	@%p3 bra 	$L__BB13_3;
	bra.uni 	$L__BB13_14;
$L__BB13_3:
	shl.b32 	%r43, %r3, 5;
	add.s32 	%r4, %r2, %r43;
	setp.lt.s32 	%p4, %r4, %r25;
	shl.b32 	%r44, %r4, 5;
	add.s32 	%r45, %r44, %r1;
	cvta.to.global.u64 	%rd27, %rd11;
	mul.wide.s32 	%rd28, %r45, 4;
	add.s64 	%rd7, %rd27, %rd28;
	@%p4 bra 	$L__BB13_6;
	setp.lt.u32 	%p5, %r1, 32;
	@%p5 bra 	$L__BB13_5;
	bra.uni 	$L__BB13_8;
$L__BB13_5:
	mov.b32 	%r46, 0;
	st.shared.u32 	[%r6], %r46;
	bra.uni 	$L__BB13_8;
$L__BB13_6:
	setp.gt.u32 	%p6, %r1, 31;
	@%p6 bra 	$L__BB13_8;
	ld.global.f32 	%f197, [%rd7];
	st.shared.f32 	[%r6], %f197;
$L__BB13_8:
	setp.gt.u32 	%p7, %r2, 15;
	@%p7 bra 	$L__BB13_14;
	add.s32 	%r47, %r4, 16;
	setp.lt.s32 	%p8, %r47, %r25;
	@%p8 bra 	$L__BB13_12;
	setp.gt.u32 	%p9, %r1, 31;
	@%p9 bra 	$L__BB13_14;
	mov.b32 	%r48, 0;
	st.shared.u32 	[%r6+2048], %r48;
	bra.uni 	$L__BB13_14;
$L__BB13_12:
	setp.gt.u32 	%p10, %r1, 31;
	@%p10 bra 	$L__BB13_14;
	ld.global.f32 	%f198, [%rd7+2048];
	st.shared.f32 	[%r6+2048], %f198;
$L__BB13_14:
	bar.sync 	0;
	setp.lt.s32 	%p11, %r26, 1;
	@%p11 bra 	$L__BB13_20;
	setp.gt.u32 	%p12, %r1, 47;
	shl.b32 	%r51, %r2, 7;
	add.s32 	%r53, %r41, %r51;
	add.s32 	%r7, %r53, 12288;
	shl.b32 	%r54, %r1, 7;
	add.s32 	%r8, %r41, %r54;
	shl.b32 	%r55, %r2, 4;
	add.s32 	%r56, %r5, %r55;
	shl.b32 	%r57, %r56, 2;
	add.s32 	%r58, %r41, 16384;
	add.s32 	%r9, %r58, %r57;
	setp.gt.u32 	%p13, %r2, 15;
	or.pred  	%p1, %p13, %p12;
	shr.u32 	%r59, %r2, 4;
	mul.wide.u32 	%rd29, %r59, 4;
	add.s64 	%rd8, %rd4, %rd29;
	mad.lo.s32 	%r10, %r2, 192, %r58;
	add.s64 	%rd9, %rd3, %rd29;
	shl.b32 	%r60, %r1, 2;
	add.s32 	%r61, %r41, %r60;
	add.s32 	%r11, %r61, 6144;
	add.s32 	%r275, %r2, 32;
	add.s32 	%r274, %r5, 1024;
	neg.s32 	%r273, %r26;
	mov.b32 	%r276, 0;
$L__BB13_16:
	setp.gt.u32 	%p14, %r2, 47;
	@%p14 bra 	$L__BB13_41;
	add.s32 	%r19, %r275, -16;
	add.s32 	%r62, %r275, -32;
	setp.lt.s32 	%p15, %r62, %r25;
	@%p15 bra 	$L__BB13_27;
	setp.lt.u32 	%p16, %r1, 32;
	@%p16 bra 	$L__BB13_19;
	bra.uni 	$L__BB13_29;
$L__BB13_19:
	mov.b32 	%r63, 0;
	st.shared.u32 	[%r6+-12288], %r63;
	st.shared.u32 	[%r6+-6144], %r63;
	bra.uni 	$L__BB13_29;
$L__BB13_20:
	setp.gt.u32 	%p228, %r2, 31;
	@%p228 bra 	$L__BB13_26;
	ld.param.u64 	%rd48, [_Z15flash_attentionIfLi48ELi32ELi32ELi32ELi16EEvPT_S1_S1_S1_iS1_S1_i_param_3];
	shl.b32 	%r266, %r3, 5;
	setp.lt.u32 	%p229, %r1, 32;
	add.s32 	%r20, %r2, %r266;
	setp.lt.s32 	%p230, %r20, %r25;
	and.pred  	%p231, %p230, %p229;
	shl.b32 	%r268, %r20, 5;
	add.s32 	%r269, %r268, %r1;
	cvta.to.global.u64 	%rd43, %rd48;
	mul.wide.s32 	%rd44, %r269, 4;
	add.s64 	%rd10, %rd43, %rd44;
	@%p231 bra 	$L__BB13_22;
	bra.uni 	$L__BB13_23;
$L__BB13_22:
	shr.u32 	%r270, %r2, 4;
	mul.wide.u32 	%rd45, %r270, 4;
	add.s64 	%rd46, %rd3, %rd45;
	ld.local.f32 	%f2359, [%rd46];
	add.s64 	%rd47, %rd6, %rd45;
	ld.local.f32 	%f2360, [%rd47];
	div.rn.f32 	%f2361, %f2359, %f2360;
	st.global.f32 	[%rd10], %f2361;
$L__BB13_23:
	setp.gt.u32 	%p232, %r2, 15;
	@%p232 bra 	$L__BB13_26;
	setp.gt.u32 	%p233, %r1, 31;
	add.s32 	%r272, %r20, 16;
	setp.ge.s32 	%p234, %r272, %r25;
	or.pred  	%p235, %p234, %p233;
	@%p235 bra 	$L__BB13_26;
	ld.local.f32 	%f2362, [%rd3+4];
	ld.local.f32 	%f2363, [%rd6+4];
	div.rn.f32 	%f2364, %f2362, %f2363;
	st.global.f32 	[%rd10+2048], %f2364;
$L__BB13_26:
	ret;
$L__BB13_27:
	setp.gt.u32 	%p17, %r1, 31;
	@%p17 bra 	$L__BB13_29;
	add.s32 	%r64, %r274, -1024;
	mul.wide.u32 	%rd30, %r64, 4;
	add.s64 	%rd31, %rd2, %rd30;
	ld.global.f32 	%f199, [%rd31];
	st.shared.f32 	[%r6+-12288], %f199;
	add.s64 	%rd32, %rd1, %rd30;
	ld.global.f32 	%f200, [%rd32];
	st.shared.f32 	[%r6+-6144], %f200;
$L__BB13_29:
	setp.gt.u32 	%p18, %r2, 31;
	@%p18 bra 	$L__BB13_41;
	setp.lt.s32 	%p19, %r19, %r25;
	@%p19 bra 	$L__BB13_33;
	setp.gt.u32 	%p20, %r1, 31;
	@%p20 bra 	$L__BB13_35;
	mov.b32 	%r65, 0;
	st.shared.u32 	[%r6+-10240], %r65;
	st.shared.u32 	[%r6+-4096], %r65;
	bra.uni 	$L__BB13_35;
$L__BB13_33:
	setp.gt.u32 	%p21, %r1, 31;
	@%p21 bra 	$L__BB13_35;
	add.s32 	%r66, %r274, -512;
	mul.wide.u32 	%rd33, %r66, 4;
	add.s64 	%rd34, %rd2, %rd33;
	ld.global.f32 	%f201, [%rd34];
	st.shared.f32 	[%r6+-10240], %f201;
	add.s64 	%rd35, %rd1, %rd33;
	ld.global.f32 	%f202, [%rd35];
	st.shared.f32 	[%r6+-4096], %f202;
$L__BB13_35:
	@%p13 bra 	$L__BB13_41;
	setp.lt.s32 	%p23, %r275, %r25;
	@%p23 bra 	$L__BB13_39;
	setp.gt.u32 	%p24, %r1, 31;
	@%p24 bra 	$L__BB13_41;
	mov.b32 	%r67, 0;
	st.shared.u32 	[%r6+-8192], %r67;
	st.shared.u32 	[%r6+-2048], %r67;
	bra.uni 	$L__BB13_41;
$L__BB13_39:
	setp.gt.u32 	%p25, %r1, 31;
	@%p25 bra 	$L__BB13_41;
	mul.wide.u32 	%rd36, %r274, 4;
	add.s64 	%rd37, %rd2, %rd36;
	ld.global.f32 	%f203, [%rd37];
	st.shared.f32 	[%r6+-8192], %f203;
	add.s64 	%rd38, %rd1, %rd36;
	ld.global.f32 	%f204, [%rd38];
	st.shared.f32 	[%r6+-2048], %f204;
$L__BB13_41:
	setp.gt.u32 	%p26, %r2, 31;
	bar.sync 	0;
	bar.sync 	0;
	@%p26 bra 	$L__BB13_48;
	@%p12 bra 	$L__BB13_45;
	setp.gt.u32 	%p28, %r1, 15;
	ld.shared.v4.f32 	{%f205, %f206, %f207, %f208}, [%r7];
	ld.shared.v4.f32 	{%f209, %f210, %f211, %f212}, [%r8];
	fma.rn.f32 	%f213, %f205, %f209, 0f00000000;
	fma.rn.f32 	%f214, %f206, %f210, %f213;
	fma.rn.f32 	%f215, %f207, %f211, %f214;
	fma.rn.f32 	%f216, %f208, %f212, %f215;
	ld.shared.v4.f32 	{%f217, %f218, %f219, %f220}, [%r7+16];
	ld.shared.v4.f32 	{%f221, %f222, %f223, %f224}, [%r8+16];
	fma.rn.f32 	%f225, %f217, %f221, %f216;
	fma.rn.f32 	%f226, %f218, %f222, %f225;
	fma.rn.f32 	%f227, %f219, %f223, %f226;
	fma.rn.f32 	%f228, %f220, %f224, %f227;
	ld.shared.v4.f32 	{%f229, %f230, %f231, %f232}, [%r7+32];
	ld.shared.v4.f32 	{%f233, %f234, %f235, %f236}, [%r8+32];
	fma.rn.f32 	%f237, %f229, %f233, %f228;
	fma.rn.f32 	%f238, %f230, %f234, %f237;
	fma.rn.f32 	%f239, %f231, %f235, %f238;
	fma.rn.f32 	%f240, %f232, %f236, %f239;
	ld.shared.v4.f32 	{%f241, %f242, %f243, %f244}, [%r7+48];
	ld.shared.v4.f32 	{%f245, %f246, %f247, %f248}, [%r8+48];
	fma.rn.f32 	%f249, %f241, %f245, %f240;
	fma.rn.f32 	%f250, %f242, %f246, %f249;
	fma.rn.f32 	%f251, %f243, %f247, %f250;
	fma.rn.f32 	%f252, %f244, %f248, %f251;
	ld.shared.v4.f32 	{%f253, %f254, %f255, %f256}, [%r7+64];
	ld.shared.v4.f32 	{%f257, %f258, %f259, %f260}, [%r8+64];
	fma.rn.f32 	%f261, %f253, %f257, %f252;
	fma.rn.f32 	%f262, %f254, %f258, %f261;
	fma.rn.f32 	%f263, %f255, %f259, %f262;
	fma.rn.f32 	%f264, %f256, %f260, %f263;
	ld.shared.v4.f32 	{%f265, %f266, %f267, %f268}, [%r7+80];
	ld.shared.v4.f32 	{%f269, %f270, %f271, %f272}, [%r8+80];
	fma.rn.f32 	%f273, %f265, %f269, %f264;
	fma.rn.f32 	%f274, %f266, %f270, %f273;
	fma.rn.f32 	%f275, %f267, %f271, %f274;
	fma.rn.f32 	%f276, %f268, %f272, %f275;
	ld.shared.v4.f32 	{%f277, %f278, %f279, %f280}, [%r7+96];
	ld.shared.v4.f32 	{%f281, %f282, %f283, %f284}, [%r8+96];
	fma.rn.f32 	%f285, %f277, %f281, %f276;
	fma.rn.f32 	%f286, %f278, %f282, %f285;
	fma.rn.f32 	%f287, %f279, %f283, %f286;
	fma.rn.f32 	%f288, %f280, %f284, %f287;
	ld.shared.v4.f32 	{%f289, %f290, %f291, %f292}, [%r7+112];
	ld.shared.v4.f32 	{%f293, %f294, %f295, %f296}, [%r8+112];
	fma.rn.f32 	%f297, %f289, %f293, %f288;
	fma.rn.f32 	%f298, %f290, %f294, %f297;
	fma.rn.f32 	%f299, %f291, %f295, %f298;
	fma.rn.f32 	%f300, %f292, %f296, %f299;
	st.shared.f32 	[%r9], %f300;
	@%p28 bra 	$L__BB13_45;
	ld.shared.v4.f32 	{%f301, %f302, %f303, %f304}, [%r7];
	ld.shared.v4.f32 	{%f305, %f306, %f307, %f308}, [%r8+4096];
	fma.rn.f32 	%f309, %f301, %f305, 0f00000000;
	fma.rn.f32 	%f310, %f302, %f306, %f309;
	fma.rn.f32 	%f311, %f303, %f307, %f310;
	fma.rn.f32 	%f312, %f304, %f308, %f311;
	ld.shared.v4.f32 	{%f313, %f314, %f315, %f316}, [%r7+16];
	ld.shared.v4.f32 	{%f317, %f318, %f319, %f320}, [%r8+4112];
	fma.rn.f32 	%f321, %f313, %f317, %f312;
	fma.rn.f32 	%f322, %f314, %f318, %f321;
	fma.rn.f32 	%f323, %f315, %f319, %f322;
	fma.rn.f32 	%f324, %f316, %f320, %f323;
	ld.shared.v4.f32 	{%f325, %f326, %f327, %f328}, [%r7+32];
	ld.shared.v4.f32 	{%f329, %f330, %f331, %f332}, [%r8+4128];
	fma.rn.f32 	%f333, %f325, %f329, %f324;
	fma.rn.f32 	%f334, %f326, %f330, %f333;
	fma.rn.f32 	%f335, %f327, %f331, %f334;
	fma.rn.f32 	%f336, %f328, %f332, %f335;
	ld.shared.v4.f32 	{%f337, %f338, %f339, %f340}, [%r7+48];
	ld.shared.v4.f32 	{%f341, %f342, %f343, %f344}, [%r8+4144];
	fma.rn.f32 	%f345, %f337, %f341, %f336;
	fma.rn.f32 	%f346, %f338, %f342, %f345;
	fma.rn.f32 	%f347, %f339, %f343, %f346;
	fma.rn.f32 	%f348, %f340, %f344, %f347;
	ld.shared.v4.f32 	{%f349, %f350, %f351, %f352}, [%r7+64];
	ld.shared.v4.f32 	{%f353, %f354, %f355, %f356}, [%r8+4160];
	fma.rn.f32 	%f357, %f349, %f353, %f348;
	fma.rn.f32 	%f358, %f350, %f354, %f357;
	fma.rn.f32 	%f359, %f351, %f355, %f358;
	fma.rn.f32 	%f360, %f352, %f356, %f359;
	ld.shared.v4.f32 	{%f361, %f362, %f363, %f364}, [%r7+80];
	ld.shared.v4.f32 	{%f365, %f366, %f367, %f368}, [%r8+4176];
	fma.rn.f32 	%f369, %f361, %f365, %f360;
	fma.rn.f32 	%f370, %f362, %f366, %f369;
	fma.rn.f32 	%f371, %f363, %f367, %f370;
	fma.rn.f32 	%f372, %f364, %f368, %f371;
	ld.shared.v4.f32 	{%f373, %f374, %f375, %f376}, [%r7+96];
	ld.shared.v4.f32 	{%f377, %f378, %f379, %f380}, [%r8+4192];
	fma.rn.f32 	%f381, %f373, %f377, %f372;
	fma.rn.f32 	%f382, %f374, %f378, %f381;
	fma.rn.f32 	%f383, %f375, %f379, %f382;
	fma.rn.f32 	%f384, %f376, %f380, %f383;
	ld.shared.v4.f32 	{%f385, %f386, %f387, %f388}, [%r7+112];
	ld.shared.v4.f32 	{%f389, %f390, %f391, %f392}, [%r8+4208];
	fma.rn.f32 	%f393, %f385, %f389, %f384;
	fma.rn.f32 	%f394, %f386, %f390, %f393;
	fma.rn.f32 	%f395, %f387, %f391, %f394;
	fma.rn.f32 	%f396, %f388, %f392, %f395;
	st.shared.f32 	[%r9+128], %f396;
$L__BB13_45:
	@%p1 bra 	$L__BB13_48;
	setp.gt.u32 	%p29, %r1, 15;
	ld.shared.v4.f32 	{%f397, %f398, %f399, %f400}, [%r7+2048];
	ld.shared.v4.f32 	{%f401, %f402, %f403, %f404}, [%r8];
	fma.rn.f32 	%f405, %f397, %f401, 0f00000000;
	fma.rn.f32 	%f406, %f398, %f402, %f405;
	fma.rn.f32 	%f407, %f399, %f403, %f406;
	fma.rn.f32 	%f408, %f400, %f404, %f407;
	ld.shared.v4.f32 	{%f409, %f410, %f411, %f412}, [%r7+2064];
	ld.shared.v4.f32 	{%f413, %f414, %f415, %f416}, [%r8+16];
	fma.rn.f32 	%f417, %f409, %f413, %f408;
	fma.rn.f32 	%f418, %f410, %f414, %f417;
	fma.rn.f32 	%f419, %f411, %f415, %f418;
	fma.rn.f32 	%f420, %f412, %f416, %f419;
	ld.shared.v4.f32 	{%f421, %f422, %f423, %f424}, [%r7+2080];
	ld.shared.v4.f32 	{%f425, %f426, %f427, %f428}, [%r8+32];
	fma.rn.f32 	%f429, %f421, %f425, %f420;
	fma.rn.f32 	%f430, %f422, %f426, %f429;
	fma.rn.f32 	%f431, %f423, %f427, %f430;
	fma.rn.f32 	%f432, %f424, %f428, %f431;
	ld.shared.v4.f32 	{%f433, %f434, %f435, %f436}, [%r7+2096];
	ld.shared.v4.f32 	{%f437, %f438, %f439, %f440}, [%r8+48];
	fma.rn.f32 	%f441, %f433, %f437, %f432;
	fma.rn.f32 	%f442, %f434, %f438, %f441;
	fma.rn.f32 	%f443, %f435, %f439, %f442;
	fma.rn.f32 	%f444, %f436, %f440, %f443;
	ld.shared.v4.f32 	{%f445, %f446, %f447, %f448}, [%r7+2112];
	ld.shared.v4.f32 	{%f449, %f450, %f451, %f452}, [%r8+64];
	fma.rn.f32 	%f453, %f445, %f449, %f444;
	fma.rn.f32 	%f454, %f446, %f450, %f453;
	fma.rn.f32 	%f455, %f447, %f451, %f454;
	fma.rn.f32 	%f456, %f448, %f452, %f455;
	ld.shared.v4.f32 	{%f457, %f458, %f459, %f460}, [%r7+2128];
	ld.shared.v4.f32 	{%f461, %f462, %f463, %f464}, [%r8+80];
	fma.rn.f32 	%f465, %f457, %f461, %f456;
	fma.rn.f32 	%f466, %f458, %f462, %f465;
	fma.rn.f32 	%f467, %f459, %f463, %f466;
	fma.rn.f32 	%f468, %f460, %f464, %f467;
	ld.shared.v4.f32 	{%f469, %f470, %f471, %f472}, [%r7+2144];
	ld.shared.v4.f32 	{%f473, %f474, %f475, %f476}, [%r8+96];
	fma.rn.f32 	%f477, %f469, %f473, %f468;
	fma.rn.f32 	%f478, %f470, %f474, %f477;
	fma.rn.f32 	%f479, %f471, %f475, %f478;
	fma.rn.f32 	%f480, %f472, %f476, %f479;
	ld.shared.v4.f32 	{%f481, %f482, %f483, %f484}, [%r7+2160];
	ld.shared.v4.f32 	{%f485, %f486, %f487, %f488}, [%r8+112];
	fma.rn.f32 	%f489, %f481, %f485, %f480;
	fma.rn.f32 	%f490, %f482, %f486, %f489;
	fma.rn.f32 	%f491, %f483, %f487, %f490;
	fma.rn.f32 	%f492, %f484, %f488, %f491;
	st.shared.f32 	[%r9+3072], %f492;
	@%p29 bra 	$L__BB13_48;
	ld.shared.v4.f32 	{%f493, %f494, %f495, %f496}, [%r7+2048];
	ld.shared.v4.f32 	{%f497, %f498, %f499, %f500}, [%r8+4096];
	fma.rn.f32 	%f501, %f493, %f497, 0f00000000;
	fma.rn.f32 	%f502, %f494, %f498, %f501;
	fma.rn.f32 	%f503, %f495, %f499, %f502;
	fma.rn.f32 	%f504, %f496, %f500, %f503;
	ld.shared.v4.f32 	{%f505, %f506, %f507, %f508}, [%r7+2064];
	ld.shared.v4.f32 	{%f509, %f510, %f511, %f512}, [%r8+4112];
	fma.rn.f32 	%f513, %f505, %f509, %f504;
	fma.rn.f32 	%f514, %f506, %f510, %f513;
	fma.rn.f32 	%f515, %f507, %f511, %f514;
	fma.rn.f32 	%f516, %f508, %f512, %f515;
	ld.shared.v4.f32 	{%f517, %f518, %f519, %f520}, [%r7+2080];
	ld.shared.v4.f32 	{%f521, %f522, %f523, %f524}, [%r8+4128];
	fma.rn.f32 	%f525, %f517, %f521, %f516;
	fma.rn.f32 	%f526, %f518, %f522, %f525;
	fma.rn.f32 	%f527, %f519, %f523, %f526;
	fma.rn.f32 	%f528, %f520, %f524, %f527;
	ld.shared.v4.f32 	{%f529, %f530, %f531, %f532}, [%r7+2096];
	ld.shared.v4.f32 	{%f533, %f534, %f535, %f536}, [%r8+4144];
	fma.rn.f32 	%f537, %f529, %f533, %f528;
	fma.rn.f32 	%f538, %f530, %f534, %f537;
	fma.rn.f32 	%f539, %f531, %f535, %f538;
	fma.rn.f32 	%f540, %f532, %f536, %f539;
	ld.shared.v4.f32 	{%f541, %f542, %f543, %f544}, [%r7+2112];
	ld.shared.v4.f32 	{%f545, %f546, %f547, %f548}, [%r8+4160];
	fma.rn.f32 	%f549, %f541, %f545, %f540;
	fma.rn.f32 	%f550, %f542, %f546, %f549;
	fma.rn.f32 	%f551, %f543, %f547, %f550;
	fma.rn.f32 	%f552, %f544, %f548, %f551;
	ld.shared.v4.f32 	{%f553, %f554, %f555, %f556}, [%r7+2128];
	ld.shared.v4.f32 	{%f557, %f558, %f559, %f560}, [%r8+4176];
	fma.rn.f32 	%f561, %f553, %f557, %f552;
	fma.rn.f32 	%f562, %f554, %f558, %f561;
	fma.rn.f32 	%f563, %f555, %f559, %f562;
	fma.rn.f32 	%f564, %f556, %f560, %f563;
	ld.shared.v4.f32 	{%f565, %f566, %f567, %f568}, [%r7+2144];
	ld.shared.v4.f32 	{%f569, %f570, %f571, %f572}, [%r8+4192];
	fma.rn.f32 	%f573, %f565, %f569, %f564;
	fma.rn.f32 	%f574, %f566, %f570, %f573;
	fma.rn.f32 	%f575, %f567, %f571, %f574;
	fma.rn.f32 	%f576, %f568, %f572, %f575;
	ld.shared.v4.f32 	{%f577, %f578, %f579, %f580}, [%r7+2160];
	ld.shared.v4.f32 	{%f581, %f582, %f583, %f584}, [%r8+4208];
	fma.rn.f32 	%f585, %f577, %f581, %f576;
	fma.rn.f32 	%f586, %f578, %f582, %f585;
	fma.rn.f32 	%f587, %f579, %f583, %f586;
	fma.rn.f32 	%f588, %f580, %f584, %f587;
	st.shared.f32 	[%r9+3200], %f588;
$L__BB13_48:
	bar.sync 	0;
	@%p26 bra 	$L__BB13_51;
	ld.local.f32 	%f589, [%rd8];
	shr.u32 	%r68, %r2, 4;
	mul.wide.u32 	%rd39, %r68, 4;
	add.s64 	%rd40, %rd5, %rd39;
	st.local.f32 	[%rd40], %f589;
	ld.shared.v4.f32 	{%f590, %f591, %f592, %f593}, [%r10];
	setp.lt.f32 	%p32, %f589, %f590;
	selp.f32 	%f594, %f590, %f589, %p32;
	setp.lt.f32 	%p33, %f594, %f591;
	selp.f32 	%f595, %f591, %f594, %p33;
	setp.lt.f32 	%p34, %f595, %f592;
	selp.f32 	%f596, %f592, %f595, %p34;
	setp.lt.f32 	%p35, %f596, %f593;
	selp.f32 	%f597, %f593, %f596, %p35;
	ld.shared.v4.f32 	{%f598, %f599, %f600, %f601}, [%r10+16];
	setp.lt.f32 	%p36, %f597, %f598;
	selp.f32 	%f602, %f598, %f597, %p36;
	setp.lt.f32 	%p37, %f602, %f599;
	selp.f32 	%f603, %f599, %f602, %p37;
	setp.lt.f32 	%p38, %f603, %f600;
	selp.f32 	%f604, %f600, %f603, %p38;
	setp.lt.f32 	%p39, %f604, %f601;
	selp.f32 	%f605, %f601, %f604, %p39;
	ld.shared.v4.f32 	{%f606, %f607, %f608, %f609}, [%r10+32];
	setp.lt.f32 	%p40, %f605, %f606;
	selp.f32 	%f610, %f606, %f605, %p40;
	setp.lt.f32 	%p41, %f610, %f607;
	selp.f32 	%f611, %f607, %f610, %p41;
	setp.lt.f32 	%p42, %f611, %f608;
	selp.f32 	%f612, %f608, %f611, %p42;
	setp.lt.f32 	%p43, %f612, %f609;
	selp.f32 	%f613, %f609, %f612, %p43;
	ld.shared.v4.f32 	{%f614, %f615, %f616, %f617}, [%r10+48];
	setp.lt.f32 	%p44, %f613, %f614;
	selp.f32 	%f618, %f614, %f613, %p44;
	setp.lt.f32 	%p45, %f618, %f615;
	selp.f32 	%f619, %f615, %f618, %p45;
	setp.lt.f32 	%p46, %f619, %f616;
	selp.f32 	%f620, %f616, %f619, %p46;
	setp.lt.f32 	%p47, %f620, %f617;
	selp.f32 	%f621, %f617, %f620, %p47;
	ld.shared.v4.f32 	{%f622, %f623, %f624, %f625}, [%r10+64];
	setp.lt.f32 	%p48, %f621, %f622;
	selp.f32 	%f626, %f622, %f621, %p48;
	setp.lt.f32 	%p49, %f626, %f623;
	selp.f32 	%f627, %f623, %f626, %p49;
	setp.lt.f32 	%p50, %f627, %f624;
	selp.f32 	%f628, %f624, %f627, %p50;
	setp.lt.f32 	%p51, %f628, %f625;
	selp.f32 	%f629, %f625, %f628, %p51;
	ld.shared.v4.f32 	{%f630, %f631, %f632, %f633}, [%r10+80];
	setp.lt.f32 	%p52, %f629, %f630;
	selp.f32 	%f634, %f630, %f629, %p52;
	setp.lt.f32 	%p53, %f634, %f631;
	selp.f32 	%f635, %f631, %f634, %p53;
	setp.lt.f32 	%p54, %f635, %f632;
	selp.f32 	%f636, %f632, %f635, %p54;
	setp.lt.f32 	%p55, %f636, %f633;
	selp.f32 	%f637, %f633, %f636, %p55;
	ld.shared.v4.f32 	{%f638, %f639, %f640, %f641}, [%r10+96];
	setp.lt.f32 	%p56, %f637, %f638;
	selp.f32 	%f642, %f638, %f637, %p56;
	setp.lt.f32 	%p57, %f642, %f639;
	selp.f32 	%f643, %f639, %f642, %p57;
	setp.lt.f32 	%p58, %f643, %f640;
	selp.f32 	%f644, %f640, %f643, %p58;
	setp.lt.f32 	%p59, %f644, %f641;
	selp.f32 	%f645, %f641, %f644, %p59;
	ld.shared.v4.f32 	{%f646, %f647, %f648, %f649}, [%r10+112];
	setp.lt.f32 	%p60, %f645, %f646;
	selp.f32 	%f650, %f646, %f645, %p60;
	setp.lt.f32 	%p61, %f650, %f647;
	selp.f32 	%f651, %f647, %f650, %p61;
	setp.lt.f32 	%p62, %f651, %f648;
	selp.f32 	%f652, %f648, %f651, %p62;
	setp.lt.f32 	%p63, %f652, %f649;
	selp.f32 	%f653, %f649, %f652, %p63;
	ld.shared.v4.f32 	{%f654, %f655, %f656, %f657}, [%r10+128];
	setp.lt.f32 	%p64, %f653, %f654;
	selp.f32 	%f658, %f654, %f653, %p64;
	setp.lt.f32 	%p65, %f658, %f655;
	selp.f32 	%f659, %f655, %f658, %p65;
	setp.lt.f32 	%p66, %f659, %f656;
	selp.f32 	%f660, %f656, %f659, %p66;
	setp.lt.f32 	%p67, %f660, %f657;
	selp.f32 	%f661, %f657, %f660, %p67;
	ld.shared.v4.f32 	{%f662, %f663, %f664, %f665}, [%r10+144];
	setp.lt.f32 	%p68, %f661, %f662;
	selp.f32 	%f666, %f662, %f661, %p68;
	setp.lt.f32 	%p69, %f666, %f663;
	selp.f32 	%f667, %f663, %f666, %p69;
	setp.lt.f32 	%p70, %f667, %f664;
	selp.f32 	%f668, %f664, %f667, %p70;
	setp.lt.f32 	%p71, %f668, %f665;
	selp.f32 	%f669, %f665, %f668, %p71;
	ld.shared.v4.f32 	{%f670, %f671, %f672, %f673}, [%r10+160];
	setp.lt.f32 	%p72, %f669, %f670;
	selp.f32 	%f674, %f670, %f669, %p72;
	setp.lt.f32 	%p73, %f674, %f671;
	selp.f32 	%f675, %f671, %f674, %p73;
	setp.lt.f32 	%p74, %f675, %f672;
	selp.f32 	%f676, %f672, %f675, %p74;
	setp.lt.f32 	%p75, %f676, %f673;
	selp.f32 	%f677, %f673, %f676, %p75;
	ld.shared.v4.f32 	{%f678, %f679, %f680, %f681}, [%r10+176];
	setp.lt.f32 	%p76, %f677, %f678;
	selp.f32 	%f682, %f678, %f677, %p76;
	setp.lt.f32 	%p77, %f682, %f679;
	selp.f32 	%f683, %f679, %f682, %p77;
	setp.lt.f32 	%p78, %f683, %f680;
	selp.f32 	%f684, %f680, %f683, %p78;
	setp.lt.f32 	%p79, %f684, %f681;
	selp.f32 	%f685, %f681, %f684, %p79;
	st.local.f32 	[%rd8], %f685;
	@%p13 bra 	$L__BB13_51;
	ld.local.f32 	%f686, [%rd4+4];
	st.local.f32 	[%rd5+4], %f686;
	ld.shared.v4.f32 	{%f687, %f688, %f689, %f690}, [%r10+3072];
	setp.lt.f32 	%p80, %f686, %f687;
	selp.f32 	%f691, %f687, %f686, %p80;
	setp.lt.f32 	%p81, %f691, %f688;
	selp.f32 	%f692, %f688, %f691, %p81;
	setp.lt.f32 	%p82, %f692, %f689;
	selp.f32 	%f693, %f689, %f692, %p82;
	setp.lt.f32 	%p83, %f693, %f690;
	selp.f32 	%f694, %f690, %f693, %p83;
	ld.shared.v4.f32 	{%f695, %f696, %f697, %f698}, [%r10+3088];
	setp.lt.f32 	%p84, %f694, %f695;
	selp.f32 	%f699, %f695, %f694, %p84;
	setp.lt.f32 	%p85, %f699, %f696;
	selp.f32 	%f700, %f696, %f699, %p85;
	setp.lt.f32 	%p86, %f700, %f697;
	selp.f32 	%f701, %f697, %f700, %p86;
	setp.lt.f32 	%p87, %f701, %f698;
	selp.f32 	%f702, %f698, %f701, %p87;
	ld.shared.v4.f32 	{%f703, %f704, %f705, %f706}, [%r10+3104];
	setp.lt.f32 	%p88, %f702, %f703;
	selp.f32 	%f707, %f703, %f702, %p88;
	setp.lt.f32 	%p89, %f707, %f704;
	selp.f32 	%f708, %f704, %f707, %p89;
	setp.lt.f32 	%p90, %f708, %f705;
	selp.f32 	%f709, %f705, %f708, %p90;
	setp.lt.f32 	%p91, %f709, %f706;
	selp.f32 	%f710, %f706, %f709, %p91;
	ld.shared.v4.f32 	{%f711, %f712, %f713, %f714}, [%r10+3120];
	setp.lt.f32 	%p92, %f710, %f711;
	selp.f32 	%f715, %f711, %f710, %p92;
	setp.lt.f32 	%p93, %f715, %f712;
	selp.f32 	%f716, %f712, %f715, %p93;
	setp.lt.f32 	%p94, %f716, %f713;
	selp.f32 	%f717, %f713, %f716, %p94;
	setp.lt.f32 	%p95, %f717, %f714;
	selp.f32 	%f718, %f714, %f717, %p95;
	ld.shared.v4.f32 	{%f719, %f720, %f721, %f722}, [%r10+3136];
	setp.lt.f32 	%p96, %f718, %f719;
	selp.f32 	%f723, %f719, %f718, %p96;
	setp.lt.f32 	%p97, %f723, %f720;
	selp.f32 	%f724, %f720, %f723, %p97;
	setp.lt.f32 	%p98, %f724, %f721;
	selp.f32 	%f725, %f721, %f724, %p98;
	setp.lt.f32 	%p99, %f725, %f722;
	selp.f32 	%f726, %f722, %f725, %p99;
	ld.shared.v4.f32 	{%f727, %f728, %f729, %f730}, [%r10+3152];
	setp.lt.f32 	%p100, %f726, %f727;
	selp.f32 	%f731, %f727, %f726, %p100;
	setp.lt.f32 	%p101, %f731, %f728;
	selp.f32 	%f732, %f728, %f731, %p101;
	setp.lt.f32 	%p102, %f732, %f729;
	selp.f32 	%f733, %f729, %f732, %p102;
	setp.lt.f32 	%p103, %f733, %f730;
	selp.f32 	%f734, %f730, %f733, %p103;
	ld.shared.v4.f32 	{%f735, %f736, %f737, %f738}, [%r10+3168];
	setp.lt.f32 	%p104, %f734, %f735;
	selp.f32 	%f739, %f735, %f734, %p104;
	setp.lt.f32 	%p105, %f739, %f736;
	selp.f32 	%f740, %f736, %f739, %p105;
	setp.lt.f32 	%p106, %f740, %f737;
	selp.f32 	%f741, %f737, %f740, %p106;
	setp.lt.f32 	%p107, %f741, %f738;
	selp.f32 	%f742, %f738, %f741, %p107;
	ld.shared.v4.f32 	{%f743, %f744, %f745, %f746}, [%r10+3184];
	setp.lt.f32 	%p108, %f742, %f743;
	selp.f32 	%f747, %f743, %f742, %p108;
	setp.lt.f32 	%p109, %f747, %f744;
	selp.f32 	%f748, %f744, %f747, %p109;
	setp.lt.f32 	%p110, %f748, %f745;
	selp.f32 	%f749, %f745, %f748, %p110;
	setp.lt.f32 	%p111, %f749, %f746;
	selp.f32 	%f750, %f746, %f749, %p111;
	ld.shared.v4.f32 	{%f751, %f752, %f753, %f754}, [%r10+3200];
	setp.lt.f32 	%p112, %f750, %f751;
	selp.f32 	%f755, %f751, %f750, %p112;
	setp.lt.f32 	%p113, %f755, %f752;
	selp.f32 	%f756, %f752, %f755, %p113;
	setp.lt.f32 	%p114, %f756, %f753;
	selp.f32 	%f757, %f753, %f756, %p114;
	setp.lt.f32 	%p115, %f757, %f754;
	selp.f32 	%f758, %f754, %f757, %p115;
	ld.shared.v4.f32 	{%f759, %f760, %f761, %f762}, [%r10+3216];
	setp.lt.f32 	%p116, %f758, %f759;
	selp.f32 	%f763, %f759, %f758, %p116;
	setp.lt.f32 	%p117, %f763, %f760;
	selp.f32 	%f764, %f760, %f763, %p117;
	setp.lt.f32 	%p118, %f764, %f761;
	selp.f32 	%f765, %f761, %f764, %p118;
	setp.lt.f32 	%p119, %f765, %f762;
	selp.f32 	%f766, %f762, %f765, %p119;
	ld.shared.v4.f32 	{%f767, %f768, %f769, %f770}, [%r10+3232];
	setp.lt.f32 	%p120, %f766, %f767;
	selp.f32 	%f771, %f767, %f766, %p120;
	setp.lt.f32 	%p121, %f771, %f768;
	selp.f32 	%f772, %f768, %f771, %p121;
	setp.lt.f32 	%p122, %f772, %f769;
	selp.f32 	%f773, %f769, %f772, %p122;
	setp.lt.f32 	%p123, %f773, %f770;
	selp.f32 	%f774, %f770, %f773, %p123;
	ld.shared.v4.f32 	{%f775, %f776, %f777, %f778}, [%r10+3248];
	setp.lt.f32 	%p124, %f774, %f775;
	selp.f32 	%f779, %f775, %f774, %p124;
	setp.lt.f32 	%p125, %f779, %f776;
	selp.f32 	%f780, %f776, %f779, %p125;
	setp.lt.f32 	%p126, %f780, %f777;
	selp.f32 	%f781, %f777, %f780, %p126;
	setp.lt.f32 	%p127, %f781, %f778;
	selp.f32 	%f782, %f778, %f781, %p127;
	st.local.f32 	[%rd4+4], %f782;
$L__BB13_51:
	bar.sync 	0;
	setp.eq.s32 	%p128, %r276, 0;
	@%p128 bra 	$L__BB13_53;
	ld.local.v2.f32 	{%f783, %f784}, [%rd5];
	ld.local.v2.f32 	{%f785, %f786}, [%rd4];
	sub.f32 	%f787, %f783, %f785;
	fma.rn.f32 	%f788, %f787, 0f3BBB989D, 0f3F000000;
	cvt.sat.f32.f32 	%f789, %f788;
	mov.f32 	%f790, 0f4B400001;
	mov.f32 	%f791, 0f437C0000;
	fma.rm.f32 	%f792, %f789, %f791, %f790;
	add.f32 	%f793, %f792, 0fCB40007F;
	neg.f32 	%f794, %f793;
	fma.rn.f32 	%f795, %f787, 0f3FB8AA3B, %f794;
	fma.rn.f32 	%f796, %f787, 0f32A57060, %f795;
	mov.b32 	%r69, %f792;
	shl.b32 	%r70, %r69, 23;
	mov.b32 	%f797, %r70;
	ex2.approx.ftz.f32 	%f798, %f796;
	mul.f32 	%f799, %f798, %f797;
	ld.local.v2.f32 	{%f800, %f801}, [%rd3];
	mul.f32 	%f802, %f800, %f799;
	ld.local.v2.f32 	{%f803, %f804}, [%rd6];
	mul.f32 	%f805, %f803, %f799;
	sub.f32 	%f806, %f784, %f786;
	fma.rn.f32 	%f807, %f806, 0f3BBB989D, 0f3F000000;
	cvt.sat.f32.f32 	%f808, %f807;
	fma.rm.f32 	%f809, %f808, %f791, %f790;
	add.f32 	%f810, %f809, 0fCB40007F;
	neg.f32 	%f811, %f810;
	fma.rn.f32 	%f812, %f806, 0f3FB8AA3B, %f811;
	fma.rn.f32 	%f813, %f806, 0f32A57060, %f812;
	mov.b32 	%r71, %f809;
	shl.b32 	%r72, %r71, 23;
	mov.b32 	%f814, %r72;
	ex2.approx.ftz.f32 	%f815, %f813;
	mul.f32 	%f816, %f815, %f814;
	mul.f32 	%f817, %f801, %f816;
	st.local.v2.f32 	[%rd3], {%f802, %f817};
	mul.f32 	%f818, %f804, %f816;
	st.local.v2.f32 	[%rd6], {%f805, %f818};
$L__BB13_53:
	@%p26 bra 	$L__BB13_248;
	setp.gt.u32 	%p130, %r1, 31;
	ld.local.f32 	%f1, [%rd8];
	ld.shared.f32 	%f819, [%r10];
	sub.f32 	%f820, %f819, %f1;
	fma.rn.f32 	%f821, %f820, 0f3BBB989D, 0f3F000000;
	cvt.sat.f32.f32 	%f822, %f821;
	mov.f32 	%f823, 0f4B400001;
	mov.f32 	%f824, 0f437C0000;
	fma.rm.f32 	%f825, %f822, %f824, %f823;
	add.f32 	%f826, %f825, 0fCB40007F;
	neg.f32 	%f827, %f826;
	fma.rn.f32 	%f828, %f820, 0f3FB8AA3B, %f827;
	fma.rn.f32 	%f829, %f820, 0f32A57060, %f828;
	mov.b32 	%r73, %f825;
	shl.b32 	%r74, %r73, 23;
	mov.b32 	%f830, %r74;
	ex2.approx.ftz.f32 	%f831, %f829;
	mul.f32 	%f2, %f831, %f830;
	add.f32 	%f3, %f2, 0f00000000;
	@%p130 bra 	$L__BB13_56;
	ld.shared.f32 	%f832, [%r11];
	ld.local.f32 	%f833, [%rd9];
	fma.rn.f32 	%f834, %f2, %f832, %f833;
	st.local.f32 	[%rd9], %f834;
$L__BB13_56:
	ld.shared.f32 	%f835, [%r10+4];
	sub.f32 	%f836, %f835, %f1;
	fma.rn.f32 	%f837, %f836, 0f3BBB989D, 0f3F000000;
	cvt.sat.f32.f32 	%f838, %f837;
	mov.f32 	%f839, 0f4B400001;
	mov.f32 	%f840, 0f437C0000;
	fma.rm.f32 	%f841, %f838, %f840, %f839;
	add.f32 	%f842, %f841, 0fCB40007F;
	neg.f32 	%f843, %f842;
	fma.rn.f32 	%f844, %f836, 0f3FB8AA3B, %f843;
	fma.rn.f32 	%f845, %f836, 0f32A57060, %f844;
	mov.b32 	%r75, %f841;
	shl.b32 	%r76, %r75, 23;
	mov.b32 	%f846, %r76;
	ex2.approx.ftz.f32 	%f847, %f845;
	mul.f32 	%f4, %f847, %f846;
	add.f32 	%f5, %f3, %f4;
	@%p130 bra 	$L__BB13_58;
	ld.shared.f32 	%f848, [%r11+128];
	ld.local.f32 	%f849, [%rd9];
	fma.rn.f32 	%f850, %f4, %f848, %f849;
	st.local.f32 	[%rd9], %f850;
$L__BB13_58:
	ld.shared.f32 	%f851, [%r10+8];
	sub.f32 	%f852, %f851, %f1;
	fma.rn.f32 	%f853, %f852, 0f3BBB989D, 0f3F000000;
	cvt.sat.f32.f32 	%f854, %f853;
	mov.f32 	%f855, 0f4B400001;
	mov.f32 	%f856, 0f437C0000;
	fma.rm.f32 	%f857, %f854, %f856, %f855;
	add.f32 	%f858, %f857, 0fCB40007F;
	neg.f32 	%f859, %f858;
	fma.rn.f32 	%f860, %f852, 0f3FB8AA3B, %f859;
	fma.rn.f32 	%f861, %f852, 0f32A57060, %f860;
	mov.b32 	%r77, %f857;
	shl.b32 	%r78, %r77, 23;
	mov.b32 	%f862, %r78;
	ex2.approx.ftz.f32 	%f863, %f861;
	mul.f32 	%f6, %f863, %f862;
	add.f32 	%f7, %f5, %f6;
	@%p130 bra 	$L__BB13_60;
	ld.shared.f32 	%f864, [%r11+256];
	ld.local.f32 	%f865, [%rd9];
	fma.rn.f32 	%f866, %f6, %f864, %f865;
	st.local.f32 	[%rd9], %f866;
$L__BB13_60:
	ld.shared.f32 	%f867, [%r10+12];
	sub.f32 	%f868, %f867, %f1;
	fma.rn.f32 	%f869, %f868, 0f3BBB989D, 0f3F000000;
	cvt.sat.f32.f32 	%f870, %f869;
	mov.f32 	%f871, 0f4B400001;
	mov.f32 	%f872, 0f437C0000;
	fma.rm.f32 	%f873, %f870, %f872, %f871;
	add.f32 	%f874, %f873, 0fCB40007F;
	neg.f32 	%f875, %f874;
	fma.rn.f32 	%f876, %f868, 0f3FB8AA3B, %f875;
	fma.rn.f32 	%f877, %f868, 0f32A57060, %f876;
	mov.b32 	%r79, %f873;
	shl.b32 	%r80, %r79, 23;
	mov.b32 	%f878, %r80;
	ex2.approx.ftz.f32 	%f879, %f877;
	mul.f32 	%f8, %f879, %f878;
	add.f32 	%f9, %f7, %f8;
	@%p130 bra 	$L__BB13_62;
	ld.shared.f32 	%f880, [%r11+384];
	ld.local.f32 	%f881, [%rd9];
	fma.rn.f32 	%f882, %f8, %f880, %f881;
	st.local.f32 	[%rd9], %f882;
$L__BB13_62:
	ld.shared.f32 	%f883, [%r10+16];
	sub.f32 	%f884, %f883, %f1;
	fma.rn.f32 	%f885, %f884, 0f3BBB989D, 0f3F000000;
	cvt.sat.f32.f32 	%f886, %f885;
	mov.f32 	%f887, 0f4B400001;
	mov.f32 	%f888, 0f437C0000;
	fma.rm.f32 	%f889, %f886, %f888, %f887;
	add.f32 	%f890, %f889, 0fCB40007F;
	neg.f32 	%f891, %f890;
	fma.rn.f32 	%f892, %f884, 0f3FB8AA3B, %f891;
	fma.rn.f32 	%f893, %f884, 0f32A57060, %f892;
	mov.b32 	%r81, %f889;
	shl.b32 	%r82, %r81, 23;
	mov.b32 	%f894, %r82;
	ex2.approx.ftz.f32 	%f895, %f893;
	mul.f32 	%f10, %f895, %f894;
	add.f32 	%f11, %f9, %f10;
	@%p130 bra 	$L__BB13_64;
	ld.shared.f32 	%f896, [%r11+512];
	ld.local.f32 	%f897, [%rd9];
	fma.rn.f32 	%f898, %f10, %f896, %f897;
	st.local.f32 	[%rd9], %f898;
$L__BB13_64:
	ld.shared.f32 	%f899, [%r10+20];
	sub.f32 	%f900, %f899, %f1;
	fma.rn.f32 	%f901, %f900, 0f3BBB989D, 0f3F000000;
	cvt.sat.f32.f32 	%f902, %f901;
	mov.f32 	%f903, 0f4B400001;
	mov.f32 	%f904, 0f437C0000;
	fma.rm.f32 	%f905, %f902, %f904, %f903;
	add.f32 	%f906, %f905, 0fCB40007F;
	neg.f32 	%f907, %f906;
	fma.rn.f32 	%f908, %f900, 0f3FB8AA3B, %f907;
	fma.rn.f32 	%f909, %f900, 0f32A57060, %f908;
	mov.b32 	%r83, %f905;
	shl.b32 	%r84, %r83, 23;
	mov.b32 	%f910, %r84;
	ex2.approx.ftz.f32 	%f911, %f909;
	mul.f32 	%f12, %f911, %f910;
	add.f32 	%f13, %f11, %f12;
	@%p130 bra 	$L__BB13_66;
	ld.shared.f32 	%f912, [%r11+640];
	ld.local.f32 	%f913, [%rd9];
	fma.rn.f32 	%f914, %f12, %f912, %f913;
	st.local.f32 	[%rd9], %f914;
$L__BB13_66:
	ld.shared.f32 	%f915, [%r10+24];
	sub.f32 	%f916, %f915, %f1;
	fma.rn.f32 	%f917, %f916, 0f3BBB989D, 0f3F000000;
	cvt.sat.f32.f32 	%f918, %f917;
	mov.f32 	%f919, 0f4B400001;
	mov.f32 	%f920, 0f437C0000;
	fma.rm.f32 	%f921, %f918, %f920, %f919;
	add.f32 	%f922, %f921, 0fCB40007F;
	neg.f32 	%f923, %f922;
	fma.rn.f32 	%f924, %f916, 0f3FB8AA3B, %f923;
	fma.rn.f32 	%f925, %f916, 0f32A57060, %f924;
	mov.b32 	%r85, %f921;
	shl.b32 	%r86, %r85, 23;
	mov.b32 	%f926, %r86;
	ex2.approx.ftz.f32 	%f927, %f925;
	mul.f32 	%f14, %f927, %f926;
	add.f32 	%f15, %f13, %f14;
	@%p130 bra 	$L__BB13_68;
	ld.shared.f32 	%f928, [%r11+768];
	ld.local.f32 	%f929, [%rd9];
	fma.rn.f32 	%f930, %f14, %f928, %f929;
	st.local.f32 	[%rd9], %f930;
$L__BB13_68:
	ld.shared.f32 	%f931, [%r10+28];
	sub.f32 	%f932, %f931, %f1;
	fma.rn.f32 	%f933, %f932, 0f3BBB989D, 0f3F000000;
	cvt.sat.f32.f32 	%f934, %f933;
	mov.f32 	%f935, 0f4B400001;
	mov.f32 	%f936, 0f437C0000;
	fma.rm.f32 	%f937, %f934, %f936, %f935;
	add.f32 	%f938, %f937, 0fCB40007F;
	neg.f32 	%f939, %f938;
	fma.rn.f32 	%f940, %f932, 0f3FB8AA3B, %f939;
	fma.rn.f32 	%f941, %f932, 0f32A57060, %f940;
	mov.b32 	%r87, %f937;
	shl.b32 	%r88, %r87, 23;
	mov.b32 	%f942, %r88;
	ex2.approx.ftz.f32 	%f943, %f941;
	mul.f32 	%f16, %f943, %f942;
	add.f32 	%f17, %f15, %f16;
	@%p130 bra 	$L__BB13_70;
	ld.shared.f32 	%f944, [%r11+896];
	ld.local.f32 	%f945, [%rd9];
	fma.rn.f32 	%f946, %f16, %f944, %f945;
	st.local.f32 	[%rd9], %f946;
$L__BB13_70:
	ld.shared.f32 	%f947, [%r10+32];
	sub.f32 	%f948, %f947, %f1;
	fma.rn.f32 	%f949, %f948, 0f3BBB989D, 0f3F000000;
	cvt.sat.f32.f32 	%f950, %f949;
	mov.f32 	%f951, 0f4B400001;
	mov.f32 	%f952, 0f437C0000;
	fma.rm.f32 	%f953, %f950, %f952, %f951;
	add.f32 	%f954, %f953, 0fCB40007F;
	neg.f32 	%f955, %f954;
	fma.rn.f32 	%f956, %f948, 0f3FB8AA3B, %f955;
	fma.rn.f32 	%f957, %f948, 0f32A57060, %f956;
	mov.b32 	%r89, %f953;
	shl.b32 	%r90, %r89, 23;
	mov.b32 	%f958, %r90;
	ex2.approx.ftz.f32 	%f959, %f957;
	mul.f32 	%f18, %f959, %f958;
	add.f32 	%f19, %f17, %f18;
	@%p130 bra 	$L__BB13_72;
	ld.shared.f32 	%f960, [%r11+1024];
	ld.local.f32 	%f961, [%rd9];
	fma.rn.f32 	%f962, %f18, %f960, %f961;
	st.local.f32 	[%rd9], %f962;
$L__BB13_72:
	ld.shared.f32 	%f963, [%r10+36];
	sub.f32 	%f964, %f963, %f1;
	fma.rn.f32 	%f965, %f964, 0f3BBB989D, 0f3F000000;
	cvt.sat.f32.f32 	%f966, %f965;
	mov.f32 	%f967, 0f4B400001;
	mov.f32 	%f968, 0f437C0000;
	fma.rm.f32 	%f969, %f966, %f968, %f967;
	add.f32 	%f970, %f969, 0fCB40007F;
	neg.f32 	%f971, %f970;
	fma.rn.f32 	%f972, %f964, 0f3FB8AA3B, %f971;
	fma.rn.f32 	%f973, %f964, 0f32A57060, %f972;
	mov.b32 	%r91, %f969;
	shl.b32 	%r92, %r91, 23;
	mov.b32 	%f974, %r92;
	ex2.approx.ftz.f32 	%f975, %f973;
	mul.f32 	%f20, %f975, %f974;
	add.f32 	%f21, %f19, %f20;
	@%p130 bra 	$L__BB13_74;
	ld.shared.f32 	%f976, [%r11+1152];
	ld.local.f32 	%f977, [%rd9];
	fma.rn.f32 	%f978, %f20, %f976, %f977;
	st.local.f32 	[%rd9], %f978;
$L__BB13_74:
	ld.shared.f32 	%f979, [%r10+40];
	sub.f32 	%f980, %f979, %f1;
	fma.rn.f32 	%f981, %f980, 0f3BBB989D, 0f3F000000;
	cvt.sat.f32.f32 	%f982, %f981;
	mov.f32 	%f983, 0f4B400001;
	mov.f32 	%f984, 0f437C0000;
	fma.rm.f32 	%f985, %f982, %f984, %f983;
	add.f32 	%f986, %f985, 0fCB40007F;
	neg.f32 	%f987, %f986;
	fma.rn.f32 	%f988, %f980, 0f3FB8AA3B, %f987;
	fma.rn.f32 	%f989, %f980, 0f32A57060, %f988;
	mov.b32 	%r93, %f985;
	shl.b32 	%r94, %r93, 23;
	mov.b32 	%f990, %r94;
	ex2.approx.ftz.f32 	%f991, %f989;
	mul.f32 	%f22, %f991, %f990;
	add.f32 	%f23, %f21, %f22;
	@%p130 bra 	$L__BB13_76;
	ld.shared.f32 	%f992, [%r11+1280];
	ld.local.f32 	%f993, [%rd9];
	fma.rn.f32 	%f994, %f22, %f992, %f993;
	st.local.f32 	[%rd9], %f994;
$L__BB13_76:
	ld.shared.f32 	%f995, [%r10+44];
	sub.f32 	%f996, %f995, %f1;
	fma.rn.f32 	%f997, %f996, 0f3BBB989D, 0f3F000000;
	cvt.sat.f32.f32 	%f998, %f997;
	mov.f32 	%f999, 0f4B400001;
	mov.f32 	%f1000, 0f437C0000;
	fma.rm.f32 	%f1001, %f998, %f1000, %f999;
	add.f32 	%f1002, %f1001, 0fCB40007F;
	neg.f32 	%f1003, %f1002;
	fma.rn.f32 	%f1004, %f996, 0f3FB8AA3B, %f1003;
	fma.rn.f32 	%f1005, %f996, 0f32A57060, %f1004;
	mov.b32 	%r95, %f1001;
	shl.b32 	%r96, %r95, 23;
	mov.b32 	%f1006, %r96;
	ex2.approx.ftz.f32 	%f1007, %f1005;
	mul.f32 	%f24, %f1007, %f1006;
	add.f32 	%f25, %f23, %f24;
	@%p130 bra 	$L__BB13_78;
	ld.shared.f32 	%f1008, [%r11+1408];
	ld.local.f32 	%f1009, [%rd9];
	fma.rn.f32 	%f1010, %f24, %f1008, %f1009;
	st.local.f32 	[%rd9], %f1010;
$L__BB13_78:
	ld.shared.f32 	%f1011, [%r10+48];
	sub.f32 	%f1012, %f1011, %f1;
	fma.rn.f32 	%f1013, %f1012, 0f3BBB989D, 0f3F000000;
	cvt.sat.f32.f32 	%f1014, %f1013;
	mov.f32 	%f1015, 0f4B400001;
	mov.f32 	%f1016, 0f437C0000;
	fma.rm.f32 	%f1017, %f1014, %f1016, %f1015;
	add.f32 	%f1018, %f1017, 0fCB40007F;
	neg.f32 	%f1019, %f1018;
	fma.rn.f32 	%f1020, %f1012, 0f3FB8AA3B, %f1019;
	fma.rn.f32 	%f1021, %f1012, 0f32A57060, %f1020;
	mov.b32 	%r97, %f1017;
	shl.b32 	%r98, %r97, 23;
	mov.b32 	%f1022, %r98;
	ex2.approx.ftz.f32 	%f1023, %f1021;
	mul.f32 	%f26, %f1023, %f1022;
	add.f32 	%f27, %f25, %f26;
	@%p130 bra 	$L__BB13_80;
	ld.shared.f32 	%f1024, [%r11+1536];
	ld.local.f32 	%f1025, [%rd9];
	fma.rn.f32 	%f1026, %f26, %f1024, %f1025;
	st.local.f32 	[%rd9], %f1026;
$L__BB13_80:
	ld.shared.f32 	%f1027, [%r10+52];
	sub.f32 	%f1028, %f1027, %f1;
	fma.rn.f32 	%f1029, %f1028, 0f3BBB989D, 0f3F000000;
	cvt.sat.f32.f32 	%f1030, %f1029;
	mov.f32 	%f1031, 0f4B400001;
	mov.f32 	%f1032, 0f437C0000;
	fma.rm.f32 	%f1033, %f1030, %f1032, %f1031;
	add.f32 	%f1034, %f1033, 0fCB40007F;
	neg.f32 	%f1035, %f1034;
	fma.rn.f32 	%f1036, %f1028, 0f3FB8AA3B, %f1035;
	fma.rn.f32 	%f1037, %f1028, 0f32A57060, %f1036;
	mov.b32 	%r99, %f1033;
	shl.b32 	%r100, %r99, 23;
	mov.b32 	%f1038, %r100;
	ex2.approx.ftz.f32 	%f1039, %f1037;
	mul.f32 	%f28, %f1039, %f1038;
	add.f32 	%f29, %f27, %f28;
	@%p130 bra 	$L__BB13_82;
	ld.shared.f32 	%f1040, [%r11+1664];
	ld.local.f32 	%f1041, [%rd9];
	fma.rn.f32 	%f1042, %f28, %f1040, %f1041;
	st.local.f32 	[%rd9], %f1042;
$L__BB13_82:
	ld.shared.f32 	%f1043, [%r10+56];
	sub.f32 	%f1044, %f1043, %f1;
	fma.rn.f32 	%f1045, %f1044, 0f3BBB989D, 0f3F000000;
	cvt.sat.f32.f32 	%f1046, %f1045;
	mov.f32 	%f1047, 0f4B400001;
	mov.f32 	%f1048, 0f437C0000;
	fma.rm.f32 	%f1049, %f1046, %f1048, %f1047;
	add.f32 	%f1050, %f1049, 0fCB40007F;
	neg.f32 	%f1051, %f1050;
	fma.rn.f32 	%f1052, %f1044, 0f3FB8AA3B, %f1051;
	fma.rn.f32 	%f1053, %f1044, 0f32A57060, %f1052;
	mov.b32 	%r101, %f1049;
	shl.b32 	%r102, %r101, 23;
	mov.b32 	%f1054, %r102;
	ex2.approx.ftz.f32 	%f1055, %f1053;
	mul.f32 	%f30, %f1055, %f1054;
	add.f32 	%f31, %f29, %f30;
	@%p130 bra 	$L__BB13_84;
	ld.shared.f32 	%f1056, [%r11+1792];
	ld.local.f32 	%f1057, [%rd9];
	fma.rn.f32 	%f1058, %f30, %f1056, %f1057;
	st.local.f32 	[%rd9], %f1058;
$L__BB13_84:
	ld.shared.f32 	%f1059, [%r10+60];
	sub.f32 	%f1060, %f1059, %f1;
	fma.rn.f32 	%f1061, %f1060, 0f3BBB989D, 0f3F000000;
	cvt.sat.f32.f32 	%f1062, %f1061;
	mov.f32 	%f1063, 0f4B400001;
	mov.f32 	%f1064, 0f437C0000;
	fma.rm.f32 	%f1065, %f1062, %f1064, %f1063;
	add.f32 	%f1066, %f1065, 0fCB40007F;
	neg.f32 	%f1067, %f1066;
	fma.rn.f32 	%f1068, %f1060, 0f3FB8AA3B, %f1067;
	fma.rn.f32 	%f1069, %f1060, 0f32A57060, %f1068;
	mov.b32 	%r103, %f1065;
	shl.b32 	%r104, %r103, 23;
	mov.b32 	%f1070, %r104;
	ex2.approx.ftz.f32 	%f1071, %f1069;
	mul.f32 	%f32, %f1071, %f1070;
	add.f32 	%f33, %f31, %f32;
	@%p130 bra 	$L__BB13_86;
	ld.shared.f32 	%f1072, [%r11+1920];
	ld.local.f32 	%f1073, [%rd9];
	fma.rn.f32 	%f1074, %f32, %f1072, %f1073;
	st.local.f32 	[%rd9], %f1074;
$L__BB13_86:
	ld.shared.f32 	%f1075, [%r10+64];
	sub.f32 	%f1076, %f1075, %f1;
	fma.rn.f32 	%f1077, %f1076, 0f3BBB989D, 0f3F000000;
	cvt.sat.f32.f32 	%f1078, %f1077;
	mov.f32 	%f1079, 0f4B400001;
	mov.f32 	%f1080, 0f437C0000;
	fma.rm.f32 	%f1081, %f1078, %f1080, %f1079;
	add.f32 	%f1082, %f1081, 0fCB40007F;
	neg.f32 	%f1083, %f1082;
	fma.rn.f32 	%f1084, %f1076, 0f3FB8AA3B, %f1083;
	fma.rn.f32 	%f1085, %f1076, 0f32A57060, %f1084;
	mov.b32 	%r105, %f1081;
	shl.b32 	%r106, %r105, 23;
	mov.b32 	%f1086, %r106;
	ex2.approx.ftz.f32 	%f1087, %f1085;
	mul.f32 	%f34, %f1087, %f1086;
	add.f32 	%f35, %f33, %f34;
	@%p130 bra 	$L__BB13_88;
	ld.shared.f32 	%f1088, [%r11+2048];
	ld.local.f32 	%f1089, [%rd9];
	fma.rn.f32 	%f1090, %f34, %f1088, %f1089;
	st.local.f32 	[%rd9], %f1090;
$L__BB13_88:
	ld.shared.f32 	%f1091, [%r10+68];
	sub.f32 	%f1092, %f1091, %f1;
	fma.rn.f32 	%f1093, %f1092, 0f3BBB989D, 0f3F000000;
	cvt.sat.f32.f32 	%f1094, %f1093;
	mov.f32 	%f1095, 0f4B400001;
	mov.f32 	%f1096, 0f437C0000;
	fma.rm.f32 	%f1097, %f1094, %f1096, %f1095;
	add.f32 	%f1098, %f1097, 0fCB40007F;
	neg.f32 	%f1099, %f1098;
	fma.rn.f32 	%f1100, %f1092, 0f3FB8AA3B, %f1099;
	fma.rn.f32 	%f1101, %f1092, 0f32A57060, %f1100;
	mov.b32 	%r107, %f1097;
	shl.b32 	%r108, %r107, 23;
	mov.b32 	%f1102, %r108;
	ex2.approx.ftz.f32 	%f1103, %f1101;
	mul.f32 	%f36, %f1103, %f1102;
	add.f32 	%f37, %f35, %f36;
	@%p130 bra 	$L__BB13_90;
	ld.shared.f32 	%f1104, [%r11+2176];
	ld.local.f32 	%f1105, [%rd9];
	fma.rn.f32 	%f1106, %f36, %f1104, %f1105;
	st.local.f32 	[%rd9], %f1106;
$L__BB13_90:
	ld.shared.f32 	%f1107, [%r10+72];
	sub.f32 	%f1108, %f1107, %f1;
	fma.rn.f32 	%f1109, %f1108, 0f3BBB989D, 0f3F000000;
	cvt.sat.f32.f32 	%f1110, %f1109;
	mov.f32 	%f1111, 0f4B400001;
	mov.f32 	%f1112, 0f437C0000;
	fma.rm.f32 	%f1113, %f1110, %f1112, %f1111;
	add.f32 	%f1114, %f1113, 0fCB40007F;
	neg.f32 	%f1115, %f1114;
	fma.rn.f32 	%f1116, %f1108, 0f3FB8AA3B, %f1115;
	fma.rn.f32 	%f1117, %f1108, 0f32A57060, %f1116;
	mov.b32 	%r109, %f1113;
	shl.b32 	%r110, %r109, 23;
	mov.b32 	%f1118, %r110;
	ex2.approx.ftz.f32 	%f1119, %f1117;
	mul.f32 	%f38, %f1119, %f1118;
	add.f32 	%f39, %f37, %f38;
	@%p130 bra 	$L__BB13_92;
	ld.shared.f32 	%f1120, [%r11+2304];
	ld.local.f32 	%f1121, [%rd9];
	fma.rn.f32 	%f1122, %f38, %f1120, %f1121;
	st.local.f32 	[%rd9], %f1122;
$L__BB13_92:
	ld.shared.f32 	%f1123, [%r10+76];
	sub.f32 	%f1124, %f1123, %f1;
	fma.rn.f32 	%f1125, %f1124, 0f3BBB989D, 0f3F000000;
	cvt.sat.f32.f32 	%f1126, %f1125;
	mov.f32 	%f1127, 0f4B400001;
	mov.f32 	%f1128, 0f437C0000;
	fma.rm.f32 	%f1129, %f1126, %f1128, %f1127;
	add.f32 	%f1130, %f1129, 0fCB40007F;
	neg.f32 	%f1131, %f1130;
	fma.rn.f32 	%f1132, %f1124, 0f3FB8AA3B, %f1131;
	fma.rn.f32 	%f1133, %f1124, 0f32A57060, %f1132;
	mov.b32 	%r111, %f1129;
	shl.b32 	%r112, %r111, 23;
	mov.b32 	%f1134, %r112;
	ex2.approx.ftz.f32 	%f1135, %f1133;
	mul.f32 	%f40, %f1135, %f1134;
	add.f32 	%f41, %f39, %f40;
	@%p130 bra 	$L__BB13_94;
	ld.shared.f32 	%f1136, [%r11+2432];
	ld.local.f32 	%f1137, [%rd9];
	fma.rn.f32 	%f1138, %f40, %f1136, %f1137;
	st.local.f32 	[%rd9], %f1138;
$L__BB13_94:
	ld.shared.f32 	%f1139, [%r10+80];
	sub.f32 	%f1140, %f1139, %f1;
	fma.rn.f32 	%f1141, %f1140, 0f3BBB989D, 0f3F000000;
	cvt.sat.f32.f32 	%f1142, %f1141;
	mov.f32 	%f1143, 0f4B400001;
	mov.f32 	%f1144, 0f437C0000;
	fma.rm.f32 	%f1145, %f1142, %f1144, %f1143;
	add.f32 	%f1146, %f1145, 0fCB40007F;
	neg.f32 	%f1147, %f1146;
	fma.rn.f32 	%f1148, %f1140, 0f3FB8AA3B, %f1147;
	fma.rn.f32 	%f1149, %f1140, 0f32A57060, %f1148;
	mov.b32 	%r113, %f1145;
	shl.b32 	%r114, %r113, 23;
	mov.b32 	%f1150, %r114;
	ex2.approx.ftz.f32 	%f1151, %f1149;
	mul.f32 	%f42, %f1151, %f1150;
	add.f32 	%f43, %f41, %f42;
	@%p130 bra 	$L__BB13_96;
	ld.shared.f32 	%f1152, [%r11+2560];
	ld.local.f32 	%f1153, [%rd9];
	fma.rn.f32 	%f1154, %f42, %f1152, %f1153;
	st.local.f32 	[%rd9], %f1154;
$L__BB13_96:
	ld.shared.f32 	%f1155, [%r10+84];
	sub.f32 	%f1156, %f1155, %f1;
	fma.rn.f32 	%f1157, %f1156, 0f3BBB989D, 0f3F000000;
	cvt.sat.f32.f32 	%f1158, %f1157;
	mov.f32 	%f1159, 0f4B400001;
	mov.f32 	%f1160, 0f437C0000;
	fma.rm.f32 	%f1161, %f1158, %f1160, %f1159;
	add.f32 	%f1162, %f1161, 0fCB40007F;
	neg.f32 	%f1163, %f1162;
	fma.rn.f32 	%f1164, %f1156, 0f3FB8AA3B, %f1163;
	fma.rn.f32 	%f1165, %f1156, 0f32A57060, %f1164;
	mov.b32 	%r115, %f1161;
	shl.b32 	%r116, %r115, 23;
	mov.b32 	%f1166, %r116;
	ex2.approx.ftz.f32 	%f1167, %f1165;
	mul.f32 	%f44, %f1167, %f1166;
	add.f32 	%f45, %f43, %f44;
	@%p130 bra 	$L__BB13_98;
	ld.shared.f32 	%f1168, [%r11+2688];
	ld.local.f32 	%f1169, [%rd9];
	fma.rn.f32 	%f1170, %f44, %f1168, %f1169;
	st.local.f32 	[%rd9], %f1170;
$L__BB13_98:
	ld.shared.f32 	%f1171, [%r10+88];
	sub.f32 	%f1172, %f1171, %f1;
	fma.rn.f32 	%f1173, %f1172, 0f3BBB989D, 0f3F000000;
	cvt.sat.f32.f32 	%f1174, %f1173;
	mov.f32 	%f1175, 0f4B400001;
	mov.f32 	%f1176, 0f437C0000;
	fma.rm.f32 	%f1177, %f1174, %f1176, %f1175;
	add.f32 	%f1178, %f1177, 0fCB40007F;
	neg.f32 	%f1179, %f1178;
	fma.rn.f32 	%f1180, %f1172, 0f3FB8AA3B, %f1179;
	fma.rn.f32 	%f1181, %f1172, 0f32A57060, %f1180;
	mov.b32 	%r117, %f1177;
	shl.b32 	%r118, %r117, 23;
	mov.b32 	%f1182, %r118;
	ex2.approx.ftz.f32 	%f1183, %f1181;
	mul.f32 	%f46, %f1183, %f1182;
	add.f32 	%f47, %f45, %f46;
	@%p130 bra 	$L__BB13_100;
	ld.shared.f32 	%f1184, [%r11+2816];
	ld.local.f32 	%f1185, [%rd9];
	fma.rn.f32 	%f1186, %f46, %f1184, %f1185;
	st.local.f32 	[%rd9], %f1186;
$L__BB13_100:
	ld.shared.f32 	%f1187, [%r10+92];
	sub.f32 	%f1188, %f1187, %f1;
	fma.rn.f32 	%f1189, %f1188, 0f3BBB989D, 0f3F000000;
	cvt.sat.f32.f32 	%f1190, %f1189;
	mov.f32 	%f1191, 0f4B400001;
	mov.f32 	%f1192, 0f437C0000;
	fma.rm.f32 	%f1193, %f1190, %f1192, %f1191;
	add.f32 	%f1194, %f1193, 0fCB40007F;
	neg.f32 	%f1195, %f1194;
	fma.rn.f32 	%f1196, %f1188, 0f3FB8AA3B, %f1195;
	fma.rn.f32 	%f1197, %f1188, 0f32A57060, %f1196;
	mov.b32 	%r119, %f1193;
	shl.b32 	%r120, %r119, 23;
	mov.b32 	%f1198, %r120;
	ex2.approx.ftz.f32 	%f1199, %f1197;
	mul.f32 	%f48, %f1199, %f1198;
	add.f32 	%f49, %f47, %f48;
	@%p130 bra 	$L__BB13_102;
	ld.shared.f32 	%f1200, [%r11+2944];
	ld.local.f32 	%f1201, [%rd9];
	fma.rn.f32 	%f1202, %f48, %f1200, %f1201;
	st.local.f32 	[%rd9], %f1202;
$L__BB13_102:
	ld.shared.f32 	%f1203, [%r10+96];
	sub.f32 	%f1204, %f1203, %f1;
	fma.rn.f32 	%f1205, %f1204, 0f3BBB989D, 0f3F000000;
	cvt.sat.f32.f32 	%f1206, %f1205;
	mov.f32 	%f1207, 0f4B400001;
	mov.f32 	%f1208, 0f437C0000;
	fma.rm.f32 	%f1209, %f1206, %f1208, %f1207;
	add.f32 	%f1210, %f1209, 0fCB40007F;
	neg.f32 	%f1211, %f1210;
	fma.rn.f32 	%f1212, %f1204, 0f3FB8AA3B, %f1211;
	fma.rn.f32 	%f1213, %f1204, 0f32A57060, %f1212;
	mov.b32 	%r121, %f1209;
	shl.b32 	%r122, %r121, 23;
	mov.b32 	%f1214, %r122;
	ex2.approx.ftz.f32 	%f1215, %f1213;
	mul.f32 	%f50, %f1215, %f1214;
	add.f32 	%f51, %f49, %f50;
	@%p130 bra 	$L__BB13_104;
	ld.shared.f32 	%f1216, [%r11+3072];
	ld.local.f32 	%f1217, [%rd9];
	fma.rn.f32 	%f1218, %f50, %f1216, %f1217;
	st.local.f32 	[%rd9], %f1218;
$L__BB13_104:
	ld.shared.f32 	%f1219, [%r10+100];
	sub.f32 	%f1220, %f1219, %f1;
	fma.rn.f32 	%f1221, %f1220, 0f3BBB989D, 0f3F000000;
	cvt.sat.f32.f32 	%f1222, %f1221;
	mov.f32 	%f1223, 0f4B400001;
	mov.f32 	%f1224, 0f437C0000;
	fma.rm.f32 	%f1225, %f1222, %f1224, %f1223;
	add.f32 	%f1226, %f1225, 0fCB40007F;
	neg.f32 	%f1227, %f1226;
	fma.rn.f32 	%f1228, %f1220, 0f3FB8AA3B, %f1227;
	fma.rn.f32 	%f1229, %f1220, 0f32A57060, %f1228;
	mov.b32 	%r123, %f1225;
	shl.b32 	%r124, %r123, 23;
	mov.b32 	%f1230, %r124;
	ex2.approx.ftz.f32 	%f1231, %f1229;
	mul.f32 	%f52, %f1231, %f1230;
	add.f32 	%f53, %f51, %f52;
	@%p130 bra 	$L__BB13_106;
	ld.shared.f32 	%f1232, [%r11+3200];
	ld.local.f32 	%f1233, [%rd9];
	fma.rn.f32 	%f1234, %f52, %f1232, %f1233;
	st.local.f32 	[%rd9], %f1234;
$L__BB13_106:
	ld.shared.f32 	%f1235, [%r10+104];
	sub.f32 	%f1236, %f1235, %f1;
	fma.rn.f32 	%f1237, %f1236, 0f3BBB989D, 0f3F000000;
	cvt.sat.f32.f32 	%f1238, %f1237;
	mov.f32 	%f1239, 0f4B400001;
	mov.f32 	%f1240, 0f437C0000;
	fma.rm.f32 	%f1241, %f1238, %f1240, %f1239;
	add.f32 	%f1242, %f1241, 0fCB40007F;
	neg.f32 	%f1243, %f1242;
	fma.rn.f32 	%f1244, %f1236, 0f3FB8AA3B, %f1243;
	fma.rn.f32 	%f1245, %f1236, 0f32A57060, %f1244;
	mov.b32 	%r125, %f1241;
	shl.b32 	%r126, %r125, 23;
	mov.b32 	%f1246, %r126;
	ex2.approx.ftz.f32 	%f1247, %f1245;
	mul.f32 	%f54, %f1247, %f1246;
	add.f32 	%f55, %f53, %f54;
	@%p130 bra 	$L__BB13_108;
	ld.shared.f32 	%f1248, [%r11+3328];
	ld.local.f32 	%f1249, [%rd9];
	fma.rn.f32 	%f1250, %f54, %f1248, %f1249;
	st.local.f32 	[%rd9], %f1250;
$L__BB13_108:
	ld.shared.f32 	%f1251, [%r10+108];
	sub.f32 	%f1252, %f1251, %f1;
	fma.rn.f32 	%f1253, %f1252, 0f3BBB989D, 0f3F000000;
	cvt.sat.f32.f32 	%f1254, %f1253;
	mov.f32 	%f1255, 0f4B400001;
	mov.f32 	%f1256, 0f437C0000;
	fma.rm.f32 	%f1257, %f1254, %f1256, %f1255;
	add.f32 	%f1258, %f1257, 0fCB40007F;
	neg.f32 	%f1259, %f1258;
	fma.rn.f32 	%f1260, %f1252, 0f3FB8AA3B, %f1259;
	fma.rn.f32 	%f1261, %f1252, 0f32A57060, %f1260;
	mov.b32 	%r127, %f1257;
	shl.b32 	%r128, %r127, 23;
	mov.b32 	%f1262, %r128;
	ex2.approx.ftz.f32 	%f1263, %f1261;
	mul.f32 	%f56, %f1263, %f1262;
	add.f32 	%f57, %f55, %f56;
	@%p130 bra 	$L__BB13_110;
	ld.shared.f32 	%f1264, [%r11+3456];
	ld.local.f32 	%f1265, [%rd9];
	fma.rn.f32 	%f1266, %f56, %f1264, %f1265;
	st.local.f32 	[%rd9], %f1266;
$L__BB13_110:
	ld.shared.f32 	%f1267, [%r10+112];
	sub.f32 	%f1268, %f1267, %f1;
	fma.rn.f32 	%f1269, %f1268, 0f3BBB989D, 0f3F000000;
	cvt.sat.f32.f32 	%f1270, %f1269;
	mov.f32 	%f1271, 0f4B400001;
	mov.f32 	%f1272, 0f437C0000;
	fma.rm.f32 	%f1273, %f1270, %f1272, %f1271;
	add.f32 	%f1274, %f1273, 0fCB40007F;
	neg.f32 	%f1275, %f1274;
	fma.rn.f32 	%f1276, %f1268, 0f3FB8AA3B, %f1275;
	fma.rn.f32 	%f1277, %f1268, 0f32A57060, %f1276;
	mov.b32 	%r129, %f1273;
	shl.b32 	%r130, %r129, 23;
	mov.b32 	%f1278, %r130;
	ex2.approx.ftz.f32 	%f1279, %f1277;
	mul.f32 	%f58, %f1279, %f1278;
	add.f32 	%f59, %f57, %f58;
	@%p130 bra 	$L__BB13_112;
	ld.shared.f32 	%f1280, [%r11+3584];
	ld.local.f32 	%f1281, [%rd9];
	fma.rn.f32 	%f1282, %f58, %f1280, %f1281;
	st.local.f32 	[%rd9], %f1282;
$L__BB13_112:
	ld.shared.f32 	%f1283, [%r10+116];
	sub.f32 	%f1284, %f1283, %f1;
	fma.rn.f32 	%f1285, %f1284, 0f3BBB989D, 0f3F000000;
	cvt.sat.f32.f32 	%f1286, %f1285;
	mov.f32 	%f1287, 0f4B400001;
	mov.f32 	%f1288, 0f437C0000;
	fma.rm.f32 	%f1289, %f1286, %f1288, %f1287;
	add.f32 	%f1290, %f1289, 0fCB40007F;
	neg.f32 	%f1291, %f1290;
	fma.rn.f32 	%f1292, %f1284, 0f3FB8AA3B, %f1291;
	fma.rn.f32 	%f1293, %f1284, 0f32A57060, %f1292;
	mov.b32 	%r131, %f1289;
	shl.b32 	%r132, %r131, 23;
	mov.b32 	%f1294, %r132;
	ex2.approx.ftz.f32 	%f1295, %f1293;
	mul.f32 	%f60, %f1295, %f1294;
	add.f32 	%f61, %f59, %f60;
	@%p130 bra 	$L__BB13_114;
	ld.shared.f32 	%f1296, [%r11+3712];
	ld.local.f32 	%f1297, [%rd9];
	fma.rn.f32 	%f1298, %f60, %f1296, %f1297;
	st.local.f32 	[%rd9], %f1298;
$L__BB13_114:
	ld.shared.f32 	%f1299, [%r10+120];
	sub.f32 	%f1300, %f1299, %f1;
	fma.rn.f32 	%f1301, %f1300, 0f3BBB989D, 0f3F000000;
	cvt.sat.f32.f32 	%f1302, %f1301;
	mov.f32 	%f1303, 0f4B400001;
	mov.f32 	%f1304, 0f437C0000;
	fma.rm.f32 	%f1305, %f1302, %f1304, %f1303;
	add.f32 	%f1306, %f1305, 0fCB40007F;
	neg.f32 	%f1307, %f1306;
	fma.rn.f32 	%f1308, %f1300, 0f3FB8AA3B, %f1307;
	fma.rn.f32 	%f1309, %f1300, 0f32A57060, %f1308;
	mov.b32 	%r133, %f1305;
	shl.b32 	%r134, %r133, 23;
	mov.b32 	%f1310, %r134;
	ex2.approx.ftz.f32 	%f1311, %f1309;
	mul.f32 	%f62, %f1311, %f1310;
	add.f32 	%f63, %f61, %f62;
	@%p130 bra 	$L__BB13_116;
	ld.shared.f32 	%f1312, [%r11+3840];
	ld.local.f32 	%f1313, [%rd9];
	fma.rn.f32 	%f1314, %f62, %f1312, %f1313;
	st.local.f32 	[%rd9], %f1314;
$L__BB13_116:
	ld.shared.f32 	%f1315, [%r10+124];
	sub.f32 	%f1316, %f1315, %f1;
	fma.rn.f32 	%f1317, %f1316, 0f3BBB989D, 0f3F000000;
	cvt.sat.f32.f32 	%f1318, %f1317;
	mov.f32 	%f1319, 0f4B400001;
	mov.f32 	%f1320, 0f437C0000;
	fma.rm.f32 	%f1321, %f1318, %f1320, %f1319;
	add.f32 	%f1322, %f1321, 0fCB40007F;
	neg.f32 	%f1323, %f1322;
	fma.rn.f32 	%f1324, %f1316, 0f3FB8AA3B, %f1323;
	fma.rn.f32 	%f1325, %f1316, 0f32A57060, %f1324;
	mov.b32 	%r135, %f1321;
	shl.b32 	%r136, %r135, 23;
	mov.b32 	%f1326, %r136;
	ex2.approx.ftz.f32 	%f1327, %f1325;
	mul.f32 	%f64, %f1327, %f1326;
	add.f32 	%f65, %f63, %f64;
	@%p130 bra 	$L__BB13_118;
	ld.shared.f32 	%f1328, [%r11+3968];
	ld.local.f32 	%f1329, [%rd9];
	fma.rn.f32 	%f1330, %f64, %f1328, %f1329;
	st.local.f32 	[%rd9], %f1330;
$L__BB13_118:
	ld.shared.f32 	%f1331, [%r10+128];
	sub.f32 	%f1332, %f1331, %f1;
	fma.rn.f32 	%f1333, %f1332, 0f3BBB989D, 0f3F000000;
	cvt.sat.f32.f32 	%f1334, %f1333;
	mov.f32 	%f1335, 0f4B400001;
	mov.f32 	%f1336, 0f437C0000;
	fma.rm.f32 	%f1337, %f1334, %f1336, %f1335;
	add.f32 	%f1338, %f1337, 0fCB40007F;
	neg.f32 	%f1339, %f1338;
	fma.rn.f32 	%f1340, %f1332, 0f3FB8AA3B, %f1339;
	fma.rn.f32 	%f1341, %f1332, 0f32A57060, %f1340;
	mov.b32 	%r137, %f1337;
	shl.b32 	%r138, %r137, 23;
	mov.b32 	%f1342, %r138;
	ex2.approx.ftz.f32 	%f1343, %f1341;
	mul.f32 	%f66, %f1343, %f1342;
	add.f32 	%f67, %f65, %f66;
	@%p130 bra 	$L__BB13_120;
	ld.shared.f32 	%f1344, [%r11+4096];
	ld.local.f32 	%f1345, [%rd9];
	fma.rn.f32 	%f1346, %f66, %f1344, %f1345;
	st.local.f32 	[%rd9], %f1346;
$L__BB13_120:
	ld.shared.f32 	%f1347, [%r10+132];
	sub.f32 	%f1348, %f1347, %f1;
	fma.rn.f32 	%f1349, %f1348, 0f3BBB989D, 0f3F000000;
	cvt.sat.f32.f32 	%f1350, %f1349;
	mov.f32 	%f1351, 0f4B400001;
	mov.f32 	%f1352, 0f437C0000;
	fma.rm.f32 	%f1353, %f1350, %f1352, %f1351;
	add.f32 	%f1354, %f1353, 0fCB40007F;
	neg.f32 	%f1355, %f1354;
	fma.rn.f32 	%f1356, %f1348, 0f3FB8AA3B, %f1355;
	fma.rn.f32 	%f1357, %f1348, 0f32A57060, %f1356;
	mov.b32 	%r139, %f1353;
	shl.b32 	%r140, %r139, 23;
	mov.b32 	%f1358, %r140;
	ex2.approx.ftz.f32 	%f1359, %f1357;
	mul.f32 	%f68, %f1359, %f1358;
	add.f32 	%f69, %f67, %f68;
	@%p130 bra 	$L__BB13_122;
	ld.shared.f32 	%f1360, [%r11+4224];
	ld.local.f32 	%f1361, [%rd9];
	fma.rn.f32 	%f1362, %f68, %f1360, %f1361;
	st.local.f32 	[%rd9], %f1362;
$L__BB13_122:
	ld.shared.f32 	%f1363, [%r10+136];
	sub.f32 	%f1364, %f1363, %f1;
	fma.rn.f32 	%f1365, %f1364, 0f3BBB989D, 0f3F000000;
	cvt.sat.f32.f32 	%f1366, %f1365;
	mov.f32 	%f1367, 0f4B400001;
	mov.f32 	%f1368, 0f437C0000;
	fma.rm.f32 	%f1369, %f1366, %f1368, %f1367;
	add.f32 	%f1370, %f1369, 0fCB40007F;
	neg.f32 	%f1371, %f1370;
	fma.rn.f32 	%f1372, %f1364, 0f3FB8AA3B, %f1371;
	fma.rn.f32 	%f1373, %f1364, 0f32A57060, %f1372;
	mov.b32 	%r141, %f1369;
	shl.b32 	%r142, %r141, 23;
	mov.b32 	%f1374, %r142;
	ex2.approx.ftz.f32 	%f1375, %f1373;
	mul.f32 	%f70, %f1375, %f1374;
	add.f32 	%f71, %f69, %f70;
	@%p130 bra 	$L__BB13_124;
	ld.shared.f32 	%f1376, [%r11+4352];
	ld.local.f32 	%f1377, [%rd9];
	fma.rn.f32 	%f1378, %f70, %f1376, %f1377;
	st.local.f32 	[%rd9], %f1378;
$L__BB13_124:
	ld.shared.f32 	%f1379, [%r10+140];
	sub.f32 	%f1380, %f1379, %f1;
	fma.rn.f32 	%f1381, %f1380, 0f3BBB989D, 0f3F000000;
	cvt.sat.f32.f32 	%f1382, %f1381;
	mov.f32 	%f1383, 0f4B400001;
	mov.f32 	%f1384, 0f437C0000;
	fma.rm.f32 	%f1385, %f1382, %f1384, %f1383;
	add.f32 	%f1386, %f1385, 0fCB40007F;
	neg.f32 	%f1387, %f1386;
	fma.rn.f32 	%f1388, %f1380, 0f3FB8AA3B, %f1387;
	fma.rn.f32 	%f1389, %f1380, 0f32A57060, %f1388;
	mov.b32 	%r143, %f1385;
	shl.b32 	%r144, %r143, 23;
	mov.b32 	%f1390, %r144;
	ex2.approx.ftz.f32 	%f1391, %f1389;
	mul.f32 	%f72, %f1391, %f1390;
	add.f32 	%f73, %f71, %f72;
	@%p130 bra 	$L__BB13_126;
	ld.shared.f32 	%f1392, [%r11+4480];
	ld.local.f32 	%f1393, [%rd9];
	fma.rn.f32 	%f1394, %f72, %f1392, %f1393;
	st.local.f32 	[%rd9], %f1394;
$L__BB13_126:
	ld.shared.f32 	%f1395, [%r10+144];
	sub.f32 	%f1396, %f1395, %f1;
	fma.rn.f32 	%f1397, %f1396, 0f3BBB989D, 0f3F000000;
	cvt.sat.f32.f32 	%f1398, %f1397;
	mov.f32 	%f1399, 0f4B400001;
	mov.f32 	%f1400, 0f437C0000;
	fma.rm.f32 	%f1401, %f1398, %f1400, %f1399;
	add.f32 	%f1402, %f1401, 0fCB40007F;
	neg.f32 	%f1403, %f1402;
	fma.rn.f32 	%f1404, %f1396, 0f3FB8AA3B, %f1403;
	fma.rn.f32 	%f1405, %f1396, 0f32A57060, %f1404;
	mov.b32 	%r145, %f1401;
	shl.b32 	%r146, %r145, 23;
	mov.b32 	%f1406, %r146;
	ex2.approx.ftz.f32 	%f1407, %f1405;
	mul.f32 	%f74, %f1407, %f1406;
	add.f32 	%f75, %f73, %f74;
	@%p130 bra 	$L__BB13_128;
	ld.shared.f32 	%f1408, [%r11+4608];
	ld.local.f32 	%f1409, [%rd9];
	fma.rn.f32 	%f1410, %f74, %f1408, %f1409;
	st.local.f32 	[%rd9], %f1410;
$L__BB13_128:
	ld.shared.f32 	%f1411, [%r10+148];
	sub.f32 	%f1412, %f1411, %f1;
	fma.rn.f32 	%f1413, %f1412, 0f3BBB989D, 0f3F000000;
	cvt.sat.f32.f32 	%f1414, %f1413;
	mov.f32 	%f1415, 0f4B400001;
	mov.f32 	%f1416, 0f437C0000;
	fma.rm.f32 	%f1417, %f1414, %f1416, %f1415;
	add.f32 	%f1418, %f1417, 0fCB40007F;
	neg.f32 	%f1419, %f1418;
	fma.rn.f32 	%f1420, %f1412, 0f3FB8AA3B, %f1419;
	fma.rn.f32 	%f1421, %f1412, 0f32A57060, %f1420;
	mov.b32 	%r147, %f1417;
	shl.b32 	%r148, %r147, 23;
	mov.b32 	%f1422, %r148;
	ex2.approx.ftz.f32 	%f1423, %f1421;
	mul.f32 	%f76, %f1423, %f1422;
	add.f32 	%f77, %f75, %f76;
	@%p130 bra 	$L__BB13_130;
	ld.shared.f32 	%f1424, [%r11+4736];
	ld.local.f32 	%f1425, [%rd9];
	fma.rn.f32 	%f1426, %f76, %f1424, %f1425;
	st.local.f32 	[%rd9], %f1426;
$L__BB13_130:
	ld.shared.f32 	%f1427, [%r10+152];
	sub.f32 	%f1428, %f1427, %f1;
	fma.rn.f32 	%f1429, %f1428, 0f3BBB989D, 0f3F000000;
	cvt.sat.f32.f32 	%f1430, %f1429;
	mov.f32 	%f1431, 0f4B400001;
	mov.f32 	%f1432, 0f437C0000;
	fma.rm.f32 	%f1433, %f1430, %f1432, %f1431;
	add.f32 	%f1434, %f1433, 0fCB40007F;
	neg.f32 	%f1435, %f1434;
	fma.rn.f32 	%f1436, %f1428, 0f3FB8AA3B, %f1435;
	fma.rn.f32 	%f1437, %f1428, 0f32A57060, %f1436;
	mov.b32 	%r149, %f1433;
	shl.b32 	%r150, %r149, 23;
	mov.b32 	%f1438, %r150;
	ex2.approx.ftz.f32 	%f1439, %f1437;
	mul.f32 	%f78, %f1439, %f1438;
	add.f32 	%f79, %f77, %f78;
	@%p130 bra 	$L__BB13_132;
	ld.shared.f32 	%f1440, [%r11+4864];
	ld.local.f32 	%f1441, [%rd9];
	fma.rn.f32 	%f1442, %f78, %f1440, %f1441;
	st.local.f32 	[%rd9], %f1442;
$L__BB13_132:
	ld.shared.f32 	%f1443, [%r10+156];
	sub.f32 	%f1444, %f1443, %f1;
	fma.rn.f32 	%f1445, %f1444, 0f3BBB989D, 0f3F000000;
	cvt.sat.f32.f32 	%f1446, %f1445;
	mov.f32 	%f1447, 0f4B400001;
	mov.f32 	%f1448, 0f437C0000;
	fma.rm.f32 	%f1449, %f1446, %f1448, %f1447;
	add.f32 	%f1450, %f1449, 0fCB40007F;
	neg.f32 	%f1451, %f1450;
	fma.rn.f32 	%f1452, %f1444, 0f3FB8AA3B, %f1451;
	fma.rn.f32 	%f1453, %f1444, 0f32A57060, %f1452;
	mov.b32 	%r151, %f1449;
	shl.b32 	%r152, %r151, 23;
	mov.b32 	%f1454, %r152;
	ex2.approx.ftz.f32 	%f1455, %f1453;
	mul.f32 	%f80, %f1455, %f1454;
	add.f32 	%f81, %f79, %f80;
	@%p130 bra 	$L__BB13_134;
	ld.shared.f32 	%f1456, [%r11+4992];
	ld.local.f32 	%f1457, [%rd9];
	fma.rn.f32 	%f1458, %f80, %f1456, %f1457;
	st.local.f32 	[%rd9], %f1458;
$L__BB13_134:
	ld.shared.f32 	%f1459, [%r10+160];
	sub.f32 	%f1460, %f1459, %f1;
	fma.rn.f32 	%f1461, %f1460, 0f3BBB989D, 0f3F000000;
	cvt.sat.f32.f32 	%f1462, %f1461;
	mov.f32 	%f1463, 0f4B400001;
	mov.f32 	%f1464, 0f437C0000;
	fma.rm.f32 	%f1465, %f1462, %f1464, %f1463;
	add.f32 	%f1466, %f1465, 0fCB40007F;
	neg.f32 	%f1467, %f1466;
	fma.rn.f32 	%f1468, %f1460, 0f3FB8AA3B, %f1467;
	fma.rn.f32 	%f1469, %f1460, 0f32A57060, %f1468;
	mov.b32 	%r153, %f1465;
	shl.b32 	%r154, %r153, 23;
	mov.b32 	%f1470, %r154;
	ex2.approx.ftz.f32 	%f1471, %f1469;
	mul.f32 	%f82, %f1471, %f1470;
	add.f32 	%f83, %f81, %f82;
	@%p130 bra 	$L__BB13_136;
	ld.shared.f32 	%f1472, [%r11+5120];
	ld.local.f32 	%f1473, [%rd9];
	fma.rn.f32 	%f1474, %f82, %f1472, %f1473;
	st.local.f32 	[%rd9], %f1474;
$L__BB13_136:
	ld.shared.f32 	%f1475, [%r10+164];
	sub.f32 	%f1476, %f1475, %f1;
	fma.rn.f32 	%f1477, %f1476, 0f3BBB989D, 0f3F000000;
	cvt.sat.f32.f32 	%f1478, %f1477;
	mov.f32 	%f1479, 0f4B400001;
	mov.f32 	%f1480, 0f437C0000;
	fma.rm.f32 	%f1481, %f1478, %f1480, %f1479;
	add.f32 	%f1482, %f1481, 0fCB40007F;
	neg.f32 	%f1483, %f1482;
	fma.rn.f32 	%f1484, %f1476, 0f3FB8AA3B, %f1483;
	fma.rn.f32 	%f1485, %f1476, 0f32A57060, %f1484;
	mov.b32 	%r155, %f1481;
	shl.b32 	%r156, %r155, 23;
	mov.b32 	%f1486, %r156;
	ex2.approx.ftz.f32 	%f1487, %f1485;
	mul.f32 	%f84, %f1487, %f1486;
	add.f32 	%f85, %f83, %f84;
	@%p130 bra 	$L__BB13_138;
	ld.shared.f32 	%f1488, [%r11+5248];
	ld.local.f32 	%f1489, [%rd9];
	fma.rn.f32 	%f1490, %f84, %f1488, %f1489;
	st.local.f32 	[%rd9], %f1490;
$L__BB13_138:
	ld.shared.f32 	%f1491, [%r10+168];
	sub.f32 	%f1492, %f1491, %f1;
	fma.rn.f32 	%f1493, %f1492, 0f3BBB989D, 0f3F000000;
	cvt.sat.f32.f32 	%f1494, %f1493;
	mov.f32 	%f1495, 0f4B400001;
	mov.f32 	%f1496, 0f437C0000;
	fma.rm.f32 	%f1497, %f1494, %f1496, %f1495;
	add.f32 	%f1498, %f1497, 0fCB40007F;
	neg.f32 	%f1499, %f1498;
	fma.rn.f32 	%f1500, %f1492, 0f3FB8AA3B, %f1499;
	fma.rn.f32 	%f1501, %f1492, 0f32A57060, %f1500;
	mov.b32 	%r157, %f1497;
	shl.b32 	%r158, %r157, 23;
	mov.b32 	%f1502, %r158;
	ex2.approx.ftz.f32 	%f1503, %f1501;
	mul.f32 	%f86, %f1503, %f1502;
	add.f32 	%f87, %f85, %f86;
	@%p130 bra 	$L__BB13_140;
	ld.shared.f32 	%f1504, [%r11+5376];
	ld.local.f32 	%f1505, [%rd9];
	fma.rn.f32 	%f1506, %f86, %f1504, %f1505;
	st.local.f32 	[%rd9], %f1506;
$L__BB13_140:
	ld.shared.f32 	%f1507, [%r10+172];
	sub.f32 	%f1508, %f1507, %f1;
	fma.rn.f32 	%f1509, %f1508, 0f3BBB989D, 0f3F000000;
	cvt.sat.f32.f32 	%f1510, %f1509;
	mov.f32 	%f1511, 0f4B400001;
	mov.f32 	%f1512, 0f437C0000;
	fma.rm.f32 	%f1513, %f1510, %f1512, %f1511;
	add.f32 	%f1514, %f1513, 0fCB40007F;
	neg.f32 	%f1515, %f1514;
	fma.rn.f32 	%f1516, %f1508, 0f3FB8AA3B, %f1515;
	fma.rn.f32 	%f1517, %f1508, 0f32A57060, %f1516;
	mov.b32 	%r159, %f1513;
	shl.b32 	%r160, %r159, 23;
	mov.b32 	%f1518, %r160;
	ex2.approx.ftz.f32 	%f1519, %f1517;
	mul.f32 	%f88, %f1519, %f1518;
	add.f32 	%f89, %f87, %f88;
	@%p130 bra 	$L__BB13_142;
	ld.shared.f32 	%f1520, [%r11+5504];
	ld.local.f32 	%f1521, [%rd9];
	fma.rn.f32 	%f1522, %f88, %f1520, %f1521;
	st.local.f32 	[%rd9], %f1522;
$L__BB13_142:
	ld.shared.f32 	%f1523, [%r10+176];
	sub.f32 	%f1524, %f1523, %f1;
	fma.rn.f32 	%f1525, %f1524, 0f3BBB989D, 0f3F000000;
	cvt.sat.f32.f32 	%f1526, %f1525;
	mov.f32 	%f1527, 0f4B400001;
	mov.f32 	%f1528, 0f437C0000;
	fma.rm.f32 	%f1529, %f1526, %f1528, %f1527;
	add.f32 	%f1530, %f1529, 0fCB40007F;
	neg.f32 	%f1531, %f1530;
	fma.rn.f32 	%f1532, %f1524, 0f3FB8AA3B, %f1531;
	fma.rn.f32 	%f1533, %f1524, 0f32A57060, %f1532;
	mov.b32 	%r161, %f1529;
	shl.b32 	%r162, %r161, 23;
	mov.b32 	%f1534, %r162;
	ex2.approx.ftz.f32 	%f1535, %f1533;
	mul.f32 	%f90, %f1535, %f1534;
	add.f32 	%f91, %f89, %f90;
	@%p130 bra 	$L__BB13_144;
	ld.shared.f32 	%f1536, [%r11+5632];
	ld.local.f32 	%f1537, [%rd9];
	fma.rn.f32 	%f1538, %f90, %f1536, %f1537;
	st.local.f32 	[%rd9], %f1538;
$L__BB13_144:
	ld.shared.f32 	%f1539, [%r10+180];
	sub.f32 	%f1540, %f1539, %f1;
	fma.rn.f32 	%f1541, %f1540, 0f3BBB989D, 0f3F000000;
	cvt.sat.f32.f32 	%f1542, %f1541;
	mov.f32 	%f1543, 0f4B400001;
	mov.f32 	%f1544, 0f437C0000;
	fma.rm.f32 	%f1545, %f1542, %f1544, %f1543;
	add.f32 	%f1546, %f1545, 0fCB40007F;
	neg.f32 	%f1547, %f1546;
	fma.rn.f32 	%f1548, %f1540, 0f3FB8AA3B, %f1547;
	fma.rn.f32 	%f1549, %f1540, 0f32A57060, %f1548;
	mov.b32 	%r163, %f1545;
	shl.b32 	%r164, %r163, 23;
	mov.b32 	%f1550, %r164;
	ex2.approx.ftz.f32 	%f1551, %f1549;
	mul.f32 	%f92, %f1551, %f1550;
	add.f32 	%f93, %f91, %f92;
	@%p130 bra 	$L__BB13_146;
	ld.shared.f32 	%f1552, [%r11+5760];
	ld.local.f32 	%f1553, [%rd9];
	fma.rn.f32 	%f1554, %f92, %f1552, %f1553;
	st.local.f32 	[%rd9], %f1554;
$L__BB13_146:
	ld.shared.f32 	%f1555, [%r10+184];
	sub.f32 	%f1556, %f1555, %f1;
	fma.rn.f32 	%f1557, %f1556, 0f3BBB989D, 0f3F000000;
	cvt.sat.f32.f32 	%f1558, %f1557;
	mov.f32 	%f1559, 0f4B400001;
	mov.f32 	%f1560, 0f437C0000;
	fma.rm.f32 	%f1561, %f1558, %f1560, %f1559;
	add.f32 	%f1562, %f1561, 0fCB40007F;
	neg.f32 	%f1563, %f1562;
	fma.rn.f32 	%f1564, %f1556, 0f3FB8AA3B, %f1563;
	fma.rn.f32 	%f1565, %f1556, 0f32A57060, %f1564;
	mov.b32 	%r165, %f1561;
	shl.b32 	%r166, %r165, 23;
	mov.b32 	%f1566, %r166;
	ex2.approx.ftz.f32 	%f1567, %f1565;
	mul.f32 	%f94, %f1567, %f1566;
	add.f32 	%f95, %f93, %f94;
	@%p130 bra 	$L__BB13_148;
	ld.shared.f32 	%f1568, [%r11+5888];
	ld.local.f32 	%f1569, [%rd9];
	fma.rn.f32 	%f1570, %f94, %f1568, %f1569;
	st.local.f32 	[%rd9], %f1570;
$L__BB13_148:
	ld.shared.f32 	%f1571, [%r10+188];
	sub.f32 	%f1572, %f1571, %f1;
	fma.rn.f32 	%f1573, %f1572, 0f3BBB989D, 0f3F000000;
	cvt.sat.f32.f32 	%f1574, %f1573;
	mov.f32 	%f1575, 0f4B400001;
	mov.f32 	%f1576, 0f437C0000;
	fma.rm.f32 	%f1577, %f1574, %f1576, %f1575;
	add.f32 	%f1578, %f1577, 0fCB40007F;
	neg.f32 	%f1579, %f1578;
	fma.rn.f32 	%f1580, %f1572, 0f3FB8AA3B, %f1579;
	fma.rn.f32 	%f1581, %f1572, 0f32A57060, %f1580;
	mov.b32 	%r167, %f1577;
	shl.b32 	%r168, %r167, 23;
	mov.b32 	%f1582, %r168;
	ex2.approx.ftz.f32 	%f1583, %f1581;
	mul.f32 	%f96, %f1583, %f1582;
	add.f32 	%f97, %f95, %f96;
	@%p130 bra 	$L__BB13_150;
	ld.shared.f32 	%f1584, [%r11+6016];
	ld.local.f32 	%f1585, [%rd9];
	fma.rn.f32 	%f1586, %f96, %f1584, %f1585;
	st.local.f32 	[%rd9], %f1586;
$L__BB13_150:
	shr.u32 	%r169, %r2, 4;
	mul.wide.u32 	%rd41, %r169, 4;
	add.s64 	%rd42, %rd6, %rd41;
	ld.local.f32 	%f1587, [%rd42];
	add.f32 	%f1588, %f97, %f1587;
	st.local.f32 	[%rd42], %f1588;
	@%p13 bra 	$L__BB13_248;
	ld.local.f32 	%f98, [%rd4+4];
	ld.shared.f32 	%f1589, [%r10+3072];
	sub.f32 	%f1590, %f1589, %f98;
	fma.rn.f32 	%f1591, %f1590, 0f3BBB989D, 0f3F000000;
	cvt.sat.f32.f32 	%f1592, %f1591;
	mov.f32 	%f1593, 0f4B400001;
	mov.f32 	%f1594, 0f437C0000;
	fma.rm.f32 	%f1595, %f1592, %f1594, %f1593;
	add.f32 	%f1596, %f1595, 0fCB40007F;
	neg.f32 	%f1597, %f1596;
	fma.rn.f32 	%f1598, %f1590, 0f3FB8AA3B, %f1597;
	fma.rn.f32 	%f1599, %f1590, 0f32A57060, %f1598;
	mov.b32 	%r170, %f1595;
	shl.b32 	%r171, %r170, 23;
	mov.b32 	%f1600, %r171;
	ex2.approx.ftz.f32 	%f1601, %f1599;
	mul.f32 	%f99, %f1601, %f1600;
	add.f32 	%f100, %f99, 0f00000000;
	@%p130 bra 	$L__BB13_153;
	ld.shared.f32 	%f1602, [%r11];
	ld.local.f32 	%f1603, [%rd3+4];
	fma.rn.f32 	%f1604, %f99, %f1602, %f1603;
	st.local.f32 	[%rd3+4], %f1604;
$L__BB13_153:
	ld.shared.f32 	%f1605, [%r10+3076];
	sub.f32 	%f1606, %f1605, %f98;
	fma.rn.f32 	%f1607, %f1606, 0f3BBB989D, 0f3F000000;
	cvt.sat.f32.f32 	%f1608, %f1607;
	mov.f32 	%f1609, 0f4B400001;
	mov.f32 	%f1610, 0f437C0000;
	fma.rm.f32 	%f1611, %f1608, %f1610, %f1609;
	add.f32 	%f1612, %f1611, 0fCB40007F;
	neg.f32 	%f1613, %f1612;
	fma.rn.f32 	%f1614, %f1606, 0f3FB8AA3B, %f1613;
	fma.rn.f32 	%f1615, %f1606, 0f32A57060, %f1614;
	mov.b32 	%r172, %f1611;
	shl.b32 	%r173, %r172, 23;
	mov.b32 	%f1616, %r173;
	ex2.approx.ftz.f32 	%f1617, %f1615;
	mul.f32 	%f101, %f1617, %f1616;
	add.f32 	%f102, %f100, %f101;
	@%p130 bra 	$L__BB13_155;
	ld.shared.f32 	%f1618, [%r11+128];
	ld.local.f32 	%f1619, [%rd3+4];
	fma.rn.f32 	%f1620, %f101, %f1618, %f1619;
	st.local.f32 	[%rd3+4], %f1620;
$L__BB13_155:
	ld.shared.f32 	%f1621, [%r10+3080];
	sub.f32 	%f1622, %f1621, %f98;
	fma.rn.f32 	%f1623, %f1622, 0f3BBB989D, 0f3F000000;
	cvt.sat.f32.f32 	%f1624, %f1623;
	mov.f32 	%f1625, 0f4B400001;
	mov.f32 	%f1626, 0f437C0000;
	fma.rm.f32 	%f1627, %f1624, %f1626, %f1625;
	add.f32 	%f1628, %f1627, 0fCB40007F;
	neg.f32 	%f1629, %f1628;
	fma.rn.f32 	%f1630, %f1622, 0f3FB8AA3B, %f1629;
	fma.rn.f32 	%f1631, %f1622, 0f32A57060, %f1630;
	mov.b32 	%r174, %f1627;
	shl.b32 	%r175, %r174, 23;
	mov.b32 	%f1632, %r175;
	ex2.approx.ftz.f32 	%f1633, %f1631;
	mul.f32 	%f103, %f1633, %f1632;
	add.f32 	%f104, %f102, %f103;
	@%p130 bra 	$L__BB13_157;
	ld.shared.f32 	%f1634, [%r11+256];
	ld.local.f32 	%f1635, [%rd3+4];
	fma.rn.f32 	%f1636, %f103, %f1634, %f1635;
	st.local.f32 	[%rd3+4], %f1636;
$L__BB13_157:
	ld.shared.f32 	%f1637, [%r10+3084];
	sub.f32 	%f1638, %f1637, %f98;
	fma.rn.f32 	%f1639, %f1638, 0f3BBB989D, 0f3F000000;
	cvt.sat.f32.f32 	%f1640, %f1639;
	mov.f32 	%f1641, 0f4B400001;
	mov.f32 	%f1642, 0f437C0000;
	fma.rm.f32 	%f1643, %f1640, %f1642, %f1641;
	add.f32 	%f1644, %f1643, 0fCB40007F;
	neg.f32 	%f1645, %f1644;
	fma.rn.f32 	%f1646, %f1638, 0f3FB8AA3B, %f1645;
	fma.rn.f32 	%f1647, %f1638, 0f32A57060, %f1646;
	mov.b32 	%r176, %f1643;
	shl.b32 	%r177, %r176, 23;
	mov.b32 	%f1648, %r177;
	ex2.approx.ftz.f32 	%f1649, %f1647;
	mul.f32 	%f105, %f1649, %f1648;
	add.f32 	%f106, %f104, %f105;
	@%p130 bra 	$L__BB13_159;
	ld.shared.f32 	%f1650, [%r11+384];
	ld.local.f32 	%f1651, [%rd3+4];
	fma.rn.f32 	%f1652, %f105, %f1650, %f1651;
	st.local.f32 	[%rd3+4], %f1652;
$L__BB13_159:
	ld.shared.f32 	%f1653, [%r10+3088];
	sub.f32 	%f1654, %f1653, %f98;
	fma.rn.f32 	%f1655, %f1654, 0f3BBB989D, 0f3F000000;
	cvt.sat.f32.f32 	%f1656, %f1655;
	mov.f32 	%f1657, 0f4B400001;
	mov.f32 	%f1658, 0f437C0000;
	fma.rm.f32 	%f1659, %f1656, %f1658, %f1657;
	add.f32 	%f1660, %f1659, 0fCB40007F;
	neg.f32 	%f1661, %f1660;
	fma.rn.f32 	%f1662, %f1654, 0f3FB8AA3B, %f1661;
	fma.rn.f32 	%f1663, %f1654, 0f32A57060, %f1662;
	mov.b32 	%r178, %f1659;
	shl.b32 	%r179, %r178, 23;
	mov.b32 	%f1664, %r179;
	ex2.approx.ftz.f32 	%f1665, %f1663;
	mul.f32 	%f107, %f1665, %f1664;
	add.f32 	%f108, %f106, %f107;
	@%p130 bra 	$L__BB13_161;
	ld.shared.f32 	%f1666, [%r11+512];
	ld.local.f32 	%f1667, [%rd3+4];
	fma.rn.f32 	%f1668, %f107, %f1666, %f1667;
	st.local.f32 	[%rd3+4], %f1668;
$L__BB13_161:
	ld.shared.f32 	%f1669, [%r10+3092];
	sub.f32 	%f1670, %f1669, %f98;
	fma.rn.f32 	%f1671, %f1670, 0f3BBB989D, 0f3F000000;
	cvt.sat.f32.f32 	%f1672, %f1671;
	mov.f32 	%f1673, 0f4B400001;
	mov.f32 	%f1674, 0f437C0000;
	fma.rm.f32 	%f1675, %f1672, %f1674, %f1673;
	add.f32 	%f1676, %f1675, 0fCB40007F;
	neg.f32 	%f1677, %f1676;
	fma.rn.f32 	%f1678, %f1670, 0f3FB8AA3B, %f1677;
	fma.rn.f32 	%f1679, %f1670, 0f32A57060, %f1678;
	mov.b32 	%r180, %f1675;
	shl.b32 	%r181, %r180, 23;
	mov.b32 	%f1680, %r181;
	ex2.approx.ftz.f32 	%f1681, %f1679;
	mul.f32 	%f109, %f1681, %f1680;
	add.f32 	%f110, %f108, %f109;
	@%p130 bra 	$L__BB13_163;
	ld.shared.f32 	%f1682, [%r11+640];
	ld.local.f32 	%f1683, [%rd3+4];
	fma.rn.f32 	%f1684, %f109, %f1682, %f1683;
	st.local.f32 	[%rd3+4], %f1684;
$L__BB13_163:
	ld.shared.f32 	%f1685, [%r10+3096];
	sub.f32 	%f1686, %f1685, %f98;
	fma.rn.f32 	%f1687, %f1686, 0f3BBB989D, 0f3F000000;
	cvt.sat.f32.f32 	%f1688, %f1687;
	mov.f32 	%f1689, 0f4B400001;
	mov.f32 	%f1690, 0f437C0000;
	fma.rm.f32 	%f1691, %f1688, %f1690, %f1689;
	add.f32 	%f1692, %f1691, 0fCB40007F;
	neg.f32 	%f1693, %f1692;
	fma.rn.f32 	%f1694, %f1686, 0f3FB8AA3B, %f1693;
	fma.rn.f32 	%f1695, %f1686, 0f32A57060, %f1694;
	mov.b32 	%r182, %f1691;
	shl.b32 	%r183, %r182, 23;
	mov.b32 	%f1696, %r183;
	ex2.approx.ftz.f32 	%f1697, %f1695;
	mul.f32 	%f111, %f1697, %f1696;
	add.f32 	%f112, %f110, %f111;
	@%p130 bra 	$L__BB13_165;
	ld.shared.f32 	%f1698, [%r11+768];
	ld.local.f32 	%f1699, [%rd3+4];
	fma.rn.f32 	%f1700, %f111, %f1698, %f1699;
	st.local.f32 	[%rd3+4], %f1700;
$L__BB13_165:
	ld.shared.f32 	%f1701, [%r10+3100];
	sub.f32 	%f1702, %f1701, %f98;
	fma.rn.f32 	%f1703, %f1702, 0f3BBB989D, 0f3F000000;
	cvt.sat.f32.f32 	%f1704, %f1703;
	mov.f32 	%f1705, 0f4B400001;
	mov.f32 	%f1706, 0f437C0000;
	fma.rm.f32 	%f1707, %f1704, %f1706, %f1705;
	add.f32 	%f1708, %f1707, 0fCB40007F;
	neg.f32 	%f1709, %f1708;
	fma.rn.f32 	%f1710, %f1702, 0f3FB8AA3B, %f1709;
	fma.rn.f32 	%f1711, %f1702, 0f32A57060, %f1710;
	mov.b32 	%r184, %f1707;
	shl.b32 	%r185, %r184, 23;
	mov.b32 	%f1712, %r185;
	ex2.approx.ftz.f32 	%f1713, %f1711;
	mul.f32 	%f113, %f1713, %f1712;
	add.f32 	%f114, %f112, %f113;
	@%p130 bra 	$L__BB13_167;
	ld.shared.f32 	%f1714, [%r11+896];
	ld.local.f32 	%f1715, [%rd3+4];
	fma.rn.f32 	%f1716, %f113, %f1714, %f1715;
	st.local.f32 	[%rd3+4], %f1716;
$L__BB13_167:
	ld.shared.f32 	%f1717, [%r10+3104];
	sub.f32 	%f1718, %f1717, %f98;
	fma.rn.f32 	%f1719, %f1718, 0f3BBB989D, 0f3F000000;
	cvt.sat.f32.f32 	%f1720, %f1719;
	mov.f32 	%f1721, 0f4B400001;
	mov.f32 	%f1722, 0f437C0000;
	fma.rm.f32 	%f1723, %f1720, %f1722, %f1721;
	add.f32 	%f1724, %f1723, 0fCB40007F;
	neg.f32 	%f1725, %f1724;
	fma.rn.f32 	%f1726, %f1718, 0f3FB8AA3B, %f1725;
	fma.rn.f32 	%f1727, %f1718, 0f32A57060, %f1726;
	mov.b32 	%r186, %f1723;
	shl.b32 	%r187, %r186, 23;
	mov.b32 	%f1728, %r187;
	ex2.approx.ftz.f32 	%f1729, %f1727;
	mul.f32 	%f115, %f1729, %f1728;
	add.f32 	%f116, %f114, %f115;
	@%p130 bra 	$L__BB13_169;
	ld.shared.f32 	%f1730, [%r11+1024];
	ld.local.f32 	%f1731, [%rd3+4];
	fma.rn.f32 	%f1732, %f115, %f1730, %f1731;
	st.local.f32 	[%rd3+4], %f1732;
$L__BB13_169:
	ld.shared.f32 	%f1733, [%r10+3108];
	sub.f32 	%f1734, %f1733, %f98;
	fma.rn.f32 	%f1735, %f1734, 0f3BBB989D, 0f3F000000;
	cvt.sat.f32.f32 	%f1736, %f1735;
	mov.f32 	%f1737, 0f4B400001;
	mov.f32 	%f1738, 0f437C0000;
	fma.rm.f32 	%f1739, %f1736, %f1738, %f1737;
	add.f32 	%f1740, %f1739, 0fCB40007F;
	neg.f32 	%f1741, %f1740;
	fma.rn.f32 	%f1742, %f1734, 0f3FB8AA3B, %f1741;
	fma.rn.f32 	%f1743, %f1734, 0f32A57060, %f1742;
	mov.b32 	%r188, %f1739;
	shl.b32 	%r189, %r188, 23;
	mov.b32 	%f1744, %r189;
	ex2.approx.ftz.f32 	%f1745, %f1743;
	mul.f32 	%f117, %f1745, %f1744;
	add.f32 	%f118, %f116, %f117;
	@%p130 bra 	$L__BB13_171;
	ld.shared.f32 	%f1746, [%r11+1152];
	ld.local.f32 	%f1747, [%rd3+4];
	fma.rn.f32 	%f1748, %f117, %f1746, %f1747;
	st.local.f32 	[%rd3+4], %f1748;
$L__BB13_171:
	ld.shared.f32 	%f1749, [%r10+3112];
	sub.f32 	%f1750, %f1749, %f98;
	fma.rn.f32 	%f1751, %f1750, 0f3BBB989D, 0f3F000000;
	cvt.sat.f32.f32 	%f1752, %f1751;
	mov.f32 	%f1753, 0f4B400001;
	mov.f32 	%f1754, 0f437C0000;
	fma.rm.f32 	%f1755, %f1752, %f1754, %f1753;
	add.f32 	%f1756, %f1755, 0fCB40007F;
	neg.f32 	%f1757, %f1756;
	fma.rn.f32 	%f1758, %f1750, 0f3FB8AA3B, %f1757;
	fma.rn.f32 	%f1759, %f1750, 0f32A57060, %f1758;
	mov.b32 	%r190, %f1755;
	shl.b32 	%r191, %r190, 23;
	mov.b32 	%f1760, %r191;
	ex2.approx.ftz.f32 	%f1761, %f1759;
	mul.f32 	%f119, %f1761, %f1760;
	add.f32 	%f120, %f118, %f119;
	@%p130 bra 	$L__BB13_173;
	ld.shared.f32 	%f1762, [%r11+1280];
	ld.local.f32 	%f1763, [%rd3+4];
	fma.rn.f32 	%f1764, %f119, %f1762, %f1763;
	st.local.f32 	[%rd3+4], %f1764;
$L__BB13_173:
	ld.shared.f32 	%f1765, [%r10+3116];
	sub.f32 	%f1766, %f1765, %f98;
	fma.rn.f32 	%f1767, %f1766, 0f3BBB989D, 0f3F000000;
	cvt.sat.f32.f32 	%f1768, %f1767;
	mov.f32 	%f1769, 0f4B400001;
	mov.f32 	%f1770, 0f437C0000;
	fma.rm.f32 	%f1771, %f1768, %f1770, %f1769;
	add.f32 	%f1772, %f1771, 0fCB40007F;
	neg.f32 	%f1773, %f1772;
	fma.rn.f32 	%f1774, %f1766, 0f3FB8AA3B, %f1773;
	fma.rn.f32 	%f1775, %f1766, 0f32A57060, %f1774;
	mov.b32 	%r192, %f1771;
	shl.b32 	%r193, %r192, 23;
	mov.b32 	%f1776, %r193;
	ex2.approx.ftz.f32 	%f1777, %f1775;
	mul.f32 	%f121, %f1777, %f1776;
	add.f32 	%f122, %f120, %f121;
	@%p130 bra 	$L__BB13_175;
	ld.shared.f32 	%f1778, [%r11+1408];
	ld.local.f32 	%f1779, [%rd3+4];
	fma.rn.f32 	%f1780, %f121, %f1778, %f1779;
	st.local.f32 	[%rd3+4], %f1780;
$L__BB13_175:
	ld.shared.f32 	%f1781, [%r10+3120];
	sub.f32 	%f1782, %f1781, %f98;
	fma.rn.f32 	%f1783, %f1782, 0f3BBB989D, 0f3F000000;
	cvt.sat.f32.f32 	%f1784, %f1783;
	mov.f32 	%f1785, 0f4B400001;
	mov.f32 	%f1786, 0f437C0000;
	fma.rm.f32 	%f1787, %f1784, %f1786, %f1785;
	add.f32 	%f1788, %f1787, 0fCB40007F;
	neg.f32 	%f1789, %f1788;
	fma.rn.f32 	%f1790, %f1782, 0f3FB8AA3B, %f1789;
	fma.rn.f32 	%f1791, %f1782, 0f32A57060, %f1790;
	mov.b32 	%r194, %f1787;
	shl.b32 	%r195, %r194, 23;
	mov.b32 	%f1792, %r195;
	ex2.approx.ftz.f32 	%f1793, %f1791;
	mul.f32 	%f123, %f1793, %f1792;
	add.f32 	%f124, %f122, %f123;
	@%p130 bra 	$L__BB13_177;
	ld.shared.f32 	%f1794, [%r11+1536];
	ld.local.f32 	%f1795, [%rd3+4];
	fma.rn.f32 	%f1796, %f123, %f1794, %f1795;
	st.local.f32 	[%rd3+4], %f1796;
$L__BB13_177:
	ld.shared.f32 	%f1797, [%r10+3124];
	sub.f32 	%f1798, %f1797, %f98;
	fma.rn.f32 	%f1799, %f1798, 0f3BBB989D, 0f3F000000;
	cvt.sat.f32.f32 	%f1800, %f1799;
	mov.f32 	%f1801, 0f4B400001;
	mov.f32 	%f1802, 0f437C0000;
	fma.rm.f32 	%f1803, %f1800, %f1802, %f1801;
	add.f32 	%f1804, %f1803, 0fCB40007F;
	neg.f32 	%f1805, %f1804;
	fma.rn.f32 	%f1806, %f1798, 0f3FB8AA3B, %f1805;
	fma.rn.f32 	%f1807, %f1798, 0f32A57060, %f1806;
	mov.b32 	%r196, %f1803;
	shl.b32 	%r197, %r196, 23;
	mov.b32 	%f1808, %r197;
	ex2.approx.ftz.f32 	%f1809, %f1807;
	mul.f32 	%f125, %f1809, %f1808;
	add.f32 	%f126, %f124, %f125;
	@%p130 bra 	$L__BB13_179;
	ld.shared.f32 	%f1810, [%r11+1664];
	ld.local.f32 	%f1811, [%rd3+4];
	fma.rn.f32 	%f1812, %f125, %f1810, %f1811;
	st.local.f32 	[%rd3+4], %f1812;
$L__BB13_179:
	ld.shared.f32 	%f1813, [%r10+3128];
	sub.f32 	%f1814, %f1813, %f98;
	fma.rn.f32 	%f1815, %f1814, 0f3BBB989D, 0f3F000000;
	cvt.sat.f32.f32 	%f1816, %f1815;
	mov.f32 	%f1817, 0f4B400001;
	mov.f32 	%f1818, 0f437C0000;
	fma.rm.f32 	%f1819, %f1816, %f1818, %f1817;
	add.f32 	%f1820, %f1819, 0fCB40007F;
	neg.f32 	%f1821, %f1820;
	fma.rn.f32 	%f1822, %f1814, 0f3FB8AA3B, %f1821;
	fma.rn.f32 	%f1823, %f1814, 0f32A57060, %f1822;
	mov.b32 	%r198, %f1819;
	shl.b32 	%r199, %r198, 23;
	mov.b32 	%f1824, %r199;
	ex2.approx.ftz.f32 	%f1825, %f1823;
	mul.f32 	%f127, %f1825, %f1824;
	add.f32 	%f128, %f126, %f127;
	@%p130 bra 	$L__BB13_181;
	ld.shared.f32 	%f1826, [%r11+1792];
	ld.local.f32 	%f1827, [%rd3+4];
	fma.rn.f32 	%f1828, %f127, %f1826, %f1827;
	st.local.f32 	[%rd3+4], %f1828;
$L__BB13_181:
	ld.shared.f32 	%f1829, [%r10+3132];
	sub.f32 	%f1830, %f1829, %f98;
	fma.rn.f32 	%f1831, %f1830, 0f3BBB989D, 0f3F000000;
	cvt.sat.f32.f32 	%f1832, %f1831;
	mov.f32 	%f1833, 0f4B400001;
	mov.f32 	%f1834, 0f437C0000;
	fma.rm.f32 	%f1835, %f1832, %f1834, %f1833;
	add.f32 	%f1836, %f1835, 0fCB40007F;
	neg.f32 	%f1837, %f1836;
	fma.rn.f32 	%f1838, %f1830, 0f3FB8AA3B, %f1837;
	fma.rn.f32 	%f1839, %f1830, 0f32A57060, %f1838;
	mov.b32 	%r200, %f1835;
	shl.b32 	%r201, %r200, 23;
	mov.b32 	%f1840, %r201;
	ex2.approx.ftz.f32 	%f1841, %f1839;
	mul.f32 	%f129, %f1841, %f1840;
	add.f32 	%f130, %f128, %f129;
	@%p130 bra 	$L__BB13_183;
	ld.shared.f32 	%f1842, [%r11+1920];
	ld.local.f32 	%f1843, [%rd3+4];
	fma.rn.f32 	%f1844, %f129, %f1842, %f1843;
	st.local.f32 	[%rd3+4], %f1844;
$L__BB13_183:
	ld.shared.f32 	%f1845, [%r10+3136];
	sub.f32 	%f1846, %f1845, %f98;
	fma.rn.f32 	%f1847, %f1846, 0f3BBB989D, 0f3F000000;
	cvt.sat.f32.f32 	%f1848, %f1847;
	mov.f32 	%f1849, 0f4B400001;
	mov.f32 	%f1850, 0f437C0000;
	fma.rm.f32 	%f1851, %f1848, %f1850, %f1849;
	add.f32 	%f1852, %f1851, 0fCB40007F;
	neg.f32 	%f1853, %f1852;
	fma.rn.f32 	%f1854, %f1846, 0f3FB8AA3B, %f1853;
	fma.rn.f32 	%f1855, %f1846, 0f32A57060, %f1854;
	mov.b32 	%r202, %f1851;
	shl.b32 	%r203, %r202, 23;
	mov.b32 	%f1856, %r203;
	ex2.approx.ftz.f32 	%f1857, %f1855;
	mul.f32 	%f131, %f1857, %f1856;
	add.f32 	%f132, %f130, %f131;
	@%p130 bra 	$L__BB13_185;
	ld.shared.f32 	%f1858, [%r11+2048];
	ld.local.f32 	%f1859, [%rd3+4];
	fma.rn.f32 	%f1860, %f131, %f1858, %f1859;
	st.local.f32 	[%rd3+4], %f1860;
$L__BB13_185:
	ld.shared.f32 	%f1861, [%r10+3140];
	sub.f32 	%f1862, %f1861, %f98;
	fma.rn.f32 	%f1863, %f1862, 0f3BBB989D, 0f3F000000;
	cvt.sat.f32.f32 	%f1864, %f1863;
	mov.f32 	%f1865, 0f4B400001;
	mov.f32 	%f1866, 0f437C0000;
	fma.rm.f32 	%f1867, %f1864, %f1866, %f1865;
	add.f32 	%f1868, %f1867, 0fCB40007F;
	neg.f32 	%f1869, %f1868;
	fma.rn.f32 	%f1870, %f1862, 0f3FB8AA3B, %f1869;
	fma.rn.f32 	%f1871, %f1862, 0f32A57060, %f1870;
	mov.b32 	%r204, %f1867;
	shl.b32 	%r205, %r204, 23;
	mov.b32 	%f1872, %r205;
	ex2.approx.ftz.f32 	%f1873, %f1871;
	mul.f32 	%f133, %f1873, %f1872;
	add.f32 	%f134, %f132, %f133;
	@%p130 bra 	$L__BB13_187;
	ld.shared.f32 	%f1874, [%r11+2176];
	ld.local.f32 	%f1875, [%rd3+4];
	fma.rn.f32 	%f1876, %f133, %f1874, %f1875;
	st.local.f32 	[%rd3+4], %f1876;
$L__BB13_187:
	ld.shared.f32 	%f1877, [%r10+3144];
	sub.f32 	%f1878, %f1877, %f98;
	fma.rn.f32 	%f1879, %f1878, 0f3BBB989D, 0f3F000000;
	cvt.sat.f32.f32 	%f1880, %f1879;
	mov.f32 	%f1881, 0f4B400001;
	mov.f32 	%f1882, 0f437C0000;
	fma.rm.f32 	%f1883, %f1880, %f1882, %f1881;
	add.f32 	%f1884, %f1883, 0fCB40007F;
	neg.f32 	%f1885, %f1884;
	fma.rn.f32 	%f1886, %f1878, 0f3FB8AA3B, %f1885;
	fma.rn.f32 	%f1887, %f1878, 0f32A57060, %f1886;
	mov.b32 	%r206, %f1883;
	shl.b32 	%r207, %r206, 23;
	mov.b32 	%f1888, %r207;
	ex2.approx.ftz.f32 	%f1889, %f1887;
	mul.f32 	%f135, %f1889, %f1888;
	add.f32 	%f136, %f134, %f135;
	@%p130 bra 	$L__BB13_189;
	ld.shared.f32 	%f1890, [%r11+2304];
	ld.local.f32 	%f1891, [%rd3+4];
	fma.rn.f32 	%f1892, %f135, %f1890, %f1891;
	st.local.f32 	[%rd3+4], %f1892;
$L__BB13_189:
	ld.shared.f32 	%f1893, [%r10+3148];
	sub.f32 	%f1894, %f1893, %f98;
	fma.rn.f32 	%f1895, %f1894, 0f3BBB989D, 0f3F000000;
	cvt.sat.f32.f32 	%f1896, %f1895;
	mov.f32 	%f1897, 0f4B400001;
	mov.f32 	%f1898, 0f437C0000;
	fma.rm.f32 	%f1899, %f1896, %f1898, %f1897;
	add.f32 	%f1900, %f1899, 0fCB40007F;
	neg.f32 	%f1901, %f1900;
	fma.rn.f32 	%f1902, %f1894, 0f3FB8AA3B, %f1901;
	fma.rn.f32 	%f1903, %f1894, 0f32A57060, %f1902;
	mov.b32 	%r208, %f1899;
	shl.b32 	%r209, %r208, 23;
	mov.b32 	%f1904, %r209;
	ex2.approx.ftz.f32 	%f1905, %f1903;
	mul.f32 	%f137, %f1905, %f1904;
	add.f32 	%f138, %f136, %f137;
	@%p130 bra 	$L__BB13_191;
	ld.shared.f32 	%f1906, [%r11+2432];
	ld.local.f32 	%f1907, [%rd3+4];
	fma.rn.f32 	%f1908, %f137, %f1906, %f1907;
	st.local.f32 	[%rd3+4], %f1908;
$L__BB13_191:
	ld.shared.f32 	%f1909, [%r10+3152];
	sub.f32 	%f1910, %f1909, %f98;
	fma.rn.f32 	%f1911, %f1910, 0f3BBB989D, 0f3F000000;
	cvt.sat.f32.f32 	%f1912, %f1911;
	mov.f32 	%f1913, 0f4B400001;
	mov.f32 	%f1914, 0f437C0000;
	fma.rm.f32 	%f1915, %f1912, %f1914, %f1913;
	add.f32 	%f1916, %f1915, 0fCB40007F;
	neg.f32 	%f1917, %f1916;
	fma.rn.f32 	%f1918, %f1910, 0f3FB8AA3B, %f1917;
	fma.rn.f32 	%f1919, %f1910, 0f32A57060, %f1918;
	mov.b32 	%r210, %f1915;
	shl.b32 	%r211, %r210, 23;
	mov.b32 	%f1920, %r211;
	ex2.approx.ftz.f32 	%f1921, %f1919;
	mul.f32 	%f139, %f1921, %f1920;
	add.f32 	%f140, %f138, %f139;
	@%p130 bra 	$L__BB13_193;
	ld.shared.f32 	%f1922, [%r11+2560];
	ld.local.f32 	%f1923, [%rd3+4];
	fma.rn.f32 	%f1924, %f139, %f1922, %f1923;
	st.local.f32 	[%rd3+4], %f1924;
$L__BB13_193:
	ld.shared.f32 	%f1925, [%r10+3156];
	sub.f32 	%f1926, %f1925, %f98;
	fma.rn.f32 	%f1927, %f1926, 0f3BBB989D, 0f3F000000;
	cvt.sat.f32.f32 	%f1928, %f1927;
	mov.f32 	%f1929, 0f4B400001;
	mov.f32 	%f1930, 0f437C0000;
	fma.rm.f32 	%f1931, %f1928, %f1930, %f1929;
	add.f32 	%f1932, %f1931, 0fCB40007F;
	neg.f32 	%f1933, %f1932;
	fma.rn.f32 	%f1934, %f1926, 0f3FB8AA3B, %f1933;
	fma.rn.f32 	%f1935, %f1926, 0f32A57060, %f1934;
	mov.b32 	%r212, %f1931;
	shl.b32 	%r213, %r212, 23;
	mov.b32 	%f1936, %r213;
	ex2.approx.ftz.f32 	%f1937, %f1935;
	mul.f32 	%f141, %f1937, %f1936;
	add.f32 	%f142, %f140, %f141;
	@%p130 bra 	$L__BB13_195;
	ld.shared.f32 	%f1938, [%r11+2688];
	ld.local.f32 	%f1939, [%rd3+4];
	fma.rn.f32 	%f1940, %f141, %f1938, %f1939;
	st.local.f32 	[%rd3+4], %f1940;
$L__BB13_195:
	ld.shared.f32 	%f1941, [%r10+3160];
	sub.f32 	%f1942, %f1941, %f98;
	fma.rn.f32 	%f1943, %f1942, 0f3BBB989D, 0f3F000000;
	cvt.sat.f32.f32 	%f1944, %f1943;
	mov.f32 	%f1945, 0f4B400001;
	mov.f32 	%f1946, 0f437C0000;
	fma.rm.f32 	%f1947, %f1944, %f1946, %f1945;
	add.f32 	%f1948, %f1947, 0fCB40007F;
	neg.f32 	%f1949, %f1948;
	fma.rn.f32 	%f1950, %f1942, 0f3FB8AA3B, %f1949;
	fma.rn.f32 	%f1951, %f1942, 0f32A57060, %f1950;
	mov.b32 	%r214, %f1947;
	shl.b32 	%r215, %r214, 23;
	mov.b32 	%f1952, %r215;
	ex2.approx.ftz.f32 	%f1953, %f1951;
	mul.f32 	%f143, %f1953, %f1952;
	add.f32 	%f144, %f142, %f143;
	@%p130 bra 	$L__BB13_197;
	ld.shared.f32 	%f1954, [%r11+2816];
	ld.local.f32 	%f1955, [%rd3+4];
	fma.rn.f32 	%f1956, %f143, %f1954, %f1955;
	st.local.f32 	[%rd3+4], %f1956;
$L__BB13_197:
	ld.shared.f32 	%f1957, [%r10+3164];
	sub.f32 	%f1958, %f1957, %f98;
	fma.rn.f32 	%f1959, %f1958, 0f3BBB989D, 0f3F000000;
	cvt.sat.f32.f32 	%f1960, %f1959;
	mov.f32 	%f1961, 0f4B400001;
	mov.f32 	%f1962, 0f437C0000;
	fma.rm.f32 	%f1963, %f1960, %f1962, %f1961;
	add.f32 	%f1964, %f1963, 0fCB40007F;
	neg.f32 	%f1965, %f1964;
	fma.rn.f32 	%f1966, %f1958, 0f3FB8AA3B, %f1965;
	fma.rn.f32 	%f1967, %f1958, 0f32A57060, %f1966;
	mov.b32 	%r216, %f1963;
	shl.b32 	%r217, %r216, 23;
	mov.b32 	%f1968, %r217;
	ex2.approx.ftz.f32 	%f1969, %f1967;
	mul.f32 	%f145, %f1969, %f1968;
	add.f32 	%f146, %f144, %f145;
	@%p130 bra 	$L__BB13_199;
	ld.shared.f32 	%f1970, [%r11+2944];
	ld.local.f32 	%f1971, [%rd3+4];
	fma.rn.f32 	%f1972, %f145, %f1970, %f1971;
	st.local.f32 	[%rd3+4], %f1972;
$L__BB13_199:
	ld.shared.f32 	%f1973, [%r10+3168];
	sub.f32 	%f1974, %f1973, %f98;
	fma.rn.f32 	%f1975, %f1974, 0f3BBB989D, 0f3F000000;
	cvt.sat.f32.f32 	%f1976, %f1975;
	mov.f32 	%f1977, 0f4B400001;
	mov.f32 	%f1978, 0f437C0000;
	fma.rm.f32 	%f1979, %f1976, %f1978, %f1977;
	add.f32 	%f1980, %f1979, 0fCB40007F;
	neg.f32 	%f1981, %f1980;
	fma.rn.f32 	%f1982, %f1974, 0f3FB8AA3B, %f1981;
	fma.rn.f32 	%f1983, %f1974, 0f32A57060, %f1982;
	mov.b32 	%r218, %f1979;
	shl.b32 	%r219, %r218, 23;
	mov.b32 	%f1984, %r219;
	ex2.approx.ftz.f32 	%f1985, %f1983;
	mul.f32 	%f147, %f1985, %f1984;
	add.f32 	%f148, %f146, %f147;
	@%p130 bra 	$L__BB13_201;
	ld.shared.f32 	%f1986, [%r11+3072];
	ld.local.f32 	%f1987, [%rd3+4];
	fma.rn.f32 	%f1988, %f147, %f1986, %f1987;
	st.local.f32 	[%rd3+4], %f1988;
$L__BB13_201:
	ld.shared.f32 	%f1989, [%r10+3172];
	sub.f32 	%f1990, %f1989, %f98;
	fma.rn.f32 	%f1991, %f1990, 0f3BBB989D, 0f3F000000;
	cvt.sat.f32.f32 	%f1992, %f1991;
	mov.f32 	%f1993, 0f4B400001;
	mov.f32 	%f1994, 0f437C0000;
	fma.rm.f32 	%f1995, %f1992, %f1994, %f1993;
	add.f32 	%f1996, %f1995, 0fCB40007F;
	neg.f32 	%f1997, %f1996;
	fma.rn.f32 	%f1998, %f1990, 0f3FB8AA3B, %f1997;
	fma.rn.f32 	%f1999, %f1990, 0f32A57060, %f1998;
	mov.b32 	%r220, %f1995;
	shl.b32 	%r221, %r220, 23;
	mov.b32 	%f2000, %r221;
	ex2.approx.ftz.f32 	%f2001, %f1999;
	mul.f32 	%f149, %f2001, %f2000;
	add.f32 	%f150, %f148, %f149;
	@%p130 bra 	$L__BB13_203;
	ld.shared.f32 	%f2002, [%r11+3200];
	ld.local.f32 	%f2003, [%rd3+4];
	fma.rn.f32 	%f2004, %f149, %f2002, %f2003;
	st.local.f32 	[%rd3+4], %f2004;
$L__BB13_203:
	ld.shared.f32 	%f2005, [%r10+3176];
	sub.f32 	%f2006, %f2005, %f98;
	fma.rn.f32 	%f2007, %f2006, 0f3BBB989D, 0f3F000000;
	cvt.sat.f32.f32 	%f2008, %f2007;
	mov.f32 	%f2009, 0f4B400001;
	mov.f32 	%f2010, 0f437C0000;
	fma.rm.f32 	%f2011, %f2008, %f2010, %f2009;
	add.f32 	%f2012, %f2011, 0fCB40007F;
	neg.f32 	%f2013, %f2012;
	fma.rn.f32 	%f2014, %f2006, 0f3FB8AA3B, %f2013;
	fma.rn.f32 	%f2015, %f2006, 0f32A57060, %f2014;
	mov.b32 	%r222, %f2011;
	shl.b32 	%r223, %r222, 23;
	mov.b32 	%f2016, %r223;
	ex2.approx.ftz.f32 	%f2017, %f2015;
	mul.f32 	%f151, %f2017, %f2016;
	add.f32 	%f152, %f150, %f151;
	@%p130 bra 	$L__BB13_205;
	ld.shared.f32 	%f2018, [%r11+3328];
	ld.local.f32 	%f2019, [%rd3+4];
	fma.rn.f32 	%f2020, %f151, %f2018, %f2019;
	st.local.f32 	[%rd3+4], %f2020;
$L__BB13_205:
	ld.shared.f32 	%f2021, [%r10+3180];
	sub.f32 	%f2022, %f2021, %f98;
	fma.rn.f32 	%f2023, %f2022, 0f3BBB989D, 0f3F000000;
	cvt.sat.f32.f32 	%f2024, %f2023;
	mov.f32 	%f2025, 0f4B400001;
	mov.f32 	%f2026, 0f437C0000;
	fma.rm.f32 	%f2027, %f2024, %f2026, %f2025;
	add.f32 	%f2028, %f2027, 0fCB40007F;
	neg.f32 	%f2029, %f2028;
	fma.rn.f32 	%f2030, %f2022, 0f3FB8AA3B, %f2029;
	fma.rn.f32 	%f2031, %f2022, 0f32A57060, %f2030;
	mov.b32 	%r224, %f2027;
	shl.b32 	%r225, %r224, 23;
	mov.b32 	%f2032, %r225;
	ex2.approx.ftz.f32 	%f2033, %f2031;
	mul.f32 	%f153, %f2033, %f2032;
	add.f32 	%f154, %f152, %f153;
	@%p130 bra 	$L__BB13_207;
	ld.shared.f32 	%f2034, [%r11+3456];
	ld.local.f32 	%f2035, [%rd3+4];
	fma.rn.f32 	%f2036, %f153, %f2034, %f2035;
	st.local.f32 	[%rd3+4], %f2036;
$L__BB13_207:
	ld.shared.f32 	%f2037, [%r10+3184];
	sub.f32 	%f2038, %f2037, %f98;
	fma.rn.f32 	%f2039, %f2038, 0f3BBB989D, 0f3F000000;
	cvt.sat.f32.f32 	%f2040, %f2039;
	mov.f32 	%f2041, 0f4B400001;
	mov.f32 	%f2042, 0f437C0000;
	fma.rm.f32 	%f2043, %f2040, %f2042, %f2041;
	add.f32 	%f2044, %f2043, 0fCB40007F;
	neg.f32 	%f2045, %f2044;
	fma.rn.f32 	%f2046, %f2038, 0f3FB8AA3B, %f2045;
	fma.rn.f32 	%f2047, %f2038, 0f32A57060, %f2046;
	mov.b32 	%r226, %f2043;
	shl.b32 	%r227, %r226, 23;
	mov.b32 	%f2048, %r227;
	ex2.approx.ftz.f32 	%f2049, %f2047;
	mul.f32 	%f155, %f2049, %f2048;
	add.f32 	%f156, %f154, %f155;
	@%p130 bra 	$L__BB13_209;
	ld.shared.f32 	%f2050, [%r11+3584];
	ld.local.f32 	%f2051, [%rd3+4];
	fma.rn.f32 	%f2052, %f155, %f2050, %f2051;
	st.local.f32 	[%rd3+4], %f2052;
$L__BB13_209:
	ld.shared.f32 	%f2053, [%r10+3188];
	sub.f32 	%f2054, %f2053, %f98;
	fma.rn.f32 	%f2055, %f2054, 0f3BBB989D, 0f3F000000;
	cvt.sat.f32.f32 	%f2056, %f2055;
	mov.f32 	%f2057, 0f4B400001;
	mov.f32 	%f2058, 0f437C0000;
	fma.rm.f32 	%f2059, %f2056, %f2058, %f2057;
	add.f32 	%f2060, %f2059, 0fCB40007F;
	neg.f32 	%f2061, %f2060;
	fma.rn.f32 	%f2062, %f2054, 0f3FB8AA3B, %f2061;
	fma.rn.f32 	%f2063, %f2054, 0f32A57060, %f2062;
	mov.b32 	%r228, %f2059;
	shl.b32 	%r229, %r228, 23;
	mov.b32 	%f2064, %r229;
	ex2.approx.ftz.f32 	%f2065, %f2063;
	mul.f32 	%f157, %f2065, %f2064;
	add.f32 	%f158, %f156, %f157;
	@%p130 bra 	$L__BB13_211;
	ld.shared.f32 	%f2066, [%r11+3712];
	ld.local.f32 	%f2067, [%rd3+4];
	fma.rn.f32 	%f2068, %f157, %f2066, %f2067;
	st.local.f32 	[%rd3+4], %f2068;
$L__BB13_211:
	ld.shared.f32 	%f2069, [%r10+3192];
	sub.f32 	%f2070, %f2069, %f98;
	fma.rn.f32 	%f2071, %f2070, 0f3BBB989D, 0f3F000000;
	cvt.sat.f32.f32 	%f2072, %f2071;
	mov.f32 	%f2073, 0f4B400001;
	mov.f32 	%f2074, 0f437C0000;
	fma.rm.f32 	%f2075, %f2072, %f2074, %f2073;
	add.f32 	%f2076, %f2075, 0fCB40007F;
	neg.f32 	%f2077, %f2076;
	fma.rn.f32 	%f2078, %f2070, 0f3FB8AA3B, %f2077;
	fma.rn.f32 	%f2079, %f2070, 0f32A57060, %f2078;
	mov.b32 	%r230, %f2075;
	shl.b32 	%r231, %r230, 23;
	mov.b32 	%f2080, %r231;
	ex2.approx.ftz.f32 	%f2081, %f2079;
	mul.f32 	%f159, %f2081, %f2080;
	add.f32 	%f160, %f158, %f159;
	@%p130 bra 	$L__BB13_213;
	ld.shared.f32 	%f2082, [%r11+3840];
	ld.local.f32 	%f2083, [%rd3+4];
	fma.rn.f32 	%f2084, %f159, %f2082, %f2083;
	st.local.f32 	[%rd3+4], %f2084;
$L__BB13_213:
	ld.shared.f32 	%f2085, [%r10+3196];
	sub.f32 	%f2086, %f2085, %f98;
	fma.rn.f32 	%f2087, %f2086, 0f3BBB989D, 0f3F000000;
	cvt.sat.f32.f32 	%f2088, %f2087;
	mov.f32 	%f2089, 0f4B400001;
	mov.f32 	%f2090, 0f437C0000;
	fma.rm.f32 	%f2091, %f2088, %f2090, %f2089;
	add.f32 	%f2092, %f2091, 0fCB40007F;
	neg.f32 	%f2093, %f2092;
	fma.rn.f32 	%f2094, %f2086, 0f3FB8AA3B, %f2093;
	fma.rn.f32 	%f2095, %f2086, 0f32A57060, %f2094;
	mov.b32 	%r232, %f2091;
	shl.b32 	%r233, %r232, 23;
	mov.b32 	%f2096, %r233;
	ex2.approx.ftz.f32 	%f2097, %f2095;
	mul.f32 	%f161, %f2097, %f2096;
	add.f32 	%f162, %f160, %f161;
	@%p130 bra 	$L__BB13_215;
	ld.shared.f32 	%f2098, [%r11+3968];
	ld.local.f32 	%f2099, [%rd3+4];
	fma.rn.f32 	%f2100, %f161, %f2098, %f2099;
	st.local.f32 	[%rd3+4], %f2100;
$L__BB13_215:
	ld.shared.f32 	%f2101, [%r10+3200];
	sub.f32 	%f2102, %f2101, %f98;
	fma.rn.f32 	%f2103, %f2102, 0f3BBB989D, 0f3F000000;
	cvt.sat.f32.f32 	%f2104, %f2103;
	mov.f32 	%f2105, 0f4B400001;
	mov.f32 	%f2106, 0f437C0000;
	fma.rm.f32 	%f2107, %f2104, %f2106, %f2105;
	add.f32 	%f2108, %f2107, 0fCB40007F;
	neg.f32 	%f2109, %f2108;
	fma.rn.f32 	%f2110, %f2102, 0f3FB8AA3B, %f2109;
	fma.rn.f32 	%f2111, %f2102, 0f32A57060, %f2110;
	mov.b32 	%r234, %f2107;
	shl.b32 	%r235, %r234, 23;
	mov.b32 	%f2112, %r235;
	ex2.approx.ftz.f32 	%f2113, %f2111;
	mul.f32 	%f163, %f2113, %f2112;
	add.f32 	%f164, %f162, %f163;
	@%p130 bra 	$L__BB13_217;
	ld.shared.f32 	%f2114, [%r11+4096];
	ld.local.f32 	%f2115, [%rd3+4];
	fma.rn.f32 	%f2116, %f163, %f2114, %f2115;
	st.local.f32 	[%rd3+4], %f2116;
$L__BB13_217:
	ld.shared.f32 	%f2117, [%r10+3204];
	sub.f32 	%f2118, %f2117, %f98;
	fma.rn.f32 	%f2119, %f2118, 0f3BBB989D, 0f3F000000;
	cvt.sat.f32.f32 	%f2120, %f2119;
	mov.f32 	%f2121, 0f4B400001;
	mov.f32 	%f2122, 0f437C0000;
	fma.rm.f32 	%f2123, %f2120, %f2122, %f2121;
	add.f32 	%f2124, %f2123, 0fCB40007F;
	neg.f32 	%f2125, %f2124;
	fma.rn.f32 	%f2126, %f2118, 0f3FB8AA3B, %f2125;
	fma.rn.f32 	%f2127, %f2118, 0f32A57060, %f2126;
	mov.b32 	%r236, %f2123;
	shl.b32 	%r237, %r236, 23;
	mov.b32 	%f2128, %r237;
	ex2.approx.ftz.f32 	%f2129, %f2127;
	mul.f32 	%f165, %f2129, %f2128;
	add.f32 	%f166, %f164, %f165;
	@%p130 bra 	$L__BB13_219;
	ld.shared.f32 	%f2130, [%r11+4224];
	ld.local.f32 	%f2131, [%rd3+4];
	fma.rn.f32 	%f2132, %f165, %f2130, %f2131;
	st.local.f32 	[%rd3+4], %f2132;
$L__BB13_219:
	ld.shared.f32 	%f2133, [%r10+3208];
	sub.f32 	%f2134, %f2133, %f98;
	fma.rn.f32 	%f2135, %f2134, 0f3BBB989D, 0f3F000000;
	cvt.sat.f32.f32 	%f2136, %f2135;
	mov.f32 	%f2137, 0f4B400001;
	mov.f32 	%f2138, 0f437C0000;
	fma.rm.f32 	%f2139, %f2136, %f2138, %f2137;
	add.f32 	%f2140, %f2139, 0fCB40007F;
	neg.f32 	%f2141, %f2140;
	fma.rn.f32 	%f2142, %f2134, 0f3FB8AA3B, %f2141;
	fma.rn.f32 	%f2143, %f2134, 0f32A57060, %f2142;
	mov.b32 	%r238, %f2139;
	shl.b32 	%r239, %r238, 23;
	mov.b32 	%f2144, %r239;
	ex2.approx.ftz.f32 	%f2145, %f2143;
	mul.f32 	%f167, %f2145, %f2144;
	add.f32 	%f168, %f166, %f167;
	@%p130 bra 	$L__BB13_221;
	ld.shared.f32 	%f2146, [%r11+4352];
	ld.local.f32 	%f2147, [%rd3+4];
	fma.rn.f32 	%f2148, %f167, %f2146, %f2147;
	st.local.f32 	[%rd3+4], %f2148;
$L__BB13_221:
	ld.shared.f32 	%f2149, [%r10+3212];
	sub.f32 	%f2150, %f2149, %f98;
	fma.rn.f32 	%f2151, %f2150, 0f3BBB989D, 0f3F000000;
	cvt.sat.f32.f32 	%f2152, %f2151;
	mov.f32 	%f2153, 0f4B400001;
	mov.f32 	%f2154, 0f437C0000;
	fma.rm.f32 	%f2155, %f2152, %f2154, %f2153;
	add.f32 	%f2156, %f2155, 0fCB40007F;
	neg.f32 	%f2157, %f2156;
	fma.rn.f32 	%f2158, %f2150, 0f3FB8AA3B, %f2157;
	fma.rn.f32 	%f2159, %f2150, 0f32A57060, %f2158;
	mov.b32 	%r240, %f2155;
	shl.b32 	%r241, %r240, 23;
	mov.b32 	%f2160, %r241;
	ex2.approx.ftz.f32 	%f2161, %f2159;
	mul.f32 	%f169, %f2161, %f2160;
	add.f32 	%f170, %f168, %f169;
	@%p130 bra 	$L__BB13_223;
	ld.shared.f32 	%f2162, [%r11+4480];
	ld.local.f32 	%f2163, [%rd3+4];
	fma.rn.f32 	%f2164, %f169, %f2162, %f2163;
	st.local.f32 	[%rd3+4], %f2164;
$L__BB13_223:
	ld.shared.f32 	%f2165, [%r10+3216];
	sub.f32 	%f2166, %f2165, %f98;
	fma.rn.f32 	%f2167, %f2166, 0f3BBB989D, 0f3F000000;
	cvt.sat.f32.f32 	%f2168, %f2167;
	mov.f32 	%f2169, 0f4B400001;
	mov.f32 	%f2170, 0f437C0000;
	fma.rm.f32 	%f2171, %f2168, %f2170, %f2169;
	add.f32 	%f2172, %f2171, 0fCB40007F;
	neg.f32 	%f2173, %f2172;
	fma.rn.f32 	%f2174, %f2166, 0f3FB8AA3B, %f2173;
	fma.rn.f32 	%f2175, %f2166, 0f32A57060, %f2174;
	mov.b32 	%r242, %f2171;
	shl.b32 	%r243, %r242, 23;
	mov.b32 	%f2176, %r243;
	ex2.approx.ftz.f32 	%f2177, %f2175;
	mul.f32 	%f171, %f2177, %f2176;
	add.f32 	%f172, %f170, %f171;
	@%p130 bra 	$L__BB13_225;
	ld.shared.f32 	%f2178, [%r11+4608];
	ld.local.f32 	%f2179, [%rd3+4];
	fma.rn.f32 	%f2180, %f171, %f2178, %f2179;
	st.local.f32 	[%rd3+4], %f2180;
$L__BB13_225:
	ld.shared.f32 	%f2181, [%r10+3220];
	sub.f32 	%f2182, %f2181, %f98;
	fma.rn.f32 	%f2183, %f2182, 0f3BBB989D, 0f3F000000;
	cvt.sat.f32.f32 	%f2184, %f2183;
	mov.f32 	%f2185, 0f4B400001;
	mov.f32 	%f2186, 0f437C0000;
	fma.rm.f32 	%f2187, %f2184, %f2186, %f2185;
	add.f32 	%f2188, %f2187, 0fCB40007F;
	neg.f32 	%f2189, %f2188;
	fma.rn.f32 	%f2190, %f2182, 0f3FB8AA3B, %f2189;
	fma.rn.f32 	%f2191, %f2182, 0f32A57060, %f2190;
	mov.b32 	%r244, %f2187;
	shl.b32 	%r245, %r244, 23;
	mov.b32 	%f2192, %r245;
	ex2.approx.ftz.f32 	%f2193, %f2191;
	mul.f32 	%f173, %f2193, %f2192;
	add.f32 	%f174, %f172, %f173;
	@%p130 bra 	$L__BB13_227;
	ld.shared.f32 	%f2194, [%r11+4736];
	ld.local.f32 	%f2195, [%rd3+4];
	fma.rn.f32 	%f2196, %f173, %f2194, %f2195;
	st.local.f32 	[%rd3+4], %f2196;
$L__BB13_227:
	ld.shared.f32 	%f2197, [%r10+3224];
	sub.f32 	%f2198, %f2197, %f98;
	fma.rn.f32 	%f2199, %f2198, 0f3BBB989D, 0f3F000000;
	cvt.sat.f32.f32 	%f2200, %f2199;
	mov.f32 	%f2201, 0f4B400001;
	mov.f32 	%f2202, 0f437C0000;
	fma.rm.f32 	%f2203, %f2200, %f2202, %f2201;
	add.f32 	%f2204, %f2203, 0fCB40007F;
	neg.f32 	%f2205, %f2204;
	fma.rn.f32 	%f2206, %f2198, 0f3FB8AA3B, %f2205;
	fma.rn.f32 	%f2207, %f2198, 0f32A57060, %f2206;
	mov.b32 	%r246, %f2203;
	shl.b32 	%r247, %r246, 23;
	mov.b32 	%f2208, %r247;
	ex2.approx.ftz.f32 	%f2209, %f2207;
	mul.f32 	%f175, %f2209, %f2208;
	add.f32 	%f176, %f174, %f175;
	@%p130 bra 	$L__BB13_229;
	ld.shared.f32 	%f2210, [%r11+4864];
	ld.local.f32 	%f2211, [%rd3+4];
	fma.rn.f32 	%f2212, %f175, %f2210, %f2211;
	st.local.f32 	[%rd3+4], %f2212;
$L__BB13_229:
	ld.shared.f32 	%f2213, [%r10+3228];
	sub.f32 	%f2214, %f2213, %f98;
	fma.rn.f32 	%f2215, %f2214, 0f3BBB989D, 0f3F000000;
	cvt.sat.f32.f32 	%f2216, %f2215;
	mov.f32 	%f2217, 0f4B400001;
	mov.f32 	%f2218, 0f437C0000;
	fma.rm.f32 	%f2219, %f2216, %f2218, %f2217;
	add.f32 	%f2220, %f2219, 0fCB40007F;
	neg.f32 	%f2221, %f2220;
	fma.rn.f32 	%f2222, %f2214, 0f3FB8AA3B, %f2221;
	fma.rn.f32 	%f2223, %f2214, 0f32A57060, %f2222;
	mov.b32 	%r248, %f2219;
	shl.b32 	%r249, %r248, 23;
	mov.b32 	%f2224, %r249;
	ex2.approx.ftz.f32 	%f2225, %f2223;
	mul.f32 	%f177, %f2225, %f2224;
	add.f32 	%f178, %f176, %f177;
	@%p130 bra 	$L__BB13_231;
	ld.shared.f32 	%f2226, [%r11+4992];
	ld.local.f32 	%f2227, [%rd3+4];
	fma.rn.f32 	%f2228, %f177, %f2226, %f2227;
	st.local.f32 	[%rd3+4], %f2228;
$L__BB13_231:
	ld.shared.f32 	%f2229, [%r10+3232];
	sub.f32 	%f2230, %f2229, %f98;
	fma.rn.f32 	%f2231, %f2230, 0f3BBB989D, 0f3F000000;
	cvt.sat.f32.f32 	%f2232, %f2231;
	mov.f32 	%f2233, 0f4B400001;
	mov.f32 	%f2234, 0f437C0000;
	fma.rm.f32 	%f2235, %f2232, %f2234, %f2233;
	add.f32 	%f2236, %f2235, 0fCB40007F;
	neg.f32 	%f2237, %f2236;
	fma.rn.f32 	%f2238, %f2230, 0f3FB8AA3B, %f2237;
	fma.rn.f32 	%f2239, %f2230, 0f32A57060, %f2238;
	mov.b32 	%r250, %f2235;
	shl.b32 	%r251, %r250, 23;
	mov.b32 	%f2240, %r251;
	ex2.approx.ftz.f32 	%f2241, %f2239;
	mul.f32 	%f179, %f2241, %f2240;
	add.f32 	%f180, %f178, %f179;
	@%p130 bra 	$L__BB13_233;
	ld.shared.f32 	%f2242, [%r11+5120];
	ld.local.f32 	%f2243, [%rd3+4];
	fma.rn.f32 	%f2244, %f179, %f2242, %f2243;
	st.local.f32 	[%rd3+4], %f2244;
$L__BB13_233:
	ld.shared.f32 	%f2245, [%r10+3236];
	sub.f32 	%f2246, %f2245, %f98;
	fma.rn.f32 	%f2247, %f2246, 0f3BBB989D, 0f3F000000;
	cvt.sat.f32.f32 	%f2248, %f2247;
	mov.f32 	%f2249, 0f4B400001;
	mov.f32 	%f2250, 0f437C0000;
	fma.rm.f32 	%f2251, %f2248, %f2250, %f2249;
	add.f32 	%f2252, %f2251, 0fCB40007F;
	neg.f32 	%f2253, %f2252;
	fma.rn.f32 	%f2254, %f2246, 0f3FB8AA3B, %f2253;
	fma.rn.f32 	%f2255, %f2246, 0f32A57060, %f2254;
	mov.b32 	%r252, %f2251;
	shl.b32 	%r253, %r252, 23;
	mov.b32 	%f2256, %r253;
	ex2.approx.ftz.f32 	%f2257, %f2255;
	mul.f32 	%f181, %f2257, %f2256;
	add.f32 	%f182, %f180, %f181;
	@%p130 bra 	$L__BB13_235;
	ld.shared.f32 	%f2258, [%r11+5248];
	ld.local.f32 	%f2259, [%rd3+4];
	fma.rn.f32 	%f2260, %f181, %f2258, %f2259;
	st.local.f32 	[%rd3+4], %f2260;
$L__BB13_235:
	ld.shared.f32 	%f2261, [%r10+3240];
	sub.f32 	%f2262, %f2261, %f98;
	fma.rn.f32 	%f2263, %f2262, 0f3BBB989D, 0f3F000000;
	cvt.sat.f32.f32 	%f2264, %f2263;
	mov.f32 	%f2265, 0f4B400001;
	mov.f32 	%f2266, 0f437C0000;
	fma.rm.f32 	%f2267, %f2264, %f2266, %f2265;
	add.f32 	%f2268, %f2267, 0fCB40007F;
	neg.f32 	%f2269, %f2268;
	fma.rn.f32 	%f2270, %f2262, 0f3FB8AA3B, %f2269;
	fma.rn.f32 	%f2271, %f2262, 0f32A57060, %f2270;
	mov.b32 	%r254, %f2267;
	shl.b32 	%r255, %r254, 23;
	mov.b32 	%f2272, %r255;
	ex2.approx.ftz.f32 	%f2273, %f2271;
	mul.f32 	%f183, %f2273, %f2272;
	add.f32 	%f184, %f182, %f183;
	@%p130 bra 	$L__BB13_237;
	ld.shared.f32 	%f2274, [%r11+5376];
	ld.local.f32 	%f2275, [%rd3+4];
	fma.rn.f32 	%f2276, %f183, %f2274, %f2275;
	st.local.f32 	[%rd3+4], %f2276;
$L__BB13_237:
	ld.shared.f32 	%f2277, [%r10+3244];
	sub.f32 	%f2278, %f2277, %f98;
	fma.rn.f32 	%f2279, %f2278, 0f3BBB989D, 0f3F000000;
	cvt.sat.f32.f32 	%f2280, %f2279;
	mov.f32 	%f2281, 0f4B400001;
	mov.f32 	%f2282, 0f437C0000;
	fma.rm.f32 	%f2283, %f2280, %f2282, %f2281;
	add.f32 	%f2284, %f2283, 0fCB40007F;
	neg.f32 	%f2285, %f2284;
	fma.rn.f32 	%f2286, %f2278, 0f3FB8AA3B, %f2285;
	fma.rn.f32 	%f2287, %f2278, 0f32A57060, %f2286;
	mov.b32 	%r256, %f2283;
	shl.b32 	%r257, %r256, 23;
	mov.b32 	%f2288, %r257;
	ex2.approx.ftz.f32 	%f2289, %f2287;
	mul.f32 	%f185, %f2289, %f2288;
	add.f32 	%f186, %f184, %f185;
	@%p130 bra 	$L__BB13_239;
	ld.shared.f32 	%f2290, [%r11+5504];
	ld.local.f32 	%f2291, [%rd3+4];
	fma.rn.f32 	%f2292, %f185, %f2290, %f2291;
	st.local.f32 	[%rd3+4], %f2292;
$L__BB13_239:
	ld.shared.f32 	%f2293, [%r10+3248];
	sub.f32 	%f2294, %f2293, %f98;
	fma.rn.f32 	%f2295, %f2294, 0f3BBB989D, 0f3F000000;
	cvt.sat.f32.f32 	%f2296, %f2295;
	mov.f32 	%f2297, 0f4B400001;
	mov.f32 	%f2298, 0f437C0000;
	fma.rm.f32 	%f2299, %f2296, %f2298, %f2297;
	add.f32 	%f2300, %f2299, 0fCB40007F;
	neg.f32 	%f2301, %f2300;
	fma.rn.f32 	%f2302, %f2294, 0f3FB8AA3B, %f2301;
	fma.rn.f32 	%f2303, %f2294, 0f32A57060, %f2302;
	mov.b32 	%r258, %f2299;
	shl.b32 	%r259, %r258, 23;
	mov.b32 	%f2304, %r259;
	ex2.approx.ftz.f32 	%f2305, %f2303;
	mul.f32 	%f187, %f2305, %f2304;
	add.f32 	%f188, %f186, %f187;
	@%p130 bra 	$L__BB13_241;
	ld.shared.f32 	%f2306, [%r11+5632];
	ld.local.f32 	%f2307, [%rd3+4];
	fma.rn.f32 	%f2308, %f187, %f2306, %f2307;
	st.local.f32 	[%rd3+4], %f2308;
$L__BB13_241:
	ld.shared.f32 	%f2309, [%r10+3252];
	sub.f32 	%f2310, %f2309, %f98;
	fma.rn.f32 	%f2311, %f2310, 0f3BBB989D, 0f3F000000;
	cvt.sat.f32.f32 	%f2312, %f2311;
	mov.f32 	%f2313, 0f4B400001;
	mov.f32 	%f2314, 0f437C0000;
	fma.rm.f32 	%f2315, %f2312, %f2314, %f2313;
	add.f32 	%f2316, %f2315, 0fCB40007F;
	neg.f32 	%f2317, %f2316;
	fma.rn.f32 	%f2318, %f2310, 0f3FB8AA3B, %f2317;
	fma.rn.f32 	%f2319, %f2310, 0f32A57060, %f2318;
	mov.b32 	%r260, %f2315;
	shl.b32 	%r261, %r260, 23;
	mov.b32 	%f2320, %r261;
	ex2.approx.ftz.f32 	%f2321, %f2319;
	mul.f32 	%f189, %f2321, %f2320;
	add.f32 	%f190, %f188, %f189;
	@%p130 bra 	$L__BB13_243;
	ld.shared.f32 	%f2322, [%r11+5760];
	ld.local.f32 	%f2323, [%rd3+4];
	fma.rn.f32 	%f2324, %f189, %f2322, %f2323;
	st.local.f32 	[%rd3+4], %f2324;
$L__BB13_243:
	ld.shared.f32 	%f2325, [%r10+3256];
	sub.f32 	%f2326, %f2325, %f98;
	fma.rn.f32 	%f2327, %f2326, 0f3BBB989D, 0f3F000000;
	cvt.sat.f32.f32 	%f2328, %f2327;
	mov.f32 	%f2329, 0f4B400001;
	mov.f32 	%f2330, 0f437C0000;
	fma.rm.f32 	%f2331, %f2328, %f2330, %f2329;
	add.f32 	%f2332, %f2331, 0fCB40007F;
	neg.f32 	%f2333, %f2332;
	fma.rn.f32 	%f2334, %f2326, 0f3FB8AA3B, %f2333;
	fma.rn.f32 	%f2335, %f2326, 0f32A57060, %f2334;
	mov.b32 	%r262, %f2331;
	shl.b32 	%r263, %r262, 23;
	mov.b32 	%f2336, %r263;
	ex2.approx.ftz.f32 	%f2337, %f2335;
	mul.f32 	%f191, %f2337, %f2336;
	add.f32 	%f192, %f190, %f191;
	@%p130 bra 	$L__BB13_245;
	ld.shared.f32 	%f2338, [%r11+5888];
	ld.local.f32 	%f2339, [%rd3+4];
	fma.rn.f32 	%f2340, %f191, %f2338, %f2339;
	st.local.f32 	[%rd3+4], %f2340;
$L__BB13_245:
	ld.shared.f32 	%f2341, [%r10+3260];
	sub.f32 	%f2342, %f2341, %f98;
	fma.rn.f32 	%f2343, %f2342, 0f3BBB989D, 0f3F000000;
	cvt.sat.f32.f32 	%f2344, %f2343;
	mov.f32 	%f2345, 0f4B400001;
	mov.f32 	%f2346, 0f437C0000;
	fma.rm.f32 	%f2347, %f2344, %f2346, %f2345;
	add.f32 	%f2348, %f2347, 0fCB40007F;
	neg.f32 	%f2349, %f2348;
	fma.rn.f32 	%f2350, %f2342, 0f3FB8AA3B, %f2349;
	fma.rn.f32 	%f2351, %f2342, 0f32A57060, %f2350;
	mov.b32 	%r264, %f2347;
	shl.b32 	%r265, %r264, 23;
	mov.b32 	%f2352, %r265;
	ex2.approx.ftz.f32 	%f2353, %f2351;
	mul.f32 	%f193, %f2353, %f2352;
	add.f32 	%f194, %f192, %f193;
	@%p130 bra 	$L__BB13_247;
	ld.shared.f32 	%f2354, [%r11+6016];
	ld.local.f32 	%f2355, [%rd3+4];
	fma.rn.f32 	%f2356, %f193, %f2354, %f2355;
	st.local.f32 	[%rd3+4], %f2356;
$L__BB13_247:
	ld.local.f32 	%f2357, [%rd6+4];
	add.f32 	%f2358, %f194, %f2357;
	st.local.f32 	[%rd6+4], %f2358;
$L__BB13_248:
	bar.sync 	0;
	bar.sync 	0;
	add.s32 	%r276, %r276, 1;
	add.s32 	%r275, %r275, 48;
	add.s32 	%r274, %r274, 1536;
	add.s32 	%r273, %r273, 1;
	setp.eq.s32 	%p227, %r273, 0;
	@%p227 bra 	$L__BB13_20;
	bra.uni 	$L__BB13_16;

}
	// .globl	_Z15flash_attentionIfLi32ELi32ELi32ELi32ELi16EEvPT_S1_S1_S1_iS1_S1_i
.visible .entry _Z15flash_attentionIfLi32ELi32ELi32ELi32ELi16EEvPT_S1_S1_S1_iS1_S1_i(
	.param .u64 .ptr .align 1 _Z15flash_attentionIfLi32ELi32ELi32ELi32ELi16EEvPT_S1_S1_S1_iS1_S1_i_param_0,
	.param .u64 .ptr .align 1 _Z15flash_attentionIfLi32ELi32ELi32ELi32ELi16EEvPT_S1_S1_S1_iS1_S1_i_param_1,
	.param .u64 .ptr .align 1 _Z15flash_attentionIfLi32ELi32ELi32ELi32ELi16EEvPT_S1_S1_S1_iS1_S1_i_param_2,
	.param .u64 .ptr .align 1 _Z15flash_attentionIfLi32ELi32ELi32ELi32ELi16EEvPT_S1_S1_S1_iS1_S1_i_param_3,
	.param .u32 _Z15flash_attentionIfLi32ELi32ELi32ELi32ELi16EEvPT_S1_S1_S1_iS1_S1_i_param_4,
	.param .u64 .ptr .align 1 _Z15flash_attentionIfLi32ELi32ELi32ELi32ELi16EEvPT_S1_S1_S1_iS1_S1_i_param_5,
	.param .u64 .ptr .align 1 _Z15flash_attentionIfLi32ELi32ELi32ELi32ELi16EEvPT_S1_S1_S1_iS1_S1_i_param_6,
	.param .u32 _Z15flash_attentionIfLi32ELi32ELi32ELi32ELi16EEvPT_S1_S1_S1_iS1_S1_i_param_7
)
{
	.local .align 8 .b8 	__local_depot14[56];
	.reg .b64 	%SP;
	.reg .b64 	%SPL;
	.reg .pred 	%p<166>;
	.reg .b32 	%r<201>;
	.reg .b32 	%f<1531>;
	.reg .b64 	%rd<45>;

	mov.u64 	%SPL, __local_depot14;
	cvta.local.u64 	%SP, %SPL;
	ld.param.u64 	%rd11, [_Z15flash_attentionIfLi32ELi32ELi32ELi32ELi16EEvPT_S1_S1_S1_iS1_S1_i_param_0];
	ld.param.u64 	%rd13, [_Z15flash_attentionIfLi32ELi32ELi32ELi32ELi16EEvPT_S1_S1_S1_iS1_S1_i_param_1];
	ld.param.u64 	%rd14, [_Z15flash_attentionIfLi32ELi32ELi32ELi32ELi16EEvPT_S1_S1_S1_iS1_S1_i_param_2];
	ld.param.u64 	%rd12, [_Z15flash_attentionIfLi32ELi32ELi32ELi32ELi16EEvPT_S1_S1_S1_iS1_S1_i_param_3];
	ld.param.u32 	%r20, [_Z15flash_attentionIfLi32ELi32ELi32ELi32ELi16EEvPT_S1_S1_S1_iS1_S1_i_param_4];
	ld.param.u32 	%r21, [_Z15flash_attentionIfLi32ELi32ELi32ELi32ELi16EEvPT_S1_S1_S1_iS1_S1_i_param_7];
	cvta.to.global.u64 	%rd1, %rd14;
	cvta.to.global.u64 	%rd2, %rd13;
	add.u64 	%rd3, %SPL, 0;
	add.u64 	%rd4, %SPL, 8;
	add.u64 	%rd5, %SPL, 16;
	add.u64 	%rd6, %SPL, 24;
	mov.u32 	%r1, %tid.x;
	mov.u32 	%r2, %tid.y;
	mov.u32 	%r3, %ctaid.x;
	or.b32  	%r22, %r2, %r3;
	or.b32  	%r23, %r22, %r1;
	setp.ne.s32 	%p2, %r23, 0;
	@%p2 bra 	$L__BB14_2;
	add.u64 	%rd19, %SP, 32;
	add.u64 	%rd20, %SPL, 32;
	mov.b32 	%r24, 32;
	st.local.v2.u32 	[%rd20], {%r24, %r24};
	st.local.u32 	[%rd20+8], %r24;
	mov.u64 	%rd21, $str;
	cvta.global.u64 	%rd22, %rd21;
	{ // callseq 42, 0
	.param .b64 param0;
	st.param.b64 	[param0], %rd22;
	.param .b64 param1;
	st.param.b64 	[param1], %rd19;
	.param .b32 retval0;
	call.uni (retval0), 
	vprintf, 
	(
	param0, 
	param1
	);
	ld.param.b32 	%r25, [retval0];
	} // callseq 42
	mov.b32 	%r27, 16;
	st.local.v2.u32 	[%rd20], {%r24, %r27};
	mov.u64 	%rd23, $str$1;
	cvta.global.u64 	%rd24, %rd23;
	{ // callseq 43, 0
	.param .b64 param0;
	st.param.b64 	[param0], %rd24;
	.param .b64 param1;
	st.param.b64 	[param1], %rd19;
	.param .b32 retval0;
	call.uni (retval0), 
	vprintf, 
	(
	param0, 
	param1
	);
	ld.param.b32 	%r28, [retval0];
	} // callseq 43
	mov.u32 	%r30, %ctaid.y;
	st.local.v2.u32 	[%rd20], {%r3, %r30};
	mov.u64 	%rd25, $str$2;
	cvta.global.u64 	%rd26, %rd25;
	{ // callseq 44, 0
	.param .b64 param0;
	st.param.b64 	[param0], %rd26;
	.param .b64 param1;
	st.param.b64 	[param1], %rd19;
	.param .b32 retval0;
	call.uni (retval0), 
	vprintf, 
	(
	param0, 
	param1
	);
	ld.param.b32 	%r31, [retval0];
	} // callseq 44
$L__BB14_2:
	mov.f32 	%f131, 0f00000000;
	st.local.v2.f32 	[%rd3], {%f131, %f131};
	mov.f32 	%f132, 0fFF800000;
	st.local.v2.f32 	[%rd4], {%f132, %f132};
	st.local.v2.f32 	[%rd6], {%f131, %f131};
	setp.lt.u32 	%p3, %r2, 32;
	shl.b32 	%r33, %r2, 5;
	add.s32 	%r197, %r33, %r1;
	shl.b32 	%r34, %r197, 2;
	mov.u32 	%r35, shared;
	add.s32 	%r36, %r35, %r34;
	add.s32 	%r6, %r36, 8192;
	@%p3 bra 	$L__BB14_3;
	bra.uni 	$L__BB14_14;
$L__BB14_3:
	shl.b32 	%r37, %r3, 5;
	add.s32 	%r4, %r2, %r37;
	setp.lt.s32 	%p4, %r4, %r20;
	shl.b32 	%r38, %r4, 5;
	add.s32 	%r39, %r38, %r1;
	cvta.to.global.u64 	%rd27, %rd11;
	mul.wide.s32 	%rd28, %r39, 4;
	add.s64 	%rd7, %rd27, %rd28;
	@%p4 bra 	$L__BB14_6;
	setp.lt.u32 	%p5, %r1, 32;
	@%p5 bra 	$L__BB14_5;
	bra.uni 	$L__BB14_8;
$L__BB14_5:
	mov.b32 	%r40, 0;
	st.shared.u32 	[%r6], %r40;
	bra.uni 	$L__BB14_8;
$L__BB14_6:
	setp.gt.u32 	%p6, %r1, 31;
	@%p6 bra 	$L__BB14_8;
	ld.global.f32 	%f133, [%rd7];
	st.shared.f32 	[%r6], %f133;
$L__BB14_8:
	setp.gt.u32 	%p7, %r2, 15;
	@%p7 bra 	$L__BB14_14;
	add.s32 	%r41, %r4, 16;
	setp.lt.s32 	%p8, %r41, %r20;
	@%p8 bra 	$L__BB14_12;
	setp.gt.u32 	%p9, %r1, 31;
	@%p9 bra 	$L__BB14_14;
	mov.b32 	%r42, 0;
	st.shared.u32 	[%r6+2048], %r42;
	bra.uni 	$L__BB14_14;
$L__BB14_12:
	setp.gt.u32 	%p10, %r1, 31;
	@%p10 bra 	$L__BB14_14;
	ld.global.f32 	%f134, [%rd7+2048];
	st.shared.f32 	[%r6+2048], %f134;
$L__BB14_14:
	bar.sync 	0;
	setp.lt.s32 	%p11, %r21, 1;
	@%p11 bra 	$L__BB14_20;
	setp.gt.u32 	%p12, %r1, 31;
	shl.b32 	%r45, %r2, 7;
	add.s32 	%r47, %r35, %r45;
	add.s32 	%r7, %r47, 8192;
	shl.b32 	%r48, %r1, 7;
	add.s32 	%r8, %r35, %r48;
	setp.gt.u32 	%p13, %r2, 15;
	or.pred  	%p1, %p13, %p12;
	shr.u32 	%r49, %r2, 4;
	mul.wide.u32 	%rd29, %r49, 4;
	add.s64 	%rd8, %rd4, %rd29;
	add.s64 	%rd9, %rd3, %rd29;
	shl.b32 	%r50, %r1, 2;
	add.s32 	%r51, %r35, %r50;
	add.s32 	%r9, %r51, 4096;
	neg.s32 	%r199, %r21;
	mov.b32 	%r200, 0;
	mov.u32 	%r198, %r2;
$L__BB14_16:
	setp.gt.u32 	%p14, %r2, 31;
	@%p14 bra 	$L__BB14_35;
	setp.lt.s32 	%p15, %r198, %r20;
	@%p15 bra 	$L__BB14_27;
	setp.lt.u32 	%p16, %r1, 32;
	@%p16 bra 	$L__BB14_19;
	bra.uni 	$L__BB14_29;
$L__BB14_19:
	mov.b32 	%r52, 0;
	st.shared.u32 	[%r6+-8192], %r52;
	st.shared.u32 	[%r6+-4096], %r52;
	bra.uni 	$L__BB14_29;
$L__BB14_20:
	setp.gt.u32 	%p158, %r2, 31;
	@%p158 bra 	$L__BB14_26;
	shl.b32 	%r190, %r3, 5;
	setp.lt.u32 	%p159, %r1, 32;
	add.s32 	%r15, %r2, %r190;
	setp.lt.s32 	%p160, %r15, %r20;
	and.pred  	%p161, %p160, %p159;
	shl.b32 	%r192, %r15, 5;
	add.s32 	%r193, %r192, %r1;
	cvta.to.global.u64 	%rd40, %rd12;
	mul.wide.s32 	%rd41, %r193, 4;
	add.s64 	%rd10, %rd40, %rd41;
	@%p161 bra 	$L__BB14_22;
	bra.uni 	$L__BB14_23;
$L__BB14_22:
	shr.u32 	%r194, %r2, 4;
	mul.wide.u32 	%rd42, %r194, 4;
	add.s64 	%rd43, %rd3, %rd42;
	ld.local.f32 	%f1525, [%rd43];
	add.s64 	%rd44, %rd6, %rd42;
	ld.local.f32 	%f1526, [%rd44];
	div.rn.f32 	%f1527, %f1525, %f1526;
	st.global.f32 	[%rd10], %f1527;
$L__BB14_23:
	setp.gt.u32 	%p162, %r2, 15;
	@%p162 bra 	$L__BB14_26;
	setp.gt.u32 	%p163, %r1, 31;
	add.s32 	%r196, %r15, 16;
	setp.ge.s32 	%p164, %r196, %r20;
	or.pred  	%p165, %p164, %p163;
	@%p165 bra 	$L__BB14_26;
	ld.local.f32 	%f1528, [%rd3+4];
	ld.local.f32 	%f1529, [%rd6+4];
	div.rn.f32 	%f1530, %f1528, %f1529;
	st.global.f32 	[%rd10+2048], %f1530;
$L__BB14_26:
	ret;
$L__BB14_27:
	@%p12 bra 	$L__BB14_29;
	mul.wide.u32 	%rd30, %r197, 4;
	add.s64 	%rd31, %rd2, %rd30;
	ld.global.f32 	%f135, [%rd31];
	st.shared.f32 	[%r6+-8192], %f135;
	add.s64 	%rd32, %rd1, %rd30;
	ld.global.f32 	%f136, [%rd32];
	st.shared.f32 	[%r6+-4096], %f136;
$L__BB14_29:
	@%p13 bra 	$L__BB14_35;
	add.s32 	%r53, %r198, 16;
	setp.lt.s32 	%p19, %r53, %r20;
	@%p19 bra 	$L__BB14_33;
	@%p12 bra 	$L__BB14_35;
	mov.b32 	%r54, 0;
	st.shared.u32 	[%r6+-6144], %r54;
	st.shared.u32 	[%r6+-2048], %r54;
	bra.uni 	$L__BB14_35;
$L__BB14_33:
	@%p12 bra 	$L__BB14_35;
	add.s32 	%r55, %r197, 512;
	mul.wide.u32 	%rd33, %r55, 4;
	add.s64 	%rd34, %rd2, %rd33;
	ld.global.f32 	%f137, [%rd34];
	st.shared.f32 	[%r6+-6144], %f137;
	add.s64 	%rd35, %rd1, %rd33;
	ld.global.f32 	%f138, [%rd35];
	st.shared.f32 	[%r6+-2048], %f138;
$L__BB14_35:
	bar.sync 	0;
	bar.sync 	0;
	@%p14 bra 	$L__BB14_40;
	@%p12 bra 	$L__BB14_38;
	ld.shared.v4.f32 	{%f139, %f140, %f141, %f142}, [%r7];
	ld.shared.v4.f32 	{%f143, %f144, %f145, %f146}, [%r8];
	fma.rn.f32 	%f147, %f139, %f143, 0f00000000;
	fma.rn.f32 	%f148, %f140, %f144, %f147;
	fma.rn.f32 	%f149, %f141, %f145, %f148;
	fma.rn.f32 	%f150, %f142, %f146, %f149;
	ld.shared.v4.f32 	{%f151, %f152, %f153, %f154}, [%r7+16];
	ld.shared.v4.f32 	{%f155, %f156, %f157, %f158}, [%r8+16];
	fma.rn.f32 	%f159, %f151, %f155, %f150;
	fma.rn.f32 	%f160, %f152, %f156, %f159;
	fma.rn.f32 	%f161, %f153, %f157, %f160;
	fma.rn.f32 	%f162, %f154, %f158, %f161;
	ld.shared.v4.f32 	{%f163, %f164, %f165, %f166}, [%r7+32];
	ld.shared.v4.f32 	{%f167, %f168, %f169, %f170}, [%r8+32];
	fma.rn.f32 	%f171, %f163, %f167, %f162;
	fma.rn.f32 	%f172, %f164, %f168, %f171;
	fma.rn.f32 	%f173, %f165, %f169, %f172;
	fma.rn.f32 	%f174, %f166, %f170, %f173;
	ld.shared.v4.f32 	{%f175, %f176, %f177, %f178}, [%r7+48];
	ld.shared.v4.f32 	{%f179, %f180, %f181, %f182}, [%r8+48];
	fma.rn.f32 	%f183, %f175, %f179, %f174;
	fma.rn.f32 	%f184, %f176, %f180, %f183;
	fma.rn.f32 	%f185, %f177, %f181, %f184;
	fma.rn.f32 	%f186, %f178, %f182, %f185;
	ld.shared.v4.f32 	{%f187, %f188, %f189, %f190}, [%r7+64];
	ld.shared.v4.f32 	{%f191, %f192, %f193, %f194}, [%r8+64];
	fma.rn.f32 	%f195, %f187, %f191, %f186;
	fma.rn.f32 	%f196, %f188, %f192, %f195;
	fma.rn.f32 	%f197, %f189, %f193, %f196;
	fma.rn.f32 	%f198, %f190, %f194, %f197;
	ld.shared.v4.f32 	{%f199, %f200, %f201, %f202}, [%r7+80];
	ld.shared.v4.f32 	{%f203, %f204, %f205, %f206}, [%r8+80];
	fma.rn.f32 	%f207, %f199, %f203, %f198;
	fma.rn.f32 	%f208, %f200, %f204, %f207;
	fma.rn.f32 	%f209, %f201, %f205, %f208;
	fma.rn.f32 	%f210, %f202, %f206, %f209;
	ld.shared.v4.f32 	{%f211, %f212, %f213, %f214}, [%r7+96];
	ld.shared.v4.f32 	{%f215, %f216, %f217, %f218}, [%r8+96];
	fma.rn.f32 	%f219, %f211, %f215, %f210;
	fma.rn.f32 	%f220, %f212, %f216, %f219;
	fma.rn.f32 	%f221, %f213, %f217, %f220;
	fma.rn.f32 	%f222, %f214, %f218, %f221;
	ld.shared.v4.f32 	{%f223, %f224, %f225, %f226}, [%r7+112];
	ld.shared.v4.f32 	{%f227, %f228, %f229, %f230}, [%r8+112];
	fma.rn.f32 	%f231, %f223, %f227, %f222;
	fma.rn.f32 	%f232, %f224, %f228, %f231;
	fma.rn.f32 	%f233, %f225, %f229, %f232;
	fma.rn.f32 	%f234, %f226, %f230, %f233;
	st.shared.f32 	[%r6+4096], %f234;
$L__BB14_38:
	@%p1 bra 	$L__BB14_40;
	ld.shared.v4.f32 	{%f235, %f236, %f237, %f238}, [%r7+2048];
	ld.shared.v4.f32 	{%f239, %f240, %f241, %f242}, [%r8];
	fma.rn.f32 	%f243, %f235, %f239, 0f00000000;
	fma.rn.f32 	%f244, %f236, %f240, %f243;
	fma.rn.f32 	%f245, %f237, %f241, %f244;
	fma.rn.f32 	%f246, %f238, %f242, %f245;
	ld.shared.v4.f32 	{%f247, %f248, %f249, %f250}, [%r7+2064];
	ld.shared.v4.f32 	{%f251, %f252, %f253, %f254}, [%r8+16];
	fma.rn.f32 	%f255, %f247, %f251, %f246;
	fma.rn.f32 	%f256, %f248, %f252, %f255;
	fma.rn.f32 	%f257, %f249, %f253, %f256;
	fma.rn.f32 	%f258, %f250, %f254, %f257;
	ld.shared.v4.f32 	{%f259, %f260, %f261, %f262}, [%r7+2080];
	ld.shared.v4.f32 	{%f263, %f264, %f265, %f266}, [%r8+32];
	fma.rn.f32 	%f267, %f259, %f263, %f258;
	fma.rn.f32 	%f268, %f260, %f264, %f267;
	fma.rn.f32 	%f269, %f261, %f265, %f268;
	fma.rn.f32 	%f270, %f262, %f266, %f269;
	ld.shared.v4.f32 	{%f271, %f272, %f273, %f274}, [%r7+2096];
	ld.shared.v4.f32 	{%f275, %f276, %f277, %f278}, [%r8+48];
	fma.rn.f32 	%f279, %f271, %f275, %f270;
	fma.rn.f32 	%f280, %f272, %f276, %f279;
	fma.rn.f32 	%f281, %f273, %f277, %f280;
	fma.rn.f32 	%f282, %f274, %f278, %f281;
	ld.shared.v4.f32 	{%f283, %f284, %f285, %f286}, [%r7+2112];
	ld.shared.v4.f32 	{%f287, %f288, %f289, %f290}, [%r8+64];
	fma.rn.f32 	%f291, %f283, %f287, %f282;
	fma.rn.f32 	%f292, %f284, %f288, %f291;
	fma.rn.f32 	%f293, %f285, %f289, %f292;
	fma.rn.f32 	%f294, %f286, %f290, %f293;
	ld.shared.v4.f32 	{%f295, %f296, %f297, %f298}, [%r7+2128];
	ld.shared.v4.f32 	{%f299, %f300, %f301, %f302}, [%r8+80];
	fma.rn.f32 	%f303, %f295, %f299, %f294;
	fma.rn.f32 	%f304, %f296, %f300, %f303;
	fma.rn.f32 	%f305, %f297, %f301, %f304;
	fma.rn.f32 	%f306, %f298, %f302, %f305;
	ld.shared.v4.f32 	{%f307, %f308, %f309, %f310}, [%r7+2144];
	ld.shared.v4.f32 	{%f311, %f312, %f313, %f314}, [%r8+96];
	fma.rn.f32 	%f315, %f307, %f311, %f306;
	fma.rn.f32 	%f316, %f308, %f312, %f315;
	fma.rn.f32 	%f317, %f309, %f313, %f316;
	fma.rn.f32 	%f318, %f310, %f314, %f317;
	ld.shared.v4.f32 	{%f319, %f320, %f321, %f322}, [%r7+2160];
	ld.shared.v4.f32 	{%f323, %f324, %f325, %f326}, [%r8+112];
	fma.rn.f32 	%f327, %f319, %f323, %f318;
	fma.rn.f32 	%f328, %f320, %f324, %f327;
	fma.rn.f32 	%f329, %f321, %f325, %f328;
	fma.rn.f32 	%f330, %f322, %f326, %f329;
	st.shared.f32 	[%r6+6144], %f330;
$L__BB14_40:
	bar.sync 	0;
	@%p14 bra 	$L__BB14_43;
	ld.local.f32 	%f331, [%rd8];
	shr.u32 	%r56, %r2, 4;
	mul.wide.u32 	%rd36, %r56, 4;
	add.s64 	%rd37, %rd5, %rd36;
	st.local.f32 	[%rd37], %f331;
	ld.shared.v4.f32 	{%f332, %f333, %f334, %f335}, [%r7+4096];
	setp.lt.f32 	%p26, %f331, %f332;
	selp.f32 	%f336, %f332, %f331, %p26;
	setp.lt.f32 	%p27, %f336, %f333;
	selp.f32 	%f337, %f333, %f336, %p27;
	setp.lt.f32 	%p28, %f337, %f334;
	selp.f32 	%f338, %f334, %f337, %p28;
	setp.lt.f32 	%p29, %f338, %f335;
	selp.f32 	%f339, %f335, %f338, %p29;
	ld.shared.v4.f32 	{%f340, %f341, %f342, %f343}, [%r7+4112];
	setp.lt.f32 	%p30, %f339, %f340;
	selp.f32 	%f344, %f340, %f339, %p30;
	setp.lt.f32 	%p31, %f344, %f341;
	selp.f32 	%f345, %f341, %f344, %p31;
	setp.lt.f32 	%p32, %f345, %f342;
	selp.f32 	%f346, %f342, %f345, %p32;
	setp.lt.f32 	%p33, %f346, %f343;
	selp.f32 	%f347, %f343, %f346, %p33;
	ld.shared.v4.f32 	{%f348, %f349, %f350, %f351}, [%r7+4128];
	setp.lt.f32 	%p34, %f347, %f348;
	selp.f32 	%f352, %f348, %f347, %p34;
	setp.lt.f32 	%p35, %f352, %f349;
	selp.f32 	%f353, %f349, %f352, %p35;
	setp.lt.f32 	%p36, %f353, %f350;
	selp.f32 	%f354, %f350, %f353, %p36;
	setp.lt.f32 	%p37, %f354, %f351;
	selp.f32 	%f355, %f351, %f354, %p37;
	ld.shared.v4.f32 	{%f356, %f357, %f358, %f359}, [%r7+4144];
	setp.lt.f32 	%p38, %f355, %f356;
	selp.f32 	%f360, %f356, %f355, %p38;
	setp.lt.f32 	%p39, %f360, %f357;
	selp.f32 	%f361, %f357, %f360, %p39;
	setp.lt.f32 	%p40, %f361, %f358;
	selp.f32 	%f362, %f358, %f361, %p40;
	setp.lt.f32 	%p41, %f362, %f359;
	selp.f32 	%f363, %f359, %f362, %p41;
	ld.shared.v4.f32 	{%f364, %f365, %f366, %f367}, [%r7+4160];
	setp.lt.f32 	%p42, %f363, %f364;
	selp.f32 	%f368, %f364, %f363, %p42;
	setp.lt.f32 	%p43, %f368, %f365;
	selp.f32 	%f369, %f365, %f368, %p43;
	setp.lt.f32 	%p44, %f369, %f366;
	selp.f32 	%f370, %f366, %f369, %p44;
	setp.lt.f32 	%p45, %f370, %f367;
	selp.f32 	%f371, %f367, %f370, %p45;
	ld.shared.v4.f32 	{%f372, %f373, %f374, %f375}, [%r7+4176];
	setp.lt.f32 	%p46, %f371, %f372;
	selp.f32 	%f376, %f372, %f371, %p46;
	setp.lt.f32 	%p47, %f376, %f373;
	selp.f32 	%f377, %f373, %f376, %p47;
	setp.lt.f32 	%p48, %f377, %f374;
	selp.f32 	%f378, %f374, %f377, %p48;
	setp.lt.f32 	%p49, %f378, %f375;
	selp.f32 	%f379, %f375, %f378, %p49;
	ld.shared.v4.f32 	{%f380, %f381, %f382, %f383}, [%r7+4192];
	setp.lt.f32 	%p50, %f379, %f380;
	selp.f32 	%f384, %f380, %f379, %p50;
	setp.lt.f32 	%p51, %f384, %f381;
	selp.f32 	%f385, %f381, %f384, %p51;
	setp.lt.f32 	%p52, %f385, %f382;
	selp.f32 	%f386, %f382, %f385, %p52;
	setp.lt.f32 	%p53, %f386, %f383;
	selp.f32 	%f387, %f383, %f386, %p53;
	ld.shared.v4.f32 	{%f388, %f389, %f390, %f391}, [%r7+4208];
	setp.lt.f32 	%p54, %f387, %f388;
	selp.f32 	%f392, %f388, %f387, %p54;
	setp.lt.f32 	%p55, %f392, %f389;
	selp.f32 	%f393, %f389, %f392, %p55;
	setp.lt.f32 	%p56, %f393, %f390;
	selp.f32 	%f394, %f390, %f393, %p56;
	setp.lt.f32 	%p57, %f394, %f391;
	selp.f32 	%f395, %f391, %f394, %p57;
	st.local.f32 	[%rd8], %f395;
	@%p13 bra 	$L__BB14_43;
	ld.local.f32 	%f396, [%rd4+4];
	st.local.f32 	[%rd5+4], %f396;
	ld.shared.v4.f32 	{%f397, %f398, %f399, %f400}, [%r7+6144];
	setp.lt.f32 	%p58, %f396, %f397;
	selp.f32 	%f401, %f397, %f396, %p58;
	setp.lt.f32 	%p59, %f401, %f398;
	selp.f32 	%f402, %f398, %f401, %p59;
	setp.lt.f32 	%p60, %f402, %f399;
	selp.f32 	%f403, %f399, %f402, %p60;
	setp.lt.f32 	%p61, %f403, %f400;
	selp.f32 	%f404, %f400, %f403, %p61;
	ld.shared.v4.f32 	{%f405, %f406, %f407, %f408}, [%r7+6160];
	setp.lt.f32 	%p62, %f404, %f405;
	selp.f32 	%f409, %f405, %f404, %p62;
	setp.lt.f32 	%p63, %f409, %f406;
	selp.f32 	%f410, %f406, %f409, %p63;
	setp.lt.f32 	%p64, %f410, %f407;
	selp.f32 	%f411, %f407, %f410, %p64;
	setp.lt.f32 	%p65, %f411, %f408;
	selp.f32 	%f412, %f408, %f411, %p65;
	ld.shared.v4.f32 	{%f413, %f414, %f415, %f416}, [%r7+6176];
	setp.lt.f32 	%p66, %f412, %f413;
	selp.f32 	%f417, %f413, %f412, %p66;
	setp.lt.f32 	%p67, %f417, %f414;
	selp.f32 	%f418, %f414, %f417, %p67;
	setp.lt.f32 	%p68, %f418, %f415;
	selp.f32 	%f419, %f415, %f418, %p68;
	setp.lt.f32 	%p69, %f419, %f416;
	selp.f32 	%f420, %f416, %f419, %p69;
	ld.shared.v4.f32 	{%f421, %f422, %f423, %f424}, [%r7+6192];
	setp.lt.f32 	%p70, %f420, %f421;
	selp.f32 	%f425, %f421, %f420, %p70;
	setp.lt.f32 	%p71, %f425, %f422;
	selp.f32 	%f426, %f422, %f425, %p71;
	setp.lt.f32 	%p72, %f426, %f423;
	selp.f32 	%f427, %f423, %f426, %p72;
	setp.lt.f32 	%p73, %f427, %f424;
	selp.f32 	%f428, %f424, %f427, %p73;
	ld.shared.v4.f32 	{%f429, %f430, %f431, %f432}, [%r7+6208];
	setp.lt.f32 	%p74, %f428, %f429;
	selp.f32 	%f433, %f429, %f428, %p74;
	setp.lt.f32 	%p75, %f433, %f430;
	selp.f32 	%f434, %f430, %f433, %p75;
	setp.lt.f32 	%p76, %f434, %f431;
	selp.f32 	%f435, %f431, %f434, %p76;
	setp.lt.f32 	%p77, %f435, %f432;
	selp.f32 	%f436, %f432, %f435, %p77;
	ld.shared.v4.f32 	{%f437, %f438, %f439, %f440}, [%r7+6224];
	setp.lt.f32 	%p78, %f436, %f437;
	selp.f32 	%f441, %f437, %f436, %p78;
	setp.lt.f32 	%p79, %f441, %f438;
	selp.f32 	%f442, %f438, %f441, %p79;
	setp.lt.f32 	%p80, %f442, %f439;
	selp.f32 	%f443, %f439, %f442, %p80;
	setp.lt.f32 	%p81, %f443, %f440;
	selp.f32 	%f444, %f440, %f443, %p81;
	ld.shared.v4.f32 	{%f445, %f446, %f447, %f448}, [%r7+6240];
	setp.lt.f32 	%p82, %f444, %f445;
	selp.f32 	%f449, %f445, %f444, %p82;
	setp.lt.f32 	%p83, %f449, %f446;
	selp.f32 	%f450, %f446, %f449, %p83;
	setp.lt.f32 	%p84, %f450, %f447;
	selp.f32 	%f451, %f447, %f450, %p84;
	setp.lt.f32 	%p85, %f451, %f448;
	selp.f32 	%f452, %f448, %f451, %p85;
	ld.shared.v4.f32 	{%f453, %f454, %f455, %f456}, [%r7+6256];
	setp.lt.f32 	%p86, %f452, %f453;
	selp.f32 	%f457, %f453, %f452, %p86;
	setp.lt.f32 	%p87, %f457, %f454;
	selp.f32 	%f458, %f454, %f457, %p87;
	setp.lt.f32 	%p88, %f458, %f455;
	selp.f32 	%f459, %f455, %f458, %p88;
	setp.lt.f32 	%p89, %f459, %f456;
	selp.f32 	%f460, %f456, %f459, %p89;
	st.local.f32 	[%rd4+4], %f460;
$L__BB14_43:
	bar.sync 	0;
	setp.eq.s32 	%p90, %r200, 0;
	@%p90 bra 	$L__BB14_45;
	ld.local.v2.f32 	{%f461, %f462}, [%rd5];
	ld.local.v2.f32 	{%f463, %f464}, [%rd4];
	sub.f32 	%f465, %f461, %f463;
	fma.rn.f32 	%f466, %f465, 0f3BBB989D, 0f3F000000;
	cvt.sat.f32.f32 	%f467, %f466;
	mov.f32 	%f468, 0f4B400001;
	mov.f32 	%f469, 0f437C0000;
	fma.rm.f32 	%f470, %f467, %f469, %f468;
	add.f32 	%f471, %f470, 0fCB40007F;
	neg.f32 	%f472, %f471;
	fma.rn.f32 	%f473, %f465, 0f3FB8AA3B, %f472;
	fma.rn.f32 	%f474, %f465, 0f32A57060, %f473;
	mov.b32 	%r57, %f470;
	shl.b32 	%r58, %r57, 23;
	mov.b32 	%f475, %r58;
	ex2.approx.ftz.f32 	%f476, %f474;
	mul.f32 	%f477, %f476, %f475;
	ld.local.v2.f32 	{%f478, %f479}, [%rd3];
	mul.f32 	%f480, %f478, %f477;
	ld.local.v2.f32 	{%f481, %f482}, [%rd6];
	mul.f32 	%f483, %f481, %f477;
	sub.f32 	%f484, %f462, %f464;
	fma.rn.f32 	%f485, %f484, 0f3BBB989D, 0f3F000000;
	cvt.sat.f32.f32 	%f486, %f485;
	fma.rm.f32 	%f487, %f486, %f469, %f468;
	add.f32 	%f488, %f487, 0fCB40007F;
	neg.f32 	%f489, %f488;
	fma.rn.f32 	%f490, %f484, 0f3FB8AA3B, %f489;
	fma.rn.f32 	%f491, %f484, 0f32A57060, %f490;
	mov.b32 	%r59, %f487;
	shl.b32 	%r60, %r59, 23;
	mov.b32 	%f492, %r60;
	ex2.approx.ftz.f32 	%f493, %f491;
	mul.f32 	%f494, %f493, %f492;
	mul.f32 	%f495, %f479, %f494;
	st.local.v2.f32 	[%rd3], {%f480, %f495};
	mul.f32 	%f496, %f482, %f494;
	st.local.v2.f32 	[%rd6], {%f483, %f496};
$L__BB14_45:
	@%p14 bra 	$L__BB14_176;
	ld.local.f32 	%f1, [%rd8];
	ld.shared.f32 	%f497, [%r7+4096];
	sub.f32 	%f498, %f497, %f1;
	fma.rn.f32 	%f499, %f498, 0f3BBB989D, 0f3F000000;
	cvt.sat.f32.f32 	%f500, %f499;
	mov.f32 	%f501, 0f4B400001;
	mov.f32 	%f502, 0f437C0000;
	fma.rm.f32 	%f503, %f500, %f502, %f501;
	add.f32 	%f504, %f503, 0fCB40007F;
	neg.f32 	%f505, %f504;
	fma.rn.f32 	%f506, %f498, 0f3FB8AA3B, %f505;
	fma.rn.f32 	%f507, %f498, 0f32A57060, %f506;
	mov.b32 	%r61, %f503;
	shl.b32 	%r62, %r61, 23;
	mov.b32 	%f508, %r62;
	ex2.approx.ftz.f32 	%f509, %f507;
	mul.f32 	%f2, %f509, %f508;
	add.f32 	%f3, %f2, 0f00000000;
	@%p12 bra 	$L__BB14_48;
	ld.shared.f32 	%f510, [%r9];
	ld.local.f32 	%f511, [%rd9];
	fma.rn.f32 	%f512, %f2, %f510, %f511;
	st.local.f32 	[%rd9], %f512;
$L__BB14_48:
	ld.shared.f32 	%f513, [%r7+4100];
	sub.f32 	%f514, %f513, %f1;
	fma.rn.f32 	%f515, %f514, 0f3BBB989D, 0f3F000000;
	cvt.sat.f32.f32 	%f516, %f515;
	mov.f32 	%f517, 0f4B400001;
	mov.f32 	%f518, 0f437C0000;
	fma.rm.f32 	%f519, %f516, %f518, %f517;
	add.f32 	%f520, %f519, 0fCB40007F;
	neg.f32 	%f521, %f520;
	fma.rn.f32 	%f522, %f514, 0f3FB8AA3B, %f521;
	fma.rn.f32 	%f523, %f514, 0f32A57060, %f522;
	mov.b32 	%r63, %f519;
	shl.b32 	%r64, %r63, 23;
	mov.b32 	%f524, %r64;
	ex2.approx.ftz.f32 	%f525, %f523;
	mul.f32 	%f4, %f525, %f524;
	add.f32 	%f5, %f3, %f4;
	@%p12 bra 	$L__BB14_50;
	ld.shared.f32 	%f526, [%r9+128];
	ld.local.f32 	%f527, [%rd9];
	fma.rn.f32 	%f528, %f4, %f526, %f527;
	st.local.f32 	[%rd9], %f528;
$L__BB14_50:
	ld.shared.f32 	%f529, [%r7+4104];
	sub.f32 	%f530, %f529, %f1;
	fma.rn.f32 	%f531, %f530, 0f3BBB989D, 0f3F000000;
	cvt.sat.f32.f32 	%f532, %f531;
	mov.f32 	%f533, 0f4B400001;
	mov.f32 	%f534, 0f437C0000;
	fma.rm.f32 	%f535, %f532, %f534, %f533;
	add.f32 	%f536, %f535, 0fCB40007F;
	neg.f32 	%f537, %f536;
	fma.rn.f32 	%f538, %f530, 0f3FB8AA3B, %f537;
	fma.rn.f32 	%f539, %f530, 0f32A57060, %f538;
	mov.b32 	%r65, %f535;
	shl.b32 	%r66, %r65, 23;
	mov.b32 	%f540, %r66;
	ex2.approx.ftz.f32 	%f541, %f539;
	mul.f32 	%f6, %f541, %f540;
	add.f32 	%f7, %f5, %f6;
	@%p12 bra 	$L__BB14_52;
	ld.shared.f32 	%f542, [%r9+256];
	ld.local.f32 	%f543, [%rd9];
	fma.rn.f32 	%f544, %f6, %f542, %f543;
	st.local.f32 	[%rd9], %f544;
$L__BB14_52:
	ld.shared.f32 	%f545, [%r7+4108];
	sub.f32 	%f546, %f545, %f1;
	fma.rn.f32 	%f547, %f546, 0f3BBB989D, 0f3F000000;
	cvt.sat.f32.f32 	%f548, %f547;
	mov.f32 	%f549, 0f4B400001;
	mov.f32 	%f550, 0f437C0000;
	fma.rm.f32 	%f551, %f548, %f550, %f549;
	add.f32 	%f552, %f551, 0fCB40007F;
	neg.f32 	%f553, %f552;
	fma.rn.f32 	%f554, %f546, 0f3FB8AA3B, %f553;
	fma.rn.f32 	%f555, %f546, 0f32A57060, %f554;
	mov.b32 	%r67, %f551;
	shl.b32 	%r68, %r67, 23;
	mov.b32 	%f556, %r68;
	ex2.approx.ftz.f32 	%f557, %f555;
	mul.f32 	%f8, %f557, %f556;
	add.f32 	%f9, %f7, %f8;
	@%p12 bra 	$L__BB14_54;
	ld.shared.f32 	%f558, [%r9+384];
	ld.local.f32 	%f559, [%rd9];
	fma.rn.f32 	%f560, %f8, %f558, %f559;
	st.local.f32 	[%rd9], %f560;
$L__BB14_54:
	ld.shared.f32 	%f561, [%r7+4112];
	sub.f32 	%f562, %f561, %f1;
	fma.rn.f32 	%f563, %f562, 0f3BBB989D, 0f3F000000;
	cvt.sat.f32.f32 	%f564, %f563;
	mov.f32 	%f565, 0f4B400001;
	mov.f32 	%f566, 0f437C0000;
	fma.rm.f32 	%f567, %f564, %f566, %f565;
	add.f32 	%f568, %f567, 0fCB40007F;
	neg.f32 	%f569, %f568;
	fma.rn.f32 	%f570, %f562, 0f3FB8AA3B, %f569;
	fma.rn.f32 	%f571, %f562, 0f32A57060, %f570;
	mov.b32 	%r69, %f567;
	shl.b32 	%r70, %r69, 23;
	mov.b32 	%f572, %r70;
	ex2.approx.ftz.f32 	%f573, %f571;
	mul.f32 	%f10, %f573, %f572;
	add.f32 	%f11, %f9, %f10;
	@%p12 bra 	$L__BB14_56;
	ld.shared.f32 	%f574, [%r9+512];
	ld.local.f32 	%f575, [%rd9];
	fma.rn.f32 	%f576, %f10, %f574, %f575;
	st.local.f32 	[%rd9], %f576;
$L__BB14_56:
	ld.shared.f32 	%f577, [%r7+4116];
	sub.f32 	%f578, %f577, %f1;
	fma.rn.f32 	%f579, %f578, 0f3BBB989D, 0f3F000000;
	cvt.sat.f32.f32 	%f580, %f579;
	mov.f32 	%f581, 0f4B400001;
	mov.f32 	%f582, 0f437C0000;
	fma.rm.f32 	%f583, %f580, %f582, %f581;
	add.f32 	%f584, %f583, 0fCB40007F;
	neg.f32 	%f585, %f584;
	fma.rn.f32 	%f586, %f578, 0f3FB8AA3B, %f585;
	fma.rn.f32 	%f587, %f578, 0f32A57060, %f586;
	mov.b32 	%r71, %f583;
	shl.b32 	%r72, %r71, 23;
	mov.b32 	%f588, %r72;
	ex2.approx.ftz.f32 	%f589, %f587;
	mul.f32 	%f12, %f589, %f588;
	add.f32 	%f13, %f11, %f12;
	@%p12 bra 	$L__BB14_58;
	ld.shared.f32 	%f590, [%r9+640];
	ld.local.f32 	%f591, [%rd9];
	fma.rn.f32 	%f592, %f12, %f590, %f591;
	st.local.f32 	[%rd9], %f592;
$L__BB14_58:
	ld.shared.f32 	%f593, [%r7+4120];
	sub.f32 	%f594, %f593, %f1;
	fma.rn.f32 	%f595, %f594, 0f3BBB989D, 0f3F000000;
	cvt.sat.f32.f32 	%f596, %f595;
	mov.f32 	%f597, 0f4B400001;
	mov.f32 	%f598, 0f437C0000;
	fma.rm.f32 	%f599, %f596, %f598, %f597;
	add.f32 	%f600, %f599, 0fCB40007F;
	neg.f32 	%f601, %f600;
	fma.rn.f32 	%f602, %f594, 0f3FB8AA3B, %f601;
	fma.rn.f32 	%f603, %f594, 0f32A57060, %f602;
	mov.b32 	%r73, %f599;
	shl.b32 	%r74, %r73, 23;
	mov.b32 	%f604, %r74;
	ex2.approx.ftz.f32 	%f605, %f603;
	mul.f32 	%f14, %f605, %f604;
	add.f32 	%f15, %f13, %f14;
	@%p12 bra 	$L__BB14_60;
	ld.shared.f32 	%f606, [%r9+768];
	ld.local.f32 	%f607, [%rd9];
	fma.rn.f32 	%f608, %f14, %f606, %f607;
	st.local.f32 	[%rd9], %f608;
$L__BB14_60:
	ld.shared.f32 	%f609, [%r7+4124];
	sub.f32 	%f610, %f609, %f1;
	fma.rn.f32 	%f611, %f610, 0f3BBB989D, 0f3F000000;
	cvt.sat.f32.f32 	%f612, %f611;
	mov.f32 	%f613, 0f4B400001;
	mov.f32 	%f614, 0f437C0000;
	fma.rm.f32 	%f615, %f612, %f614, %f613;
	add.f32 	%f616, %f615, 0fCB40007F;
	neg.f32 	%f617, %f616;
	fma.rn.f32 	%f618, %f610, 0f3FB8AA3B, %f617;
	fma.rn.f32 	%f619, %f610, 0f32A57060, %f618;
	mov.b32 	%r75, %f615;
	shl.b32 	%r76, %r75, 23;
	mov.b32 	%f620, %r76;
	ex2.approx.ftz.f32 	%f621, %f619;
	mul.f32 	%f16, %f621, %f620;
	add.f32 	%f17, %f15, %f16;
	@%p12 bra 	$L__BB14_62;
	ld.shared.f32 	%f622, [%r9+896];
	ld.local.f32 	%f623, [%rd9];
	fma.rn.f32 	%f624, %f16, %f622, %f623;
	st.local.f32 	[%rd9], %f624;
$L__BB14_62:
	ld.shared.f32 	%f625, [%r7+4128];
	sub.f32 	%f626, %f625, %f1;
	fma.rn.f32 	%f627, %f626, 0f3BBB989D, 0f3F000000;
	cvt.sat.f32.f32 	%f628, %f627;
	mov.f32 	%f629, 0f4B400001;
	mov.f32 	%f630, 0f437C0000;
	fma.rm.f32 	%f631, %f628, %f630, %f629;
	add.f32 	%f632, %f631, 0fCB40007F;
	neg.f32 	%f633, %f632;
	fma.rn.f32 	%f634, %f626, 0f3FB8AA3B, %f633;
	fma.rn.f32 	%f635, %f626, 0f32A57060, %f634;
	mov.b32 	%r77, %f631;
	shl.b32 	%r78, %r77, 23;
	mov.b32 	%f636, %r78;
	ex2.approx.ftz.f32 	%f637, %f635;
	mul.f32 	%f18, %f637, %f636;
	add.f32 	%f19, %f17, %f18;
	@%p12 bra 	$L__BB14_64;
	ld.shared.f32 	%f638, [%r9+1024];
	ld.local.f32 	%f639, [%rd9];
	fma.rn.f32 	%f640, %f18, %f638, %f639;
	st.local.f32 	[%rd9], %f640;
$L__BB14_64:
	ld.shared.f32 	%f641, [%r7+4132];
	sub.f32 	%f642, %f641, %f1;
	fma.rn.f32 	%f643, %f642, 0f3BBB989D, 0f3F000000;
	cvt.sat.f32.f32 	%f644, %f643;
	mov.f32 	%f645, 0f4B400001;
	mov.f32 	%f646, 0f437C0000;
	fma.rm.f32 	%f647, %f644, %f646, %f645;
	add.f32 	%f648, %f647, 0fCB40007F;
	neg.f32 	%f649, %f648;
	fma.rn.f32 	%f650, %f642, 0f3FB8AA3B, %f649;
	fma.rn.f32 	%f651, %f642, 0f32A57060, %f650;
	mov.b32 	%r79, %f647;
	shl.b32 	%r80, %r79, 23;
	mov.b32 	%f652, %r80;
	ex2.approx.ftz.f32 	%f653, %f651;
	mul.f32 	%f20, %f653, %f652;
	add.f32 	%f21, %f19, %f20;
	@%p12 bra 	$L__BB14_66;
	ld.shared.f32 	%f654, [%r9+1152];
	ld.local.f32 	%f655, [%rd9];
	fma.rn.f32 	%f656, %f20, %f654, %f655;
	st.local.f32 	[%rd9], %f656;
$L__BB14_66:
	ld.shared.f32 	%f657, [%r7+4136];
	sub.f32 	%f658, %f657, %f1;
	fma.rn.f32 	%f659, %f658, 0f3BBB989D, 0f3F000000;
	cvt.sat.f32.f32 	%f660, %f659;
	mov.f32 	%f661, 0f4B400001;
	mov.f32 	%f662, 0f437C0000;
	fma.rm.f32 	%f663, %f660, %f662, %f661;
	add.f32 	%f664, %f663, 0fCB40007F;
	neg.f32 	%f665, %f664;
	fma.rn.f32 	%f666, %f658, 0f3FB8AA3B, %f665;
	fma.rn.f32 	%f667, %f658, 0f32A57060, %f666;
	mov.b32 	%r81, %f663;
	shl.b32 	%r82, %r81, 23;
	mov.b32 	%f668, %r82;
	ex2.approx.ftz.f32 	%f669, %f667;
	mul.f32 	%f22, %f669, %f668;
	add.f32 	%f23, %f21, %f22;
	@%p12 bra 	$L__BB14_68;
	ld.shared.f32 	%f670, [%r9+1280];
	ld.local.f32 	%f671, [%rd9];
	fma.rn.f32 	%f672, %f22, %f670, %f671;
	st.local.f32 	[%rd9], %f672;
$L__BB14_68:
	ld.shared.f32 	%f673, [%r7+4140];
	sub.f32 	%f674, %f673, %f1;
	fma.rn.f32 	%f675, %f674, 0f3BBB989D, 0f3F000000;
	cvt.sat.f32.f32 	%f676, %f675;
	mov.f32 	%f677, 0f4B400001;
	mov.f32 	%f678, 0f437C0000;
	fma.rm.f32 	%f679, %f676, %f678, %f677;
	add.f32 	%f680, %f679, 0fCB40007F;
	neg.f32 	%f681, %f680;
	fma.rn.f32 	%f682, %f674, 0f3FB8AA3B, %f681;
	fma.rn.f32 	%f683, %f674, 0f32A57060, %f682;
	mov.b32 	%r83, %f679;
	shl.b32 	%r84, %r83, 23;
	mov.b32 	%f684, %r84;
	ex2.approx.ftz.f32 	%f685, %f683;
	mul.f32 	%f24, %f685, %f684;
	add.f32 	%f25, %f23, %f24;
	@%p12 bra 	$L__BB14_70;
	ld.shared.f32 	%f686, [%r9+1408];
	ld.local.f32 	%f687, [%rd9];
	fma.rn.f32 	%f688, %f24, %f686, %f687;
	st.local.f32 	[%rd9], %f688;
$L__BB14_70:
	ld.shared.f32 	%f689, [%r7+4144];
	sub.f32 	%f690, %f689, %f1;
	fma.rn.f32 	%f691, %f690, 0f3BBB989D, 0f3F000000;
	cvt.sat.f32.f32 	%f692, %f691;
	mov.f32 	%f693, 0f4B400001;
	mov.f32 	%f694, 0f437C0000;
	fma.rm.f32 	%f695, %f692, %f694, %f693;
	add.f32 	%f696, %f695, 0fCB40007F;
	neg.f32 	%f697, %f696;
	fma.rn.f32 	%f698, %f690, 0f3FB8AA3B, %f697;
	fma.rn.f32 	%f699, %f690, 0f32A57060, %f698;
	mov.b32 	%r85, %f695;
	shl.b32 	%r86, %r85, 23;
	mov.b32 	%f700, %r86;
	ex2.approx.ftz.f32 	%f701, %f699;
	mul.f32 	%f26, %f701, %f700;
	add.f32 	%f27, %f25, %f26;
	@%p12 bra 	$L__BB14_72;
	ld.shared.f32 	%f702, [%r9+1536];
	ld.local.f32 	%f703, [%rd9];
	fma.rn.f32 	%f704, %f26, %f702, %f703;
	st.local.f32 	[%rd9], %f704;
$L__BB14_72:
	ld.shared.f32 	%f705, [%r7+4148];
	sub.f32 	%f706, %f705, %f1;
	fma.rn.f32 	%f707, %f706, 0f3BBB989D, 0f3F000000;
	cvt.sat.f32.f32 	%f708, %f707;
	mov.f32 	%f709, 0f4B400001;
	mov.f32 	%f710, 0f437C0000;
	fma.rm.f32 	%f711, %f708, %f710, %f709;
	add.f32 	%f712, %f711, 0fCB40007F;
	neg.f32 	%f713, %f712;
	fma.rn.f32 	%f714, %f706, 0f3FB8AA3B, %f713;
	fma.rn.f32 	%f715, %f706, 0f32A57060, %f714;
	mov.b32 	%r87, %f711;
	shl.b32 	%r88, %r87, 23;
	mov.b32 	%f716, %r88;
	ex2.approx.ftz.f32 	%f717, %f715;
	mul.f32 	%f28, %f717, %f716;
	add.f32 	%f29, %f27, %f28;
	@%p12 bra 	$L__BB14_74;
	ld.shared.f32 	%f718, [%r9+1664];
	ld.local.f32 	%f719, [%rd9];
	fma.rn.f32 	%f720, %f28, %f718, %f719;
	st.local.f32 	[%rd9], %f720;
$L__BB14_74:
	ld.shared.f32 	%f721, [%r7+4152];
	sub.f32 	%f722, %f721, %f1;
	fma.rn.f32 	%f723, %f722, 0f3BBB989D, 0f3F000000;
	cvt.sat.f32.f32 	%f724, %f723;
	mov.f32 	%f725, 0f4B400001;
	mov.f32 	%f726, 0f437C0000;
	fma.rm.f32 	%f727, %f724, %f726, %f725;
	add.f32 	%f728, %f727, 0fCB40007F;
	neg.f32 	%f729, %f728;
	fma.rn.f32 	%f730, %f722, 0f3FB8AA3B, %f729;
	fma.rn.f32 	%f731, %f722, 0f32A57060, %f730;
	mov.b32 	%r89, %f727;
	shl.b32 	%r90, %r89, 23;
	mov.b32 	%f732, %r90;
	ex2.approx.ftz.f32 	%f733, %f731;
	mul.f32 	%f30, %f733, %f732;
	add.f32 	%f31, %f29, %f30;
	@%p12 bra 	$L__BB14_76;
	ld.shared.f32 	%f734, [%r9+1792];
	ld.local.f32 	%f735, [%rd9];
	fma.rn.f32 	%f736, %f30, %f734, %f735;
	st.local.f32 	[%rd9], %f736;
$L__BB14_76:
	ld.shared.f32 	%f737, [%r7+4156];
	sub.f32 	%f738, %f737, %f1;
	fma.rn.f32 	%f739, %f738, 0f3BBB989D, 0f3F000000;
	cvt.sat.f32.f32 	%f740, %f739;
	mov.f32 	%f741, 0f4B400001;
	mov.f32 	%f742, 0f437C0000;
	fma.rm.f32 	%f743, %f740, %f742, %f741;
	add.f32 	%f744, %f743, 0fCB40007F;
	neg.f32 	%f745, %f744;
	fma.rn.f32 	%f746, %f738, 0f3FB8AA3B, %f745;
	fma.rn.f32 	%f747, %f738, 0f32A57060, %f746;
	mov.b32 	%r91, %f743;
	shl.b32 	%r92, %r91, 23;
	mov.b32 	%f748, %r92;
	ex2.approx.ftz.f32 	%f749, %f747;
	mul.f32 	%f32, %f749, %f748;
	add.f32 	%f33, %f31, %f32;
	@%p12 bra 	$L__BB14_78;
	ld.shared.f32 	%f750, [%r9+1920];
	ld.local.f32 	%f751, [%rd9];
	fma.rn.f32 	%f752, %f32, %f750, %f751;
	st.local.f32 	[%rd9], %f752;
$L__BB14_78:
	ld.shared.f32 	%f753, [%r7+4160];
	sub.f32 	%f754, %f753, %f1;
	fma.rn.f32 	%f755, %f754, 0f3BBB989D, 0f3F000000;
	cvt.sat.f32.f32 	%f756, %f755;
	mov.f32 	%f757, 0f4B400001;
	mov.f32 	%f758, 0f437C0000;
	fma.rm.f32 	%f759, %f756, %f758, %f757;
	add.f32 	%f760, %f759, 0fCB40007F;
	neg.f32 	%f761, %f760;
	fma.rn.f32 	%f762, %f754, 0f3FB8AA3B, %f761;
	fma.rn.f32 	%f763, %f754, 0f32A57060, %f762;
	mov.b32 	%r93, %f759;
	shl.b32 	%r94, %r93, 23;
	mov.b32 	%f764, %r94;
	ex2.approx.ftz.f32 	%f765, %f763;
	mul.f32 	%f34, %f765, %f764;
	add.f32 	%f35, %f33, %f34;
	@%p12 bra 	$L__BB14_80;
	ld.shared.f32 	%f766, [%r9+2048];
	ld.local.f32 	%f767, [%rd9];
	fma.rn.f32 	%f768, %f34, %f766, %f767;
	st.local.f32 	[%rd9], %f768;
$L__BB14_80:
	ld.shared.f32 	%f769, [%r7+4164];
	sub.f32 	%f770, %f769, %f1;
	fma.rn.f32 	%f771, %f770, 0f3BBB989D, 0f3F000000;
	cvt.sat.f32.f32 	%f772, %f771;
	mov.f32 	%f773, 0f4B400001;
	mov.f32 	%f774, 0f437C0000;
	fma.rm.f32 	%f775, %f772, %f774, %f773;
	add.f32 	%f776, %f775, 0fCB40007F;
	neg.f32 	%f777, %f776;
	fma.rn.f32 	%f778, %f770, 0f3FB8AA3B, %f777;
	fma.rn.f32 	%f779, %f770, 0f32A57060, %f778;
	mov.b32 	%r95, %f775;
	shl.b32 	%r96, %r95, 23;
	mov.b32 	%f780, %r96;
	ex2.approx.ftz.f32 	%f781, %f779;
	mul.f32 	%f36, %f781, %f780;
	add.f32 	%f37, %f35, %f36;
	@%p12 bra 	$L__BB14_82;
	ld.shared.f32 	%f782, [%r9+2176];
	ld.local.f32 	%f783, [%rd9];
	fma.rn.f32 	%f784, %f36, %f782, %f783;
	st.local.f32 	[%rd9], %f784;
$L__BB14_82:
	ld.shared.f32 	%f785, [%r7+4168];
	sub.f32 	%f786, %f785, %f1;
	fma.rn.f32 	%f787, %f786, 0f3BBB989D, 0f3F000000;
	cvt.sat.f32.f32 	%f788, %f787;
	mov.f32 	%f789, 0f4B400001;
	mov.f32 	%f790, 0f437C0000;
	fma.rm.f32 	%f791, %f788, %f790, %f789;
	add.f32 	%f792, %f791, 0fCB40007F;
	neg.f32 	%f793, %f792;
	fma.rn.f32 	%f794, %f786, 0f3FB8AA3B, %f793;
	fma.rn.f32 	%f795, %f786, 0f32A57060, %f794;
	mov.b32 	%r97, %f791;
	shl.b32 	%r98, %r97, 23;
	mov.b32 	%f796, %r98;
	ex2.approx.ftz.f32 	%f797, %f795;
	mul.f32 	%f38, %f797, %f796;
	add.f32 	%f39, %f37, %f38;
	@%p12 bra 	$L__BB14_84;
	ld.shared.f32 	%f798, [%r9+2304];
	ld.local.f32 	%f799, [%rd9];
	fma.rn.f32 	%f800, %f38, %f798, %f799;
	st.local.f32 	[%rd9], %f800;
$L__BB14_84:
	ld.shared.f32 	%f801, [%r7+4172];
	sub.f32 	%f802, %f801, %f1;
	fma.rn.f32 	%f803, %f802, 0f3BBB989D, 0f3F000000;
	cvt.sat.f32.f32 	%f804, %f803;
	mov.f32 	%f805, 0f4B400001;
	mov.f32 	%f806, 0f437C0000;
	fma.rm.f32 	%f807, %f804, %f806, %f805;
	add.f32 	%f808, %f807, 0fCB40007F;
	neg.f32 	%f809, %f808;
	fma.rn.f32 	%f810, %f802, 0f3FB8AA3B, %f809;
	fma.rn.f32 	%f811, %f802, 0f32A57060, %f810;
	mov.b32 	%r99, %f807;
	shl.b32 	%r100, %r99, 23;
	mov.b32 	%f812, %r100;
	ex2.approx.ftz.f32 	%f813, %f811;
	mul.f32 	%f40, %f813, %f812;
	add.f32 	%f41, %f39, %f40;
	@%p12 bra 	$L__BB14_86;
	ld.shared.f32 	%f814, [%r9+2432];
	ld.local.f32 	%f815, [%rd9];
	fma.rn.f32 	%f816, %f40, %f814, %f815;
	st.local.f32 	[%rd9], %f816;
$L__BB14_86:
	ld.shared.f32 	%f817, [%r7+4176];
	sub.f32 	%f818, %f817, %f1;
	fma.rn.f32 	%f819, %f818, 0f3BBB989D, 0f3F000000;
	cvt.sat.f32.f32 	%f820, %f819;
	mov.f32 	%f821, 0f4B400001;
	mov.f32 	%f822, 0f437C0000;
	fma.rm.f32 	%f823, %f820, %f822, %f821;
	add.f32 	%f824, %f823, 0fCB40007F;
	neg.f32 	%f825, %f824;
	fma.rn.f32 	%f826, %f818, 0f3FB8AA3B, %f825;
	fma.rn.f32 	%f827, %f818, 0f32A57060, %f826;
	mov.b32 	%r101, %f823;
	shl.b32 	%r102, %r101, 23;
	mov.b32 	%f828, %r102;
	ex2.approx.ftz.f32 	%f829, %f827;
	mul.f32 	%f42, %f829, %f828;
	add.f32 	%f43, %f41, %f42;
	@%p12 bra 	$L__BB14_88;
	ld.shared.f32 	%f830, [%r9+2560];
	ld.local.f32 	%f831, [%rd9];
	fma.rn.f32 	%f832, %f42, %f830, %f831;
	st.local.f32 	[%rd9], %f832;
$L__BB14_88:
	ld.shared.f32 	%f833, [%r7+4180];
	sub.f32 	%f834, %f833, %f1;
	fma.rn.f32 	%f835, %f834, 0f3BBB989D, 0f3F000000;
	cvt.sat.f32.f32 	%f836, %f835;
	mov.f32 	%f837, 0f4B400001;
	mov.f32 	%f838, 0f437C0000;
	fma.rm.f32 	%f839, %f836, %f838, %f837;
	add.f32 	%f840, %f839, 0fCB40007F;
	neg.f32 	%f841, %f840;
	fma.rn.f32 	%f842, %f834, 0f3FB8AA3B, %f841;
	fma.rn.f32 	%f843, %f834, 0f32A57060, %f842;
	mov.b32 	%r103, %f839;
	shl.b32 	%r104, %r103, 23;
	mov.b32 	%f844, %r104;
	ex2.approx.ftz.f32 	%f845, %f843;
	mul.f32 	%f44, %f845, %f844;
	add.f32 	%f45, %f43, %f44;
	@%p12 bra 	$L__BB14_90;
	ld.shared.f32 	%f846, [%r9+2688];
	ld.local.f32 	%f847, [%rd9];
	fma.rn.f32 	%f848, %f44, %f846, %f847;
	st.local.f32 	[%rd9], %f848;
$L__BB14_90:
	ld.shared.f32 	%f849, [%r7+4184];
	sub.f32 	%f850, %f849, %f1;
	fma.rn.f32 	%f851, %f850, 0f3BBB989D, 0f3F000000;
	cvt.sat.f32.f32 	%f852, %f851;
	mov.f32 	%f853, 0f4B400001;
	mov.f32 	%f854, 0f437C0000;
	fma.rm.f32 	%f855, %f852, %f854, %f853;
	add.f32 	%f856, %f855, 0fCB40007F;
	neg.f32 	%f857, %f856;
	fma.rn.f32 	%f858, %f850, 0f3FB8AA3B, %f857;
	fma.rn.f32 	%f859, %f850, 0f32A57060, %f858;
	mov.b32 	%r105, %f855;
	shl.b32 	%r106, %r105, 23;
	mov.b32 	%f860, %r106;
	ex2.approx.ftz.f32 	%f861, %f859;
	mul.f32 	%f46, %f861, %f860;
	add.f32 	%f47, %f45, %f46;
	@%p12 bra 	$L__BB14_92;
	ld.shared.f32 	%f862, [%r9+2816];
	ld.local.f32 	%f863, [%rd9];
	fma.rn.f32 	%f864, %f46, %f862, %f863;
	st.local.f32 	[%rd9], %f864;
$L__BB14_92:
	ld.shared.f32 	%f865, [%r7+4188];
	sub.f32 	%f866, %f865, %f1;
	fma.rn.f32 	%f867, %f866, 0f3BBB989D, 0f3F000000;
	cvt.sat.f32.f32 	%f868, %f867;
	mov.f32 	%f869, 0f4B400001;
	mov.f32 	%f870, 0f437C0000;
	fma.rm.f32 	%f871, %f868, %f870, %f869;
	add.f32 	%f872, %f871, 0fCB40007F;
	neg.f32 	%f873, %f872;
	fma.rn.f32 	%f874, %f866, 0f3FB8AA3B, %f873;
	fma.rn.f32 	%f875, %f866, 0f32A57060, %f874;
	mov.b32 	%r107, %f871;
	shl.b32 	%r108, %r107, 23;
	mov.b32 	%f876, %r108;
	ex2.approx.ftz.f32 	%f877, %f875;
	mul.f32 	%f48, %f877, %f876;
	add.f32 	%f49, %f47, %f48;
	@%p12 bra 	$L__BB14_94;
	ld.shared.f32 	%f878, [%r9+2944];
	ld.local.f32 	%f879, [%rd9];
	fma.rn.f32 	%f880, %f48, %f878, %f879;
	st.local.f32 	[%rd9], %f880;
$L__BB14_94:
	ld.shared.f32 	%f881, [%r7+4192];
	sub.f32 	%f882, %f881, %f1;
	fma.rn.f32 	%f883, %f882, 0f3BBB989D, 0f3F000000;
	cvt.sat.f32.f32 	%f884, %f883;
	mov.f32 	%f885, 0f4B400001;
	mov.f32 	%f886, 0f437C0000;
	fma.rm.f32 	%f887, %f884, %f886, %f885;
	add.f32 	%f888, %f887, 0fCB40007F;
	neg.f32 	%f889, %f888;
	fma.rn.f32 	%f890, %f882, 0f3FB8AA3B, %f889;
	fma.rn.f32 	%f891, %f882, 0f32A57060, %f890;
	mov.b32 	%r109, %f887;
	shl.b32 	%r110, %r109, 23;
	mov.b32 	%f892, %r110;
	ex2.approx.ftz.f32 	%f893, %f891;
	mul.f32 	%f50, %f893, %f892;
	add.f32 	%f51, %f49, %f50;
	@%p12 bra 	$L__BB14_96;
	ld.shared.f32 	%f894, [%r9+3072];
	ld.local.f32 	%f895, [%rd9];
	fma.rn.f32 	%f896, %f50, %f894, %f895;
	st.local.f32 	[%rd9], %f896;
$L__BB14_96:
	ld.shared.f32 	%f897, [%r7+4196];
	sub.f32 	%f898, %f897, %f1;
	fma.rn.f32 	%f899, %f898, 0f3BBB989D, 0f3F000000;
	cvt.sat.f32.f32 	%f900, %f899;
	mov.f32 	%f901, 0f4B400001;
	mov.f32 	%f902, 0f437C0000;
	fma.rm.f32 	%f903, %f900, %f902, %f901;
	add.f32 	%f904, %f903, 0fCB40007F;
	neg.f32 	%f905, %f904;
	fma.rn.f32 	%f906, %f898, 0f3FB8AA3B, %f905;
	fma.rn.f32 	%f907, %f898, 0f32A57060, %f906;
	mov.b32 	%r111, %f903;
	shl.b32 	%r112, %r111, 23;
	mov.b32 	%f908, %r112;
	ex2.approx.ftz.f32 	%f909, %f907;
	mul.f32 	%f52, %f909, %f908;
	add.f32 	%f53, %f51, %f52;
	@%p12 bra 	$L__BB14_98;
	ld.shared.f32 	%f910, [%r9+3200];
	ld.local.f32 	%f911, [%rd9];
	fma.rn.f32 	%f912, %f52, %f910, %f911;
	st.local.f32 	[%rd9], %f912;
$L__BB14_98:
	ld.shared.f32 	%f913, [%r7+4200];
	sub.f32 	%f914, %f913, %f1;
	fma.rn.f32 	%f915, %f914, 0f3BBB989D, 0f3F000000;
	cvt.sat.f32.f32 	%f916, %f915;
	mov.f32 	%f917, 0f4B400001;
	mov.f32 	%f918, 0f437C0000;
	fma.rm.f32 	%f919, %f916, %f918, %f917;
	add.f32 	%f920, %f919, 0fCB40007F;
	neg.f32 	%f921, %f920;
	fma.rn.f32 	%f922, %f914, 0f3FB8AA3B, %f921;
	fma.rn.f32 	%f923, %f914, 0f32A57060, %f922;
	mov.b32 	%r113, %f919;
	shl.b32 	%r114, %r113, 23;
	mov.b32 	%f924, %r114;
	ex2.approx.ftz.f32 	%f925, %f923;
	mul.f32 	%f54, %f925, %f924;
	add.f32 	%f55, %f53, %f54;
	@%p12 bra 	$L__BB14_100;
	ld.shared.f32 	%f926, [%r9+3328];
	ld.local.f32 	%f927, [%rd9];
	fma.rn.f32 	%f928, %f54, %f926, %f927;
	st.local.f32 	[%rd9], %f928;
$L__BB14_100:
	ld.shared.f32 	%f929, [%r7+4204];
	sub.f32 	%f930, %f929, %f1;
	fma.rn.f32 	%f931, %f930, 0f3BBB989D, 0f3F000000;
	cvt.sat.f32.f32 	%f932, %f931;
	mov.f32 	%f933, 0f4B400001;
	mov.f32 	%f934, 0f437C0000;
	fma.rm.f32 	%f935, %f932, %f934, %f933;
	add.f32 	%f936, %f935, 0fCB40007F;
	neg.f32 	%f937, %f936;
	fma.rn.f32 	%f938, %f930, 0f3FB8AA3B, %f937;
	fma.rn.f32 	%f939, %f930, 0f32A57060, %f938;
	mov.b32 	%r115, %f935;
	shl.b32 	%r116, %r115, 23;
	mov.b32 	%f940, %r116;
	ex2.approx.ftz.f32 	%f941, %f939;
	mul.f32 	%f56, %f941, %f940;
	add.f32 	%f57, %f55, %f56;
	@%p12 bra 	$L__BB14_102;
	ld.shared.f32 	%f942, [%r9+3456];
	ld.local.f32 	%f943, [%rd9];
	fma.rn.f32 	%f944, %f56, %f942, %f943;
	st.local.f32 	[%rd9], %f944;
$L__BB14_102:
	ld.shared.f32 	%f945, [%r7+4208];
	sub.f32 	%f946, %f945, %f1;
	fma.rn.f32 	%f947, %f946, 0f3BBB989D, 0f3F000000;
	cvt.sat.f32.f32 	%f948, %f947;
	mov.f32 	%f949, 0f4B400001;
	mov.f32 	%f950, 0f437C0000;
	fma.rm.f32 	%f951, %f948, %f950, %f949;
	add.f32 	%f952, %f951, 0fCB40007F;
	neg.f32 	%f953, %f952;
	fma.rn.f32 	%f954, %f946, 0f3FB8AA3B, %f953;
	fma.rn.f32 	%f955, %f946, 0f32A57060, %f954;
	mov.b32 	%r117, %f951;
	shl.b32 	%r118, %r117, 23;
	mov.b32 	%f956, %r118;
	ex2.approx.ftz.f32 	%f957, %f955;
	mul.f32 	%f58, %f957, %f956;
	add.f32 	%f59, %f57, %f58;
	@%p12 bra 	$L__BB14_104;
	ld.shared.f32 	%f958, [%r9+3584];
	ld.local.f32 	%f959, [%rd9];
	fma.rn.f32 	%f960, %f58, %f958, %f959;
	st.local.f32 	[%rd9], %f960;
$L__BB14_104:
	ld.shared.f32 	%f961, [%r7+4212];
	sub.f32 	%f962, %f961, %f1;
	fma.rn.f32 	%f963, %f962, 0f3BBB989D, 0f3F000000;
	cvt.sat.f32.f32 	%f964, %f963;
	mov.f32 	%f965, 0f4B400001;
	mov.f32 	%f966, 0f437C0000;
	fma.rm.f32 	%f967, %f964, %f966, %f965;
	add.f32 	%f968, %f967, 0fCB40007F;
	neg.f32 	%f969, %f968;
	fma.rn.f32 	%f970, %f962, 0f3FB8AA3B, %f969;
	fma.rn.f32 	%f971, %f962, 0f32A57060, %f970;
	mov.b32 	%r119, %f967;
	shl.b32 	%r120, %r119, 23;
	mov.b32 	%f972, %r120;
	ex2.approx.ftz.f32 	%f973, %f971;
	mul.f32 	%f60, %f973, %f972;
	add.f32 	%f61, %f59, %f60;
	@%p12 bra 	$L__BB14_106;
	ld.shared.f32 	%f974, [%r9+3712];
	ld.local.f32 	%f975, [%rd9];
	fma.rn.f32 	%f976, %f60, %f974, %f975;
	st.local.f32 	[%rd9], %f976;
$L__BB14_106:
	ld.shared.f32 	%f977, [%r7+4216];
	sub.f32 	%f978, %f977, %f1;
	fma.rn.f32 	%f979, %f978, 0f3BBB989D, 0f3F000000;
	cvt.sat.f32.f32 	%f980, %f979;
	mov.f32 	%f981, 0f4B400001;
	mov.f32 	%f982, 0f437C0000;
	fma.rm.f32 	%f983, %f980, %f982, %f981;
	add.f32 	%f984, %f983, 0fCB40007F;
	neg.f32 	%f985, %f984;
	fma.rn.f32 	%f986, %f978, 0f3FB8AA3B, %f985;
	fma.rn.f32 	%f987, %f978, 0f32A57060, %f986;
	mov.b32 	%r121, %f983;
	shl.b32 	%r122, %r121, 23;
	mov.b32 	%f988, %r122;
	ex2.approx.ftz.f32 	%f989, %f987;
	mul.f32 	%f62, %f989, %f988;
	add.f32 	%f63, %f61, %f62;
	@%p12 bra 	$L__BB14_108;
	ld.shared.f32 	%f990, [%r9+3840];
	ld.local.f32 	%f991, [%rd9];
	fma.rn.f32 	%f992, %f62, %f990, %f991;
	st.local.f32 	[%rd9], %f992;
$L__BB14_108:
	ld.shared.f32 	%f993, [%r7+4220];
	sub.f32 	%f994, %f993, %f1;
	fma.rn.f32 	%f995, %f994, 0f3BBB989D, 0f3F000000;
	cvt.sat.f32.f32 	%f996, %f995;
	mov.f32 	%f997, 0f4B400001;
	mov.f32 	%f998, 0f437C0000;
	fma.rm.f32 	%f999, %f996, %f998, %f997;
	add.f32 	%f1000, %f999, 0fCB40007F;
	neg.f32 	%f1001, %f1000;
	fma.rn.f32 	%f1002, %f994, 0f3FB8AA3B, %f1001;
	fma.rn.f32 	%f1003, %f994, 0f32A57060, %f1002;
	mov.b32 	%r123, %f999;
	shl.b32 	%r124, %r123, 23;
	mov.b32 	%f1004, %r124;
	ex2.approx.ftz.f32 	%f1005, %f1003;
	mul.f32 	%f64, %f1005, %f1004;
	add.f32 	%f65, %f63, %f64;
	@%p12 bra 	$L__BB14_110;
	ld.shared.f32 	%f1006, [%r9+3968];
	ld.local.f32 	%f1007, [%rd9];
	fma.rn.f32 	%f1008, %f64, %f1006, %f1007;
	st.local.f32 	[%rd9], %f1008;
$L__BB14_110:
	shr.u32 	%r125, %r2, 4;
	mul.wide.u32 	%rd38, %r125, 4;
	add.s64 	%rd39, %rd6, %rd38;
	ld.local.f32 	%f1009, [%rd39];
	add.f32 	%f1010, %f65, %f1009;
	st.local.f32 	[%rd39], %f1010;
	@%p13 bra 	$L__BB14_176;
	ld.local.f32 	%f66, [%rd4+4];
	ld.shared.f32 	%f1011, [%r7+6144];
	sub.f32 	%f1012, %f1011, %f66;
	fma.rn.f32 	%f1013, %f1012, 0f3BBB989D, 0f3F000000;
	cvt.sat.f32.f32 	%f1014, %f1013;
	mov.f32 	%f1015, 0f4B400001;
	mov.f32 	%f1016, 0f437C0000;
	fma.rm.f32 	%f1017, %f1014, %f1016, %f1015;
	add.f32 	%f1018, %f1017, 0fCB40007F;
	neg.f32 	%f1019, %f1018;
	fma.rn.f32 	%f1020, %f1012, 0f3FB8AA3B, %f1019;
	fma.rn.f32 	%f1021, %f1012, 0f32A57060, %f1020;
	mov.b32 	%r126, %f1017;
	shl.b32 	%r127, %r126, 23;
	mov.b32 	%f1022, %r127;
	ex2.approx.ftz.f32 	%f1023, %f1021;
	mul.f32 	%f67, %f1023, %f1022;
	add.f32 	%f68, %f67, 0f00000000;
	@%p12 bra 	$L__BB14_113;
	ld.shared.f32 	%f1024, [%r9];
	ld.local.f32 	%f1025, [%rd3+4];
	fma.rn.f32 	%f1026, %f67, %f1024, %f1025;
	st.local.f32 	[%rd3+4], %f1026;
$L__BB14_113:
	ld.shared.f32 	%f1027, [%r7+6148];
	sub.f32 	%f1028, %f1027, %f66;
	fma.rn.f32 	%f1029, %f1028, 0f3BBB989D, 0f3F000000;
	cvt.sat.f32.f32 	%f1030, %f1029;
	mov.f32 	%f1031, 0f4B400001;
	mov.f32 	%f1032, 0f437C0000;
	fma.rm.f32 	%f1033, %f1030, %f1032, %f1031;
	add.f32 	%f1034, %f1033, 0fCB40007F;
	neg.f32 	%f1035, %f1034;
	fma.rn.f32 	%f1036, %f1028, 0f3FB8AA3B, %f1035;
	fma.rn.f32 	%f1037, %f1028, 0f32A57060, %f1036;
	mov.b32 	%r128, %f1033;
	shl.b32 	%r129, %r128, 23;
	mov.b32 	%f1038, %r129;
	ex2.approx.ftz.f32 	%f1039, %f1037;
	mul.f32 	%f69, %f1039, %f1038;
	add.f32 	%f70, %f68, %f69;
	@%p12 bra 	$L__BB14_115;
	ld.shared.f32 	%f1040, [%r9+128];
	ld.local.f32 	%f1041, [%rd3+4];
	fma.rn.f32 	%f1042, %f69, %f1040, %f1041;
	st.local.f32 	[%rd3+4], %f1042;
$L__BB14_115:
	ld.shared.f32 	%f1043, [%r7+6152];
	sub.f32 	%f1044, %f1043, %f66;
	fma.rn.f32 	%f1045, %f1044, 0f3BBB989D, 0f3F000000;
	cvt.sat.f32.f32 	%f1046, %f1045;
	mov.f32 	%f1047, 0f4B400001;
	mov.f32 	%f1048, 0f437C0000;
	fma.rm.f32 	%f1049, %f1046, %f1048, %f1047;
	add.f32 	%f1050, %f1049, 0fCB40007F;
	neg.f32 	%f1051, %f1050;
	fma.rn.f32 	%f1052, %f1044, 0f3FB8AA3B, %f1051;
	fma.rn.f32 	%f1053, %f1044, 0f32A57060, %f1052;
	mov.b32 	%r130, %f1049;
	shl.b32 	%r131, %r130, 23;
	mov.b32 	%f1054, %r131;
	ex2.approx.ftz.f32 	%f1055, %f1053;
	mul.f32 	%f71, %f1055, %f1054;
	add.f32 	%f72, %f70, %f71;
	@%p12 bra 	$L__BB14_117;
	ld.shared.f32 	%f1056, [%r9+256];
	ld.local.f32 	%f1057, [%rd3+4];
	fma.rn.f32 	%f1058, %f71, %f1056, %f1057;
	st.local.f32 	[%rd3+4], %f1058;
$L__BB14_117:
	ld.shared.f32 	%f1059, [%r7+6156];
	sub.f32 	%f1060, %f1059, %f66;
	fma.rn.f32 	%f1061, %f1060, 0f3BBB989D, 0f3F000000;
	cvt.sat.f32.f32 	%f1062, %f1061;
	mov.f32 	%f1063, 0f4B400001;
	mov.f32 	%f1064, 0f437C0000;
	fma.rm.f32 	%f1065, %f1062, %f1064, %f1063;
	add.f32 	%f1066, %f1065, 0fCB40007F;
	neg.f32 	%f1067, %f1066;
	fma.rn.f32 	%f1068, %f1060, 0f3FB8AA3B, %f1067;
	fma.rn.f32 	%f1069, %f1060, 0f32A57060, %f1068;
	mov.b32 	%r132, %f1065;
	shl.b32 	%r133, %r132, 23;
	mov.b32 	%f1070, %r133;
	ex2.approx.ftz.f32 	%f1071, %f1069;
	mul.f32 	%f73, %f1071, %f1070;
	add.f32 	%f74, %f72, %f73;
	@%p12 bra 	$L__BB14_119;
	ld.shared.f32 	%f1072, [%r9+384];
	ld.local.f32 	%f1073, [%rd3+4];
	fma.rn.f32 	%f1074, %f73, %f1072, %f1073;
	st.local.f32 	[%rd3+4], %f1074;
$L__BB14_119:
	ld.shared.f32 	%f1075, [%r7+6160];
	sub.f32 	%f1076, %f1075, %f66;
	fma.rn.f32 	%f1077, %f1076, 0f3BBB989D, 0f3F000000;
	cvt.sat.f32.f32 	%f1078, %f1077;
	mov.f32 	%f1079, 0f4B400001;
	mov.f32 	%f1080, 0f437C0000;
	fma.rm.f32 	%f1081, %f1078, %f1080, %f1079;
	add.f32 	%f1082, %f1081, 0fCB40007F;
	neg.f32 	%f1083, %f1082;
	fma.rn.f32 	%f1084, %f1076, 0f3FB8AA3B, %f1083;
	fma.rn.f32 	%f1085, %f1076, 0f32A57060, %f1084;
	mov.b32 	%r134, %f1081;
	shl.b32 	%r135, %r134, 23;
	mov.b32 	%f1086, %r135;
	ex2.approx.ftz.f32 	%f1087, %f1085;
	mul.f32 	%f75, %f1087, %f1086;
	add.f32 	%f76, %f74, %f75;
	@%p12 bra 	$L__BB14_121;
	ld.shared.f32 	%f1088, [%r9+512];
	ld.local.f32 	%f1089, [%rd3+4];
	fma.rn.f32 	%f1090, %f75, %f1088, %f1089;
	st.local.f32 	[%rd3+4], %f1090;
$L__BB14_121:
	ld.shared.f32 	%f1091, [%r7+6164];
	sub.f32 	%f1092, %f1091, %f66;
	fma.rn.f32 	%f1093, %f1092, 0f3BBB989D, 0f3F000000;
	cvt.sat.f32.f32 	%f1094, %f1093;
	mov.f32 	%f1095, 0f4B400001;
	mov.f32 	%f1096, 0f437C0000;
	fma.rm.f32 	%f1097, %f1094, %f1096, %f1095;
	add.f32 	%f1098, %f1097, 0fCB40007F;
	neg.f32 	%f1099, %f1098;
	fma.rn.f32 	%f1100, %f1092, 0f3FB8AA3B, %f1099;
	fma.rn.f32 	%f1101, %f1092, 0f32A57060, %f1100;
	mov.b32 	%r136, %f1097;
	shl.b32 	%r137, %r136, 23;
	mov.b32 	%f1102, %r137;
	ex2.approx.ftz.f32 	%f1103, %f1101;
	mul.f32 	%f77, %f1103, %f1102;
	add.f32 	%f78, %f76, %f77;
	@%p12 bra 	$L__BB14_123;
	ld.shared.f32 	%f1104, [%r9+640];
	ld.local.f32 	%f1105, [%rd3+4];
	fma.rn.f32 	%f1106, %f77, %f1104, %f1105;
	st.local.f32 	[%rd3+4], %f1106;
$L__BB14_123:
	ld.shared.f32 	%f1107, [%r7+6168];
	sub.f32 	%f1108, %f1107, %f66;
	fma.rn.f32 	%f1109, %f1108, 0f3BBB989D, 0f3F000000;
	cvt.sat.f32.f32 	%f1110, %f1109;
	mov.f32 	%f1111, 0f4B400001;
	mov.f32 	%f1112, 0f437C0000;
	fma.rm.f32 	%f1113, %f1110, %f1112, %f1111;
	add.f32 	%f1114, %f1113, 0fCB40007F;
	neg.f32 	%f1115, %f1114;
	fma.rn.f32 	%f1116, %f1108, 0f3FB8AA3B, %f1115;
	fma.rn.f32 	%f1117, %f1108, 0f32A57060, %f1116;
	mov.b32 	%r138, %f1113;
	shl.b32 	%r139, %r138, 23;
	mov.b32 	%f1118, %r139;
	ex2.approx.ftz.f32 	%f1119, %f1117;
	mul.f32 	%f79, %f1119, %f1118;
	add.f32 	%f80, %f78, %f79;
	@%p12 bra 	$L__BB14_125;
	ld.shared.f32 	%f1120, [%r9+768];
	ld.local.f32 	%f1121, [%rd3+4];
	fma.rn.f32 	%f1122, %f79, %f1120, %f1121;
	st.local.f32 	[%rd3+4], %f1122;
$L__BB14_125:
	ld.shared.f32 	%f1123, [%r7+6172];
	sub.f32 	%f1124, %f1123, %f66;
	fma.rn.f32 	%f1125, %f1124, 0f3BBB989D, 0f3F000000;
	cvt.sat.f32.f32 	%f1126, %f1125;
	mov.f32 	%f1127, 0f4B400001;
	mov.f32 	%f1128, 0f437C0000;
	fma.rm.f32 	%f1129, %f1126, %f1128, %f1127;
	add.f32 	%f1130, %f1129, 0fCB40007F;
	neg.f32 	%f1131, %f1130;
	fma.rn.f32 	%f1132, %f1124, 0f3FB8AA3B, %f1131;
	fma.rn.f32 	%f1133, %f1124, 0f32A57060, %f1132;
	mov.b32 	%r140, %f1129;
	shl.b32 	%r141, %r140, 23;
	mov.b32 	%f1134, %r141;
	ex2.approx.ftz.f32 	%f1135, %f1133;
	mul.f32 	%f81, %f1135, %f1134;
	add.f32 	%f82, %f80, %f81;
	@%p12 bra 	$L__BB14_127;
	ld.shared.f32 	%f1136, [%r9+896];
	ld.local.f32 	%f1137, [%rd3+4];
	fma.rn.f32 	%f1138, %f81, %f1136, %f1137;
	st.local.f32 	[%rd3+4], %f1138;
$L__BB14_127:
	ld.shared.f32 	%f1139, [%r7+6176];
	sub.f32 	%f1140, %f1139, %f66;
	fma.rn.f32 	%f1141, %f1140, 0f3BBB989D, 0f3F000000;
	cvt.sat.f32.f32 	%f1142, %f1141;
	mov.f32 	%f1143, 0f4B400001;
	mov.f32 	%f1144, 0f437C0000;
	fma.rm.f32 	%f1145, %f1142, %f1144, %f1143;
	add.f32 	%f1146, %f1145, 0fCB40007F;
	neg.f32 	%f1147, %f1146;
	fma.rn.f32 	%f1148, %f1140, 0f3FB8AA3B, %f1147;
	fma.rn.f32 	%f1149, %f1140, 0f32A57060, %f1148;
	mov.b32 	%r142, %f1145;
	shl.b32 	%r143, %r142, 23;
	mov.b32 	%f1150, %r143;
	ex2.approx.ftz.f32 	%f1151, %f1149;
	mul.f32 	%f83, %f1151, %f1150;
	add.f32 	%f84, %f82, %f83;
	@%p12 bra 	$L__BB14_129;
	ld.shared.f32 	%f1152, [%r9+1024];
	ld.local.f32 	%f1153, [%rd3+4];
	fma.rn.f32 	%f1154, %f83, %f1152, %f1153;
	st.local.f32 	[%rd3+4], %f1154;
$L__BB14_129:
	ld.shared.f32 	%f1155, [%r7+6180];
	sub.f32 	%f1156, %f1155, %f66;
	fma.rn.f32 	%f1157, %f1156, 0f3BBB989D, 0f3F000000;
	cvt.sat.f32.f32 	%f1158, %f1157;
	mov.f32 	%f1159, 0f4B400001;
	mov.f32 	%f1160, 0f437C0000;
	fma.rm.f32 	%f1161, %f1158, %f1160, %f1159;
	add.f32 	%f1162, %f1161, 0fCB40007F;
	neg.f32 	%f1163, %f1162;
	fma.rn.f32 	%f1164, %f1156, 0f3FB8AA3B, %f1163;
	fma.rn.f32 	%f1165, %f1156, 0f32A57060, %f1164;
	mov.b32 	%r144, %f1161;
	shl.b32 	%r145, %r144, 23;
	mov.b32 	%f1166, %r145;
	ex2.approx.ftz.f32 	%f1167, %f1165;
	mul.f32 	%f85, %f1167, %f1166;
	add.f32 	%f86, %f84, %f85;
	@%p12 bra 	$L__BB14_131;
	ld.shared.f32 	%f1168, [%r9+1152];
	ld.local.f32 	%f1169, [%rd3+4];
	fma.rn.f32 	%f1170, %f85, %f1168, %f1169;
	st.local.f32 	[%rd3+4], %f1170;
$L__BB14_131:
	ld.shared.f32 	%f1171, [%r7+6184];
	sub.f32 	%f1172, %f1171, %f66;
	fma.rn.f32 	%f1173, %f1172, 0f3BBB989D, 0f3F000000;
	cvt.sat.f32.f32 	%f1174, %f1173;
	mov.f32 	%f1175, 0f4B400001;
	mov.f32 	%f1176, 0f437C0000;
	fma.rm.f32 	%f1177, %f1174, %f1176, %f1175;
	add.f32 	%f1178, %f1177, 0fCB40007F;
	neg.f32 	%f1179, %f1178;
	fma.rn.f32 	%f1180, %f1172, 0f3FB8AA3B, %f1179;
	fma.rn.f32 	%f1181, %f1172, 0f32A57060, %f1180;
	mov.b32 	%r146, %f1177;
	shl.b32 	%r147, %r146, 23;
	mov.b32 	%f1182, %r147;
	ex2.approx.ftz.f32 	%f1183, %f1181;
	mul.f32 	%f87, %f1183, %f1182;
	add.f32 	%f88, %f86, %f87;
	@%p12 bra 	$L__BB14_133;
	ld.shared.f32 	%f1184, [%r9+1280];
	ld.local.f32 	%f1185, [%rd3+4];
	fma.rn.f32 	%f1186, %f87, %f1184, %f1185;
	st.local.f32 	[%rd3+4], %f1186;
$L__BB14_133:
	ld.shared.f32 	%f1187, [%r7+6188];
	sub.f32 	%f1188, %f1187, %f66;
	fma.rn.f32 	%f1189, %f1188, 0f3BBB989D, 0f3F000000;
	cvt.sat.f32.f32 	%f1190, %f1189;
	mov.f32 	%f1191, 0f4B400001;
	mov.f32 	%f1192, 0f437C0000;
	fma.rm.f32 	%f1193, %f1190, %f1192, %f1191;
	add.f32 	%f1194, %f1193, 0fCB40007F;
	neg.f32 	%f1195, %f1194;
	fma.rn.f32 	%f1196, %f1188, 0f3FB8AA3B, %f1195;
	fma.rn.f32 	%f1197, %f1188, 0f32A57060, %f1196;
	mov.b32 	%r148, %f1193;
	shl.b32 	%r149, %r148, 23;
	mov.b32 	%f1198, %r149;
	ex2.approx.ftz.f32 	%f1199, %f1197;
	mul.f32 	%f89, %f1199, %f1198;
	add.f32 	%f90, %f88, %f89;
	@%p12 bra 	$L__BB14_135;
	ld.shared.f32 	%f1200, [%r9+1408];
	ld.local.f32 	%f1201, [%rd3+4];
	fma.rn.f32 	%f1202, %f89, %f1200, %f1201;
	st.local.f32 	[%rd3+4], %f1202;
$L__BB14_135:
	ld.shared.f32 	%f1203, [%r7+6192];
	sub.f32 	%f1204, %f1203, %f66;
	fma.rn.f32 	%f1205, %f1204, 0f3BBB989D, 0f3F000000;
	cvt.sat.f32.f32 	%f1206, %f1205;
	mov.f32 	%f1207, 0f4B400001;
	mov.f32 	%f1208, 0f437C0000;
	fma.rm.f32 	%f1209, %f1206, %f1208, %f1207;
	add.f32 	%f1210, %f1209, 0fCB40007F;
	neg.f32 	%f1211, %f1210;
	fma.rn.f32 	%f1212, %f1204, 0f3FB8AA3B, %f1211;
	fma.rn.f32 	%f1213, %f1204, 0f32A57060, %f1212;
	mov.b32 	%r150, %f1209;
	shl.b32 	%r151, %r150, 23;
	mov.b32 	%f1214, %r151;
	ex2.approx.ftz.f32 	%f1215, %f1213;
	mul.f32 	%f91, %f1215, %f1214;
	add.f32 	%f92, %f90, %f91;
	@%p12 bra 	$L__BB14_137;
	ld.shared.f32 	%f1216, [%r9+1536];
	ld.local.f32 	%f1217, [%rd3+4];
	fma.rn.f32 	%f1218, %f91, %f1216, %f1217;
	st.local.f32 	[%rd3+4], %f1218;
$L__BB14_137:
	ld.shared.f32 	%f1219, [%r7+6196];
	sub.f32 	%f1220, %f1219, %f66;
	fma.rn.f32 	%f1221, %f1220, 0f3BBB989D, 0f3F000000;
	cvt.sat.f32.f32 	%f1222, %f1221;
	mov.f32 	%f1223, 0f4B400001;
	mov.f32 	%f1224, 0f437C0000;
	fma.rm.f32 	%f1225, %f1222, %f1224, %f1223;
	add.f32 	%f1226, %f1225, 0fCB40007F;
	neg.f32 	%f1227, %f1226;
	fma.rn.f32 	%f1228, %f1220, 0f3FB8AA3B, %f1227;
	fma.rn.f32 	%f1229, %f1220, 0f32A57060, %f1228;
	mov.b32 	%r152, %f1225;
	shl.b32 	%r153, %r152, 23;
	mov.b32 	%f1230, %r153;
	ex2.approx.ftz.f32 	%f1231, %f1229;
	mul.f32 	%f93, %f1231, %f1230;
	add.f32 	%f94, %f92, %f93;
	@%p12 bra 	$L__BB14_139;
	ld.shared.f32 	%f1232, [%r9+1664];
	ld.local.f32 	%f1233, [%rd3+4];
	fma.rn.f32 	%f1234, %f93, %f1232, %f1233;
	st.local.f32 	[%rd3+4], %f1234;
$L__BB14_139:
	ld.shared.f32 	%f1235, [%r7+6200];
	sub.f32 	%f1236, %f1235, %f66;
	fma.rn.f32 	%f1237, %f1236, 0f3BBB989D, 0f3F000000;
	cvt.sat.f32.f32 	%f1238, %f1237;
	mov.f32 	%f1239, 0f4B400001;
	mov.f32 	%f1240, 0f437C0000;
	fma.rm.f32 	%f1241, %f1238, %f1240, %f1239;
	add.f32 	%f1242, %f1241, 0fCB40007F;
	neg.f32 	%f1243, %f1242;
	fma.rn.f32 	%f1244, %f1236, 0f3FB8AA3B, %f1243;
	fma.rn.f32 	%f1245, %f1236, 0f32A57060, %f1244;
	mov.b32 	%r154, %f1241;
	shl.b32 	%r155, %r154, 23;
	mov.b32 	%f1246, %r155;
	ex2.approx.ftz.f32 	%f1247, %f1245;
	mul.f32 	%f95, %f1247, %f1246;
	add.f32 	%f96, %f94, %f95;
	@%p12 bra 	$L__BB14_141;
	ld.shared.f32 	%f1248, [%r9+1792];
	ld.local.f32 	%f1249, [%rd3+4];
	fma.rn.f32 	%f1250, %f95, %f1248, %f1249;
	st.local.f32 	[%rd3+4], %f1250;
$L__BB14_141:
	ld.shared.f32 	%f1251, [%r7+6204];
	sub.f32 	%f1252, %f1251, %f66;
	fma.rn.f32 	%f1253, %f1252, 0f3BBB989D, 0f3F000000;
	cvt.sat.f32.f32 	%f1254, %f1253;
	mov.f32 	%f1255, 0f4B400001;
	mov.f32 	%f1256, 0f437C0000;
	fma.rm.f32 	%f1257, %f1254, %f1256, %f1255;
	add.f32 	%f1258, %f1257, 0fCB40007F;
	neg.f32 	%f1259, %f1258;
	fma.rn.f32 	%f1260, %f1252, 0f3FB8AA3B, %f1259;
	fma.rn.f32 	%f1261, %f1252, 0f32A57060, %f1260;
	mov.b32 	%r156, %f1257;
	shl.b32 	%r157, %r156, 23;
	mov.b32 	%f1262, %r157;
	ex2.approx.ftz.f32 	%f1263, %f1261;
	mul.f32 	%f97, %f1263, %f1262;
	add.f32 	%f98, %f96, %f97;
	@%p12 bra 	$L__BB14_143;
	ld.shared.f32 	%f1264, [%r9+1920];
	ld.local.f32 	%f1265, [%rd3+4];
	fma.rn.f32 	%f1266, %f97, %f1264, %f1265;
	st.local.f32 	[%rd3+4], %f1266;
$L__BB14_143:
	ld.shared.f32 	%f1267, [%r7+6208];
	sub.f32 	%f1268, %f1267, %f66;
	fma.rn.f32 	%f1269, %f1268, 0f3BBB989D, 0f3F000000;
	cvt.sat.f32.f32 	%f1270, %f1269;
	mov.f32 	%f1271, 0f4B400001;
	mov.f32 	%f1272, 0f437C0000;
	fma.rm.f32 	%f1273, %f1270, %f1272, %f1271;
	add.f32 	%f1274, %f1273, 0fCB40007F;
	neg.f32 	%f1275, %f1274;
	fma.rn.f32 	%f1276, %f1268, 0f3FB8AA3B, %f1275;
	fma.rn.f32 	%f1277, %f1268, 0f32A57060, %f1276;
	mov.b32 	%r158, %f1273;
	shl.b32 	%r159, %r158, 23;
	mov.b32 	%f1278, %r159;
	ex2.approx.ftz.f32 	%f1279, %f1277;
	mul.f32 	%f99, %f1279, %f1278;
	add.f32 	%f100, %f98, %f99;
	@%p12 bra 	$L__BB14_145;
	ld.shared.f32 	%f1280, [%r9+2048];
	ld.local.f32 	%f1281, [%rd3+4];
	fma.rn.f32 	%f1282, %f99, %f1280, %f1281;
	st.local.f32 	[%rd3+4], %f1282;
$L__BB14_145:
	ld.shared.f32 	%f1283, [%r7+6212];
	sub.f32 	%f1284, %f1283, %f66;
	fma.rn.f32 	%f1285, %f1284, 0f3BBB989D, 0f3F000000;
	cvt.sat.f32.f32 	%f1286, %f1285;
	mov.f32 	%f1287, 0f4B400001;
	mov.f32 	%f1288, 0f437C0000;
	fma.rm.f32 	%f1289, %f1286, %f1288, %f1287;
	add.f32 	%f1290, %f1289, 0fCB40007F;
	neg.f32 	%f1291, %f1290;
	fma.rn.f32 	%f1292, %f1284, 0f3FB8AA3B, %f1291;
	fma.rn.f32 	%f1293, %f1284, 0f32A57060, %f1292;
	mov.b32 	%r160, %f1289;
	shl.b32 	%r161, %r160, 23;
	mov.b32 	%f1294, %r161;
	ex2.approx.ftz.f32 	%f1295, %f1293;
	mul.f32 	%f101, %f1295, %f1294;
	add.f32 	%f102, %f100, %f101;
	@%p12 bra 	$L__BB14_147;
	ld.shared.f32 	%f1296, [%r9+2176];
	ld.local.f32 	%f1297, [%rd3+4];
	fma.rn.f32 	%f1298, %f101, %f1296, %f1297;
	st.local.f32 	[%rd3+4], %f1298;
$L__BB14_147:
	ld.shared.f32 	%f1299, [%r7+6216];
	sub.f32 	%f1300, %f1299, %f66;
	fma.rn.f32 	%f1301, %f1300, 0f3BBB989D, 0f3F000000;
	cvt.sat.f32.f32 	%f1302, %f1301;
	mov.f32 	%f1303, 0f4B400001;
	mov.f32 	%f1304, 0f437C0000;
	fma.rm.f32 	%f1305, %f1302, %f1304, %f1303;
	add.f32 	%f1306, %f1305, 0fCB40007F;
	neg.f32 	%f1307, %f1306;
	fma.rn.f32 	%f1308, %f1300, 0f3FB8AA3B, %f1307;
	fma.rn.f32 	%f1309, %f1300, 0f32A57060, %f1308;
	mov.b32 	%r162, %f1305;
	shl.b32 	%r163, %r162, 23;
	mov.b32 	%f1310, %r163;
	ex2.approx.ftz.f32 	%f1311, %f1309;
	mul.f32 	%f103, %f1311, %f1310;
	add.f32 	%f104, %f102, %f103;
	@%p12 bra 	$L__BB14_149;
	ld.shared.f32 	%f1312, [%r9+2304];
	ld.local.f32 	%f1313, [%rd3+4];
	fma.rn.f32 	%f1314, %f103, %f1312, %f1313;
	st.local.f32 	[%rd3+4], %f1314;
$L__BB14_149:
	ld.shared.f32 	%f1315, [%r7+6220];
	sub.f32 	%f1316, %f1315, %f66;
	fma.rn.f32 	%f1317, %f1316, 0f3BBB989D, 0f3F000000;
	cvt.sat.f32.f32 	%f1318, %f1317;
	mov.f32 	%f1319, 0f4B400001;
	mov.f32 	%f1320, 0f437C0000;
	fma.rm.f32 	%f1321, %f1318, %f1320, %f1319;
	add.f32 	%f1322, %f1321, 0fCB40007F;
	neg.f32 	%f1323, %f1322;
	fma.rn.f32 	%f1324, %f1316, 0f3FB8AA3B, %f1323;
	fma.rn.f32 	%f1325, %f1316, 0f32A57060, %f1324;
	mov.b32 	%r164, %f1321;
	shl.b32 	%r165, %r164, 23;
	mov.b32 	%f1326, %r165;
	ex2.approx.ftz.f32 	%f1327, %f1325;
	mul.f32 	%f105, %f1327, %f1326;
	add.f32 	%f106, %f104, %f105;
	@%p12 bra 	$L__BB14_151;
	ld.shared.f32 	%f1328, [%r9+2432];
	ld.local.f32 	%f1329, [%rd3+4];
	fma.rn.f32 	%f1330, %f105, %f1328, %f1329;
	st.local.f32 	[%rd3+4], %f1330;
$L__BB14_151:
	ld.shared.f32 	%f1331, [%r7+6224];
	sub.f32 	%f1332, %f1331, %f66;
	fma.rn.f32 	%f1333, %f1332, 0f3BBB989D, 0f3F000000;
	cvt.sat.f32.f32 	%f1334, %f1333;
	mov.f32 	%f1335, 0f4B400001;
	mov.f32 	%f1336, 0f437C0000;
	fma.rm.f32 	%f1337, %f1334, %f1336, %f1335;
	add.f32 	%f1338, %f1337, 0fCB40007F;
	neg.f32 	%f1339, %f1338;
	fma.rn.f32 	%f1340, %f1332, 0f3FB8AA3B, %f1339;
	fma.rn.f32 	%f1341, %f1332, 0f32A57060, %f1340;
	mov.b32 	%r166, %f1337;
	shl.b32 	%r167, %r166, 23;
	mov.b32 	%f1342, %r167;
	ex2.approx.ftz.f32 	%f1343, %f1341;
	mul.f32 	%f107, %f1343, %f1342;
	add.f32 	%f108, %f106, %f107;
	@%p12 bra 	$L__BB14_153;
	ld.shared.f32 	%f1344, [%r9+2560];
	ld.local.f32 	%f1345, [%rd3+4];
	fma.rn.f32 	%f1346, %f107, %f1344, %f1345;
	st.local.f32 	[%rd3+4], %f1346;
$L__BB14_153:
	ld.shared.f32 	%f1347, [%r7+6228];
	sub.f32 	%f1348, %f1347, %f66;
	fma.rn.f32 	%f1349, %f1348, 0f3BBB989D, 0f3F000000;
	cvt.sat.f32.f32 	%f1350, %f1349;
	mov.f32 	%f1351, 0f4B400001;
	mov.f32 	%f1352, 0f437C0000;
	fma.rm.f32 	%f1353, %f1350, %f1352, %f1351;
	add.f32 	%f1354, %f1353, 0fCB40007F;
	neg.f32 	%f1355, %f1354;
	fma.rn.f32 	%f1356, %f1348, 0f3FB8AA3B, %f1355;
	fma.rn.f32 	%f1357, %f1348, 0f32A57060, %f1356;
	mov.b32 	%r168, %f1353;
	shl.b32 	%r169, %r168, 23;
	mov.b32 	%f1358, %r169;
	ex2.approx.ftz.f32 	%f1359, %f1357;
	mul.f32 	%f109, %f1359, %f1358;
	add.f32 	%f110, %f108, %f109;
	@%p12 bra 	$L__BB14_155;
	ld.shared.f32 	%f1360, [%r9+2688];
	ld.local.f32 	%f1361, [%rd3+4];
	fma.rn.f32 	%f1362, %f109, %f1360, %f1361;
	st.local.f32 	[%rd3+4], %f1362;
$L__BB14_155:
	ld.shared.f32 	%f1363, [%r7+6232];
	sub.f32 	%f1364, %f1363, %f66;
	fma.rn.f32 	%f1365, %f1364, 0f3BBB989D, 0f3F000000;
	cvt.sat.f32.f32 	%f1366, %f1365;
	mov.f32 	%f1367, 0f4B400001;
	mov.f32 	%f1368, 0f437C0000;
	fma.rm.f32 	%f1369, %f1366, %f1368, %f1367;
	add.f32 	%f1370, %f1369, 0fCB40007F;
	neg.f32 	%f1371, %f1370;
	fma.rn.f32 	%f1372, %f1364, 0f3FB8AA3B, %f1371;
	fma.rn.f32 	%f1373, %f1364, 0f32A57060, %f1372;
	mov.b32 	%r170, %f1369;
	shl.b32 	%r171, %r170, 23;
	mov.b32 	%f1374, %r171;
	ex2.approx.ftz.f32 	%f1375, %f1373;
	mul.f32 	%f111, %f1375, %f1374;
	add.f32 	%f112, %f110, %f111;
	@%p12 bra 	$L__BB14_157;
	ld.shared.f32 	%f1376, [%r9+2816];
	ld.local.f32 	%f1377, [%rd3+4];
	fma.rn.f32 	%f1378, %f111, %f1376, %f1377;
	st.local.f32 	[%rd3+4], %f1378;
$L__BB14_157:
	ld.shared.f32 	%f1379, [%r7+6236];
	sub.f32 	%f1380, %f1379, %f66;
	fma.rn.f32 	%f1381, %f1380, 0f3BBB989D, 0f3F000000;
	cvt.sat.f32.f32 	%f1382, %f1381;
	mov.f32 	%f1383, 0f4B400001;
	mov.f32 	%f1384, 0f437C0000;
	fma.rm.f32 	%f1385, %f1382, %f1384, %f1383;
	add.f32 	%f1386, %f1385, 0fCB40007F;
	neg.f32 	%f1387, %f1386;
	fma.rn.f32 	%f1388, %f1380, 0f3FB8AA3B, %f1387;
	fma.rn.f32 	%f1389, %f1380, 0f32A57060, %f1388;
	mov.b32 	%r172, %f1385;
	shl.b32 	%r173, %r172, 23;
	mov.b32 	%f1390, %r173;
	ex2.approx.ftz.f32 	%f1391, %f1389;
	mul.f32 	%f113, %f1391, %f1390;
	add.f32 	%f114, %f112, %f113;
	@%p12 bra 	$L__BB14_159;
	ld.shared.f32 	%f1392, [%r9+2944];
	ld.local.f32 	%f1393, [%rd3+4];
	fma.rn.f32 	%f1394, %f113, %f1392, %f1393;
	st.local.f32 	[%rd3+4], %f1394;
$L__BB14_159:
	ld.shared.f32 	%f1395, [%r7+6240];
	sub.f32 	%f1396, %f1395, %f66;
	fma.rn.f32 	%f1397, %f1396, 0f3BBB989D, 0f3F000000;
	cvt.sat.f32.f32 	%f1398, %f1397;
	mov.f32 	%f1399, 0f4B400001;
	mov.f32 	%f1400, 0f437C0000;
	fma.rm.f32 	%f1401, %f1398, %f1400, %f1399;
	add.f32 	%f1402, %f1401, 0fCB40007F;
	neg.f32 	%f1403, %f1402;
	fma.rn.f32 	%f1404, %f1396, 0f3FB8AA3B, %f1403;
	fma.rn.f32 	%f1405, %f1396, 0f32A57060, %f1404;
	mov.b32 	%r174, %f1401;
	shl.b32 	%r175, %r174, 23;
	mov.b32 	%f1406, %r175;
	ex2.approx.ftz.f32 	%f1407, %f1405;
	mul.f32 	%f115, %f1407, %f1406;
	add.f32 	%f116, %f114, %f115;
	@%p12 bra 	$L__BB14_161;
	ld.shared.f32 	%f1408, [%r9+3072];
	ld.local.f32 	%f1409, [%rd3+4];
	fma.rn.f32 	%f1410, %f115, %f1408, %f1409;
	st.local.f32 	[%rd3+4], %f1410;
$L__BB14_161:
	ld.shared.f32 	%f1411, [%r7+6244];
	sub.f32 	%f1412, %f1411, %f66;
	fma.rn.f32 	%f1413, %f1412, 0f3BBB989D, 0f3F000000;
	cvt.sat.f32.f32 	%f1414, %f1413;
	mov.f32 	%f1415, 0f4B400001;
	mov.f32 	%f1416, 0f437C0000;
	fma.rm.f32 	%f1417, %f1414, %f1416, %f1415;
	add.f32 	%f1418, %f1417, 0fCB40007F;
	neg.f32 	%f1419, %f1418;
	fma.rn.f32 	%f1420, %f1412, 0f3FB8AA3B, %f1419;
	fma.rn.f32 	%f1421, %f1412, 0f32A57060, %f1420;
	mov.b32 	%r176, %f1417;
	shl.b32 	%r177, %r176, 23;
	mov.b32 	%f1422, %r177;
	ex2.approx.ftz.f32 	%f1423, %f1421;
	mul.f32 	%f117, %f1423, %f1422;
	add.f32 	%f118, %f116, %f117;
	@%p12 bra 	$L__BB14_163;
	ld.shared.f32 	%f1424, [%r9+3200];
	ld.local.f32 	%f1425, [%rd3+4];
	fma.rn.f32 	%f1426, %f117, %f1424, %f1425;
	st.local.f32 	[%rd3+4], %f1426;
$L__BB14_163:
	ld.shared.f32 	%f1427, [%r7+6248];
	sub.f32 	%f1428, %f1427, %f66;
	fma.rn.f32 	%f1429, %f1428, 0f3BBB989D, 0f3F000000;
	cvt.sat.f32.f32 	%f1430, %f1429;
	mov.f32 	%f1431, 0f4B400001;
	mov.f32 	%f1432, 0f437C0000;
	fma.rm.f32 	%f1433, %f1430, %f1432, %f1431;
	add.f32 	%f1434, %f1433, 0fCB40007F;
	neg.f32 	%f1435, %f1434;
	fma.rn.f32 	%f1436, %f1428, 0f3FB8AA3B, %f1435;
	fma.rn.f32 	%f1437, %f1428, 0f32A57060, %f1436;
	mov.b32 	%r178, %f1433;
	shl.b32 	%r179, %r178, 23;
	mov.b32 	%f1438, %r179;
	ex2.approx.ftz.f32 	%f1439, %f1437;
	mul.f32 	%f119, %f1439, %f1438;
	add.f32 	%f120, %f118, %f119;
	@%p12 bra 	$L__BB14_165;
	ld.shared.f32 	%f1440, [%r9+3328];
	ld.local.f32 	%f1441, [%rd3+4];
	fma.rn.f32 	%f1442, %f119, %f1440, %f1441;
	st.local.f32 	[%rd3+4], %f1442;
$L__BB14_165:
	ld.shared.f32 	%f1443, [%r7+6252];
	sub.f32 	%f1444, %f1443, %f66;
	fma.rn.f32 	%f1445, %f1444, 0f3BBB989D, 0f3F000000;
	cvt.sat.f32.f32 	%f1446, %f1445;
	mov.f32 	%f1447, 0f4B400001;
	mov.f32 	%f1448, 0f437C0000;
	fma.rm.f32 	%f1449, %f1446, %f1448, %f1447;
	add.f32 	%f1450, %f1449, 0fCB40007F;
	neg.f32 	%f1451, %f1450;
	fma.rn.f32 	%f1452, %f1444, 0f3FB8AA3B, %f1451;
	fma.rn.f32 	%f1453, %f1444, 0f32A57060, %f1452;
	mov.b32 	%r180, %f1449;
	shl.b32 	%r181, %r180, 23;
	mov.b32 	%f1454, %r181;
	ex2.approx.ftz.f32 	%f1455, %f1453;
	mul.f32 	%f121, %f1455, %f1454;
	add.f32 	%f122, %f120, %f121;
	@%p12 bra 	$L__BB14_167;
	ld.shared.f32 	%f1456, [%r9+3456];
	ld.local.f32 	%f1457, [%rd3+4];
	fma.rn.f32 	%f1458, %f121, %f1456, %f1457;
	st.local.f32 	[%rd3+4], %f1458;
$L__BB14_167:
	ld.shared.f32 	%f1459, [%r7+6256];
	sub.f32 	%f1460, %f1459, %f66;
	fma.rn.f32 	%f1461, %f1460, 0f3BBB989D, 0f3F000000;
	cvt.sat.f32.f32 	%f1462, %f1461;
	mov.f32 	%f1463, 0f4B400001;
	mov.f32 	%f1464, 0f437C0000;
	fma.rm.f32 	%f1465, %f1462, %f1464, %f1463;
	add.f32 	%f1466, %f1465, 0fCB40007F;
	neg.f32 	%f1467, %f1466;
	fma.rn.f32 	%f1468, %f1460, 0f3FB8AA3B, %f1467;
	fma.rn.f32 	%f1469, %f1460, 0f32A57060, %f1468;
	mov.b32 	%r182, %f1465;
	shl.b32 	%r183, %r182, 23;
	mov.b32 	%f1470, %r183;
	ex2.approx.ftz.f32 	%f1471, %f1469;
	mul.f32 	%f123, %f1471, %f1470;
	add.f32 	%f124, %f122, %f123;
	@%p12 bra 	$L__BB14_169;
	ld.shared.f32 	%f1472, [%r9+3584];
	ld.local.f32 	%f1473, [%rd3+4];
	fma.rn.f32 	%f1474, %f123, %f1472, %f1473;
	st.local.f32 	[%rd3+4], %f1474;
$L__BB14_169:
	ld.shared.f32 	%f1475, [%r7+6260];
	sub.f32 	%f1476, %f1475, %f66;
	fma.rn.f32 	%f1477, %f1476, 0f3BBB989D, 0f3F000000;
	cvt.sat.f32.f32 	%f1478, %f1477;
	mov.f32 	%f1479, 0f4B400001;
	mov.f32 	%f1480, 0f437C0000;
	fma.rm.f32 	%f1481, %f1478, %f1480, %f1479;
	add.f32 	%f1482, %f1481, 0fCB40007F;
	neg.f32 	%f1483, %f1482;
	fma.rn.f32 	%f1484, %f1476, 0f3FB8AA3B, %f1483;
	fma.rn.f32 	%f1485, %f1476, 0f32A57060, %f1484;
	mov.b32 	%r184, %f1481;
	shl.b32 	%r185, %r184, 23;
	mov.b32 	%f1486, %r185;
	ex2.approx.ftz.f32 	%f1487, %f1485;
	mul.f32 	%f125, %f1487, %f1486;
	add.f32 	%f126, %f124, %f125;
	@%p12 bra 	$L__BB14_171;
	ld.shared.f32 	%f1488, [%r9+3712];
	ld.local.f32 	%f1489, [%rd3+4];
	fma.rn.f32 	%f1490, %f125, %f1488, %f1489;
	st.local.f32 	[%rd3+4], %f1490;
$L__BB14_171:
	ld.shared.f32 	%f1491, [%r7+6264];
	sub.f32 	%f1492, %f1491, %f66;
	fma.rn.f32 	%f1493, %f1492, 0f3BBB989D, 0f3F000000;
	cvt.sat.f32.f32 	%f1494, %f1493;
	mov.f32 	%f1495, 0f4B400001;
	mov.f32 	%f1496, 0f437C0000;
	fma.rm.f32 	%f1497, %f1494, %f1496, %f1495;
	add.f32 	%f1498, %f1497, 0fCB40007F;
	neg.f32 	%f1499, %f1498;
	fma.rn.f32 	%f1500, %f1492, 0f3FB8AA3B, %f1499;
	fma.rn.f32 	%f1501, %f1492, 0f32A57060, %f1500;
	mov.b32 	%r186, %f1497;
	shl.b32 	%r187, %r186, 23;
	mov.b32 	%f1502, %r187;
	ex2.approx.ftz.f32 	%f1503, %f1501;
	mul.f32 	%f127, %f1503, %f1502;
	add.f32 	%f128, %f126, %f127;
	@%p12 bra 	$L__BB14_173;
	ld.shared.f32 	%f1504, [%r9+3840];
	ld.local.f32 	%f1505, [%rd3+4];
	fma.rn.f32 	%f1506, %f127, %f1504, %f1505;
	st.local.f32 	[%rd3+4], %f1506;
$L__BB14_173:
	ld.shared.f32 	%f1507, [%r7+6268];
	sub.f32 	%f1508, %f1507, %f66;
	fma.rn.f32 	%f1509, %f1508, 0f3BBB989D, 0f3F000000;
	cvt.sat.f32.f32 	%f1510, %f1509;
	mov.f32 	%f1511, 0f4B400001;
	mov.f32 	%f1512, 0f437C0000;
	fma.rm.f32 	%f1513, %f1510, %f1512, %f1511;
	add.f32 	%f1514, %f1513, 0fCB40007F;
	neg.f32 	%f1515, %f1514;
	fma.rn.f32 	%f1516, %f1508, 0f3FB8AA3B, %f1515;
	fma.rn.f32 	%f1517, %f1508, 0f32A57060, %f1516;
	mov.b32 	%r188, %f1513;
	shl.b32 	%r189, %r188, 23;
	mov.b32 	%f1518, %r189;
	ex2.approx.ftz.f32 	%f1519, %f1517;
	mul.f32 	%f129, %f1519, %f1518;
	add.f32 	%f130, %f128, %f129;
	@%p12 bra 	$L__BB14_175;
	ld.shared.f32 	%f1520, [%r9+3968];
	ld.local.f32 	%f1521, [%rd3+4];
	fma.rn.f32 	%f1522, %f129, %f1520, %f1521;
	st.local.f32 	[%rd3+4], %f1522;
$L__BB14_175:
	ld.local.f32 	%f1523, [%rd6+4];
	add.f32 	%f1524, %f130, %f1523;
	st.local.f32 	[%rd6+4], %f1524;
$L__BB14_176:
	bar.sync 	0;
	bar.sync 	0;
	add.s32 	%r200, %r200, 1;
	add.s32 	%r199, %r199, 1;
	setp.eq.s32 	%p157, %r199, 0;
	add.s32 	%r198, %r198, 32;
	add.s32 	%r197, %r197, 1024;
	@%p157 bra 	$L__BB14_20;
	bra.uni 	$L__BB14_16;

}
	// .globl	_Z15flash_attentionIfLi96ELi32ELi32ELi32ELi16EEvPT_S1_S1_S1_iS1_S1_i
.visible .entry _Z15flash_attentionIfLi96ELi32ELi32ELi32ELi16EEvPT_S1_S1_S1_iS1_S1_i(
	.param .u64 .ptr .align 1 _Z15flash_attentionIfLi96ELi32ELi32ELi32ELi16EEvPT_S1_S1_S1_iS1_S1_i_param_0,
	.param .u64 .ptr .align 1 _Z15flash_attentionIfLi96ELi32ELi32ELi32ELi16EEvPT_S1_S1_S1_iS1_S1_i_param_1,
	.param .u64 .ptr .align 1 _Z15flash_attentionIfLi96ELi32ELi32ELi32ELi16EEvPT_S1_S1_S1_iS1_S1_i_param_2,
	.param .u64 .ptr .align 1 _Z15flash_attentionIfLi96ELi32ELi32ELi32ELi16EEvPT_S1_S1_S1_iS1_S1_i_param_3,
	.param .u32 _Z15flash_attentionIfLi96ELi32ELi32ELi32ELi16EEvPT_S1_S1_S1_iS1_S1_i_param_4,
	.param .u64 .ptr .align 1 _Z15flash_attentionIfLi96ELi32ELi32ELi32ELi16EEvPT_S1_S1_S1_iS1_S1_i_param_5,
	.param .u64 .ptr .align 1 _Z15flash_attentionIfLi96ELi32ELi32ELi32ELi16EEvPT_S1_S1_S1_iS1_S1_i_param_6,
	.param .u32 _Z15flash_attentionIfLi96ELi32ELi32ELi32ELi16EEvPT_S1_S1_S1_iS1_S1_i_param_7
)
{
	.local .align 8 .b8 	__local_depot15[56];
	.reg .b64 	%SP;
	.reg .b64 	%SPL;
	.reg .pred 	%p<260>;
	.reg .b32 	%r<131>;
	.reg .b32 	%f<1184>;
	.reg .b64 	%rd<57>;

	mov.u64 	%SPL, __local_depot15;
	cvta.local.u64 	%SP, %SPL;
	ld.param.u64 	%rd11, [_Z15flash_attentionIfLi96ELi32ELi32ELi32ELi16EEvPT_S1_S1_S1_iS1_S1_i_param_0];
	ld.param.u64 	%rd13, [_Z15flash_attentionIfLi96ELi32ELi32ELi32ELi16EEvPT_S1_S1_S1_iS1_S1_i_param_1];
	ld.param.u64 	%rd14, [_Z15flash_attentionIfLi96ELi32ELi32ELi32ELi16EEvPT_S1_S1_S1_iS1_S1_i_param_2];
	ld.param.u64 	%rd12, [_Z15flash_attentionIfLi96ELi32ELi32ELi32ELi16EEvPT_S1_S1_S1_iS1_S1_i_param_3];
	ld.param.u32 	%r32, [_Z15flash_attentionIfLi96ELi32ELi32ELi32ELi16EEvPT_S1_S1_S1_iS1_S1_i_param_4];
	ld.param.u32 	%r33, [_Z15flash_attentionIfLi96ELi32ELi32ELi32ELi16EEvPT_S1_S1_S1_iS1_S1_i_param_7];
	cvta.to.global.u64 	%rd1, %rd14;
	cvta.to.global.u64 	%rd2, %rd13;
	add.u64 	%rd3, %SPL, 0;
	add.u64 	%rd4, %SPL, 8;
	add.u64 	%rd5, %SPL, 16;
	add.u64 	%rd6, %SPL, 24;
	mov.u32 	%r1, %tid.x;
	mov.u32 	%r2, %tid.y;
	mov.u32 	%r3, %ctaid.x;
	or.b32  	%r34, %r2, %r3;
	or.b32  	%r35, %r34, %r1;
	setp.ne.s32 	%p2, %r35, 0;
	@%p2 bra 	$L__BB15_2;
	add.u64 	%rd19, %SP, 32;
	add.u64 	%rd20, %SPL, 32;
	mov.b32 	%r36, 32;
	mov.b32 	%r37, 96;
	st.local.v2.u32 	[%rd20], {%r37, %r36};
	st.local.u32 	[%rd20+8], %r36;
	mov.u64 	%rd21, $str;
	cvta.global.u64 	%rd22, %rd21;
	{ // callseq 45, 0
	.param .b64 param0;
	st.param.b64 	[param0], %rd22;
	.param .b64 param1;
	st.param.b64 	[param1], %rd19;
	.param .b32 retval0;
	call.uni (retval0), 
	vprintf, 
	(
	param0, 
	param1
	);
	ld.param.b32 	%r38, [retval0];
	} // callseq 45
	mov.b32 	%r40, 16;
	st.local.v2.u32 	[%rd20], {%r36, %r40};
	mov.u64 	%rd23, $str$1;
	cvta.global.u64 	%rd24, %rd23;
	{ // callseq 46, 0
	.param .b64 param0;
	st.param.b64 	[param0], %rd24;
	.param .b64 param1;
	st.param.b64 	[param1], %rd19;
	.param .b32 retval0;
	call.uni (retval0), 
	vprintf, 
	(
	param0, 
	param1
	);
	ld.param.b32 	%r41, [retval0];
	} // callseq 46
	mov.u32 	%r43, %ctaid.y;
	st.local.v2.u32 	[%rd20], {%r3, %r43};
	mov.u64 	%rd25, $str$2;
	cvta.global.u64 	%rd26, %rd25;
	{ // callseq 47, 0
	.param .b64 param0;
	st.param.b64 	[param0], %rd26;
	.param .b64 param1;
	st.param.b64 	[param1], %rd19;
	.param .b32 retval0;
	call.uni (retval0), 
	vprintf, 
	(
	param0, 
	param1
	);
	ld.param.b32 	%r44, [retval0];
	} // callseq 47
$L__BB15_2:
	mov.f32 	%f31, 0f00000000;
	st.local.v2.f32 	[%rd3], {%f31, %f31};
	mov.f32 	%f32, 0fFF800000;
	st.local.v2.f32 	[%rd4], {%f32, %f32};
	st.local.v2.f32 	[%rd6], {%f31, %f31};
	setp.lt.u32 	%p3, %r2, 32;
	shl.b32 	%r46, %r2, 5;
	add.s32 	%r5, %r46, %r1;
	shl.b32 	%r47, %r5, 2;
	mov.u32 	%r48, shared;
	add.s32 	%r49, %r48, %r47;
	add.s32 	%r6, %r49, 24576;
	@%p3 bra 	$L__BB15_3;
	bra.uni 	$L__BB15_14;
$L__BB15_3:
	shl.b32 	%r50, %r3, 5;
	add.s32 	%r4, %r2, %r50;
	setp.lt.s32 	%p4, %r4, %r32;
	shl.b32 	%r51, %r4, 5;
	add.s32 	%r52, %r51, %r1;
	cvta.to.global.u64 	%rd27, %rd11;
	mul.wide.s32 	%rd28, %r52, 4;
	add.s64 	%rd7, %rd27, %rd28;
	@%p4 bra 	$L__BB15_6;
	setp.lt.u32 	%p5, %r1, 32;
	@%p5 bra 	$L__BB15_5;
	bra.uni 	$L__BB15_8;
$L__BB15_5:
	mov.b32 	%r53, 0;
	st.shared.u32 	[%r6], %r53;
	bra.uni 	$L__BB15_8;
$L__BB15_6:
	setp.gt.u32 	%p6, %r1, 31;
	@%p6 bra 	$L__BB15_8;
	ld.global.f32 	%f33, [%rd7];
	st.shared.f32 	[%r6], %f33;
$L__BB15_8:
	setp.gt.u32 	%p7, %r2, 15;
	@%p7 bra 	$L__BB15_14;
	add.s32 	%r54, %r4, 16;
	setp.lt.s32 	%p8, %r54, %r32;
	@%p8 bra 	$L__BB15_12;
	setp.gt.u32 	%p9, %r1, 31;
	@%p9 bra 	$L__BB15_14;
	mov.b32 	%r55, 0;
	st.shared.u32 	[%r6+2048], %r55;
	bra.uni 	$L__BB15_14;
$L__BB15_12:
	setp.gt.u32 	%p10, %r1, 31;
	@%p10 bra 	$L__BB15_14;
	ld.global.f32 	%f34, [%rd7+2048];
	st.shared.f32 	[%r6+2048], %f34;
$L__BB15_14:
	bar.sync 	0;
	setp.lt.s32 	%p11, %r33, 1;
	@%p11 bra 	$L__BB15_20;
	setp.gt.u32 	%p12, %r1, 95;
	shl.b32 	%r58, %r2, 7;
	add.s32 	%r60, %r48, %r58;
	add.s32 	%r7, %r60, 24576;
	shl.b32 	%r61, %r1, 7;
	add.s32 	%r8, %r48, %r61;
	shl.b32 	%r62, %r2, 6;
	add.s32 	%r63, %r5, %r62;
	shl.b32 	%r64, %r63, 2;
	add.s32 	%r65, %r48, 28672;
	add.s32 	%r9, %r65, %r64;
	setp.gt.u32 	%p13, %r2, 15;
	or.pred  	%p1, %p13, %p12;
	shr.u32 	%r66, %r2, 4;
	mul.wide.u32 	%rd29, %r66, 4;
	add.s64 	%rd8, %rd4, %rd29;
	mad.lo.s32 	%r10, %r2, 384, %r65;
	add.s64 	%rd9, %rd3, %rd29;
	shl.b32 	%r67, %r1, 2;
	add.s32 	%r68, %r67, %r48;
	add.s32 	%r11, %r68, 12672;
	mov.b32 	%r126, 0;
$L__BB15_16:
	setp.gt.u32 	%p14, %r2, 95;
	@%p14 bra 	$L__BB15_59;
	mad.lo.s32 	%r13, %r126, 96, %r2;
	setp.lt.s32 	%p15, %r13, %r32;
	@%p15 bra 	$L__BB15_27;
	setp.lt.u32 	%p16, %r1, 32;
	@%p16 bra 	$L__BB15_19;
	bra.uni 	$L__BB15_29;
$L__BB15_19:
	mov.b32 	%r69, 0;
	st.shared.u32 	[%r6+-24576], %r69;
	st.shared.u32 	[%r6+-12288], %r69;
	bra.uni 	$L__BB15_29;
$L__BB15_20:
	setp.gt.u32 	%p252, %r2, 31;
	@%p252 bra 	$L__BB15_26;
	shl.b32 	%r119, %r3, 5;
	setp.lt.u32 	%p253, %r1, 32;
	add.s32 	%r14, %r2, %r119;
	setp.lt.s32 	%p254, %r14, %r32;
	and.pred  	%p255, %p254, %p253;
	shl.b32 	%r121, %r14, 5;
	add.s32 	%r122, %r121, %r1;
	cvta.to.global.u64 	%rd52, %rd12;
	mul.wide.s32 	%rd53, %r122, 4;
	add.s64 	%rd10, %rd52, %rd53;
	@%p255 bra 	$L__BB15_22;
	bra.uni 	$L__BB15_23;
$L__BB15_22:
	shr.u32 	%r123, %r2, 4;
	mul.wide.u32 	%rd54, %r123, 4;
	add.s64 	%rd55, %rd3, %rd54;
	ld.local.f32 	%f1171, [%rd55];
	add.s64 	%rd56, %rd6, %rd54;
	ld.local.f32 	%f1172, [%rd56];
	div.rn.f32 	%f1173, %f1171, %f1172;
	st.global.f32 	[%rd10], %f1173;
$L__BB15_23:
	setp.gt.u32 	%p256, %r2, 15;
	@%p256 bra 	$L__BB15_26;
	setp.gt.u32 	%p257, %r1, 31;
	add.s32 	%r125, %r14, 16;
	setp.ge.s32 	%p258, %r125, %r32;
	or.pred  	%p259, %p258, %p257;
	@%p259 bra 	$L__BB15_26;
	ld.local.f32 	%f1174, [%rd3+4];
	ld.local.f32 	%f1175, [%rd6+4];
	div.rn.f32 	%f1176, %f1174, %f1175;
	st.global.f32 	[%rd10+2048], %f1176;
$L__BB15_26:
	ret;
$L__BB15_27:
	setp.gt.u32 	%p17, %r1, 31;
	@%p17 bra 	$L__BB15_29;
	shl.b32 	%r70, %r13, 5;
	add.s32 	%r71, %r70, %r1;
	mul.wide.u32 	%rd30, %r71, 4;
	add.s64 	%rd31, %rd2, %rd30;
	ld.global.f32 	%f35, [%rd31];
	st.shared.f32 	[%r6+-24576], %f35;
	add.s64 	%rd32, %rd1, %rd30;
	ld.global.f32 	%f36, [%rd32];
	st.shared.f32 	[%r6+-12288], %f36;
$L__BB15_29:
	setp.gt.u32 	%p18, %r2, 79;
	@%p18 bra 	$L__BB15_59;
	add.s32 	%r15, %r13, 16;
	setp.lt.s32 	%p19, %r15, %r32;
	@%p19 bra 	$L__BB15_33;
	setp.gt.u32 	%p20, %r1, 31;
	@%p20 bra 	$L__BB15_35;
	mov.b32 	%r72, 0;
	st.shared.u32 	[%r6+-22528], %r72;
	st.shared.u32 	[%r6+-10240], %r72;
	bra.uni 	$L__BB15_35;
$L__BB15_33:
	setp.gt.u32 	%p21, %r1, 31;
	@%p21 bra 	$L__BB15_35;
	shl.b32 	%r73, %r15, 5;
	add.s32 	%r74, %r73, %r1;
	mul.wide.u32 	%rd33, %r74, 4;
	add.s64 	%rd34, %rd2, %rd33;
	ld.global.f32 	%f37, [%rd34];
	st.shared.f32 	[%r6+-22528], %f37;
	add.s64 	%rd35, %rd1, %rd33;
	ld.global.f32 	%f38, [%rd35];
	st.shared.f32 	[%r6+-10240], %f38;
$L__BB15_35:
	setp.gt.u32 	%p22, %r2, 63;
	@%p22 bra 	$L__BB15_59;
	add.s32 	%r16, %r13, 32;
	setp.lt.s32 	%p23, %r16, %r32;
	@%p23 bra 	$L__BB15_39;
	setp.gt.u32 	%p24, %r1, 31;
	@%p24 bra 	$L__BB15_41;
	mov.b32 	%r75, 0;
	st.shared.u32 	[%r6+-20480], %r75;
	st.shared.u32 	[%r6+-8192], %r75;
	bra.uni 	$L__BB15_41;
$L__BB15_39:
	setp.gt.u32 	%p25, %r1, 31;
	@%p25 bra 	$L__BB15_41;
	shl.b32 	%r76, %r16, 5;
	add.s32 	%r77, %r76, %r1;
	mul.wide.u32 	%rd36, %r77, 4;
	add.s64 	%rd37, %rd2, %rd36;
	ld.global.f32 	%f39, [%rd37];
	st.shared.f32 	[%r6+-20480], %f39;
	add.s64 	%rd38, %rd1, %rd36;
	ld.global.f32 	%f40, [%rd38];
	st.shared.f32 	[%r6+-8192], %f40;
$L__BB15_41:
	setp.gt.u32 	%p26, %r2, 47;
	@%p26 bra 	$L__BB15_59;
	add.s32 	%r17, %r13, 48;
	setp.lt.s32 	%p27, %r17, %r32;
	@%p27 bra 	$L__BB15_45;
	setp.gt.u32 	%p28, %r1, 31;
	@%p28 bra 	$L__BB15_47;
	mov.b32 	%r78, 0;
	st.shared.u32 	[%r6+-18432], %r78;
	st.shared.u32 	[%r6+-6144], %r78;
	bra.uni 	$L__BB15_47;
$L__BB15_45:
	setp.gt.u32 	%p29, %r1, 31;
	@%p29 bra 	$L__BB15_47;
	shl.b32 	%r79, %r17, 5;
	add.s32 	%r80, %r79, %r1;
	mul.wide.u32 	%rd39, %r80, 4;
	add.s64 	%rd40, %rd2, %rd39;
	ld.global.f32 	%f41, [%rd40];
	st.shared.f32 	[%r6+-18432], %f41;
	add.s64 	%rd41, %rd1, %rd39;
	ld.global.f32 	%f42, [%rd41];
	st.shared.f32 	[%r6+-6144], %f42;
$L__BB15_47:
	setp.gt.u32 	%p30, %r2, 31;
	@%p30 bra 	$L__BB15_59;
	add.s32 	%r18, %r13, 64;
	setp.lt.s32 	%p31, %r18, %r32;
	@%p31 bra 	$L__BB15_51;
	setp.gt.u32 	%p32, %r1, 31;
	@%p32 bra 	$L__BB15_53;
	mov.b32 	%r81, 0;
	st.shared.u32 	[%r6+-16384], %r81;
	st.shared.u32 	[%r6+-4096], %r81;
	bra.uni 	$L__BB15_53;
$L__BB15_51:
	setp.gt.u32 	%p33, %r1, 31;
	@%p33 bra 	$L__BB15_53;
	shl.b32 	%r82, %r18, 5;
	add.s32 	%r83, %r82, %r1;
	mul.wide.u32 	%rd42, %r83, 4;
	add.s64 	%rd43, %rd2, %rd42;
	ld.global.f32 	%f43, [%rd43];
	st.shared.f32 	[%r6+-16384], %f43;
	add.s64 	%rd44, %rd1, %rd42;
	ld.global.f32 	%f44, [%rd44];
	st.shared.f32 	[%r6+-4096], %f44;
$L__BB15_53:
	@%p13 bra 	$L__BB15_59;
	add.s32 	%r19, %r13, 80;
	setp.lt.s32 	%p35, %r19, %r32;
	@%p35 bra 	$L__BB15_57;
	setp.gt.u32 	%p36, %r1, 31;
	@%p36 bra 	$L__BB15_59;
	mov.b32 	%r84, 0;
	st.shared.u32 	[%r6+-14336], %r84;
	st.shared.u32 	[%r6+-2048], %r84;
	bra.uni 	$L__BB15_59;
$L__BB15_57:
	setp.gt.u32 	%p37, %r1, 31;
	@%p37 bra 	$L__BB15_59;
	shl.b32 	%r85, %r19, 5;
	add.s32 	%r86, %r85, %r1;
	mul.wide.u32 	%rd45, %r86, 4;
	add.s64 	%rd46, %rd2, %rd45;
	ld.global.f32 	%f45, [%rd46];
	st.shared.f32 	[%r6+-14336], %f45;
	add.s64 	%rd47, %rd1, %rd45;
	ld.global.f32 	%f46, [%rd47];
	st.shared.f32 	[%r6+-2048], %f46;
$L__BB15_59:
	setp.gt.u32 	%p38, %r2, 31;
	bar.sync 	0;
	bar.sync 	0;
	@%p38 bra 	$L__BB15_68;
	@%p12 bra 	$L__BB15_64;
	setp.gt.u32 	%p40, %r1, 63;
	ld.shared.v4.f32 	{%f47, %f48, %f49, %f50}, [%r7];
	ld.shared.v4.f32 	{%f51, %f52, %f53, %f54}, [%r8];
	fma.rn.f32 	%f55, %f47, %f51, 0f00000000;
	fma.rn.f32 	%f56, %f48, %f52, %f55;
	fma.rn.f32 	%f57, %f49, %f53, %f56;
	fma.rn.f32 	%f58, %f50, %f54, %f57;
	ld.shared.v4.f32 	{%f59, %f60, %f61, %f62}, [%r7+16];
	ld.shared.v4.f32 	{%f63, %f64, %f65, %f66}, [%r8+16];
	fma.rn.f32 	%f67, %f59, %f63, %f58;
	fma.rn.f32 	%f68, %f60, %f64, %f67;
	fma.rn.f32 	%f69, %f61, %f65, %f68;
	fma.rn.f32 	%f70, %f62, %f66, %f69;
	ld.shared.v4.f32 	{%f71, %f72, %f73, %f74}, [%r7+32];
	ld.shared.v4.f32 	{%f75, %f76, %f77, %f78}, [%r8+32];
	fma.rn.f32 	%f79, %f71, %f75, %f70;
	fma.rn.f32 	%f80, %f72, %f76, %f79;
	fma.rn.f32 	%f81, %f73, %f77, %f80;
	fma.rn.f32 	%f82, %f74, %f78, %f81;
	ld.shared.v4.f32 	{%f83, %f84, %f85, %f86}, [%r7+48];
	ld.shared.v4.f32 	{%f87, %f88, %f89, %f90}, [%r8+48];
	fma.rn.f32 	%f91, %f83, %f87, %f82;
	fma.rn.f32 	%f92, %f84, %f88, %f91;
	fma.rn.f32 	%f93, %f85, %f89, %f92;
	fma.rn.f32 	%f94, %f86, %f90, %f93;
	ld.shared.v4.f32 	{%f95, %f96, %f97, %f98}, [%r7+64];
	ld.shared.v4.f32 	{%f99, %f100, %f101, %f102}, [%r8+64];
	fma.rn.f32 	%f103, %f95, %f99, %f94;
	fma.rn.f32 	%f104, %f96, %f100, %f103;
	fma.rn.f32 	%f105, %f97, %f101, %f104;
	fma.rn.f32 	%f106, %f98, %f102, %f105;
	ld.shared.v4.f32 	{%f107, %f108, %f109, %f110}, [%r7+80];
	ld.shared.v4.f32 	{%f111, %f112, %f113, %f114}, [%r8+80];
	fma.rn.f32 	%f115, %f107, %f111, %f106;
	fma.rn.f32 	%f116, %f108, %f112, %f115;
	fma.rn.f32 	%f117, %f109, %f113, %f116;
	fma.rn.f32 	%f118, %f110, %f114, %f117;
	ld.shared.v4.f32 	{%f119, %f120, %f121, %f122}, [%r7+96];
	ld.shared.v4.f32 	{%f123, %f124, %f125, %f126}, [%r8+96];
	fma.rn.f32 	%f127, %f119, %f123, %f118;
	fma.rn.f32 	%f128, %f120, %f124, %f127;
	fma.rn.f32 	%f129, %f121, %f125, %f128;
	fma.rn.f32 	%f130, %f122, %f126, %f129;
	ld.shared.v4.f32 	{%f131, %f132, %f133, %f134}, [%r7+112];
	ld.shared.v4.f32 	{%f135, %f136, %f137, %f138}, [%r8+112];
	fma.rn.f32 	%f139, %f131, %f135, %f130;
	fma.rn.f32 	%f140, %f132, %f136, %f139;
	fma.rn.f32 	%f141, %f133, %f137, %f140;
	fma.rn.f32 	%f142, %f134, %f138, %f141;
	st.shared.f32 	[%r9], %f142;
	@%p40 bra 	$L__BB15_64;
	setp.gt.u32 	%p41, %r1, 31;
	ld.shared.v4.f32 	{%f143, %f144, %f145, %f146}, [%r7];
	ld.shared.v4.f32 	{%f147, %f148, %f149, %f150}, [%r8+4096];
	fma.rn.f32 	%f151, %f143, %f147, 0f00000000;
	fma.rn.f32 	%f152, %f144, %f148, %f151;
	fma.rn.f32 	%f153, %f145, %f149, %f152;
	fma.rn.f32 	%f154, %f146, %f150, %f153;
	ld.shared.v4.f32 	{%f155, %f156, %f157, %f158}, [%r7+16];
	ld.shared.v4.f32 	{%f159, %f160, %f161, %f162}, [%r8+4112];
	fma.rn.f32 	%f163, %f155, %f159, %f154;
	fma.rn.f32 	%f164, %f156, %f160, %f163;
	fma.rn.f32 	%f165, %f157, %f161, %f164;
	fma.rn.f32 	%f166, %f158, %f162, %f165;
	ld.shared.v4.f32 	{%f167, %f168, %f169, %f170}, [%r7+32];
	ld.shared.v4.f32 	{%f171, %f172, %f173, %f174}, [%r8+4128];
	fma.rn.f32 	%f175, %f167, %f171, %f166;
	fma.rn.f32 	%f176, %f168, %f172, %f175;
	fma.rn.f32 	%f177, %f169, %f173, %f176;
	fma.rn.f32 	%f178, %f170, %f174, %f177;
	ld.shared.v4.f32 	{%f179, %f180, %f181, %f182}, [%r7+48];
	ld.shared.v4.f32 	{%f183, %f184, %f185, %f186}, [%r8+4144];
	fma.rn.f32 	%f187, %f179, %f183, %f178;
	fma.rn.f32 	%f188, %f180, %f184, %f187;
	fma.rn.f32 	%f189, %f181, %f185, %f188;
	fma.rn.f32 	%f190, %f182, %f186, %f189;
	ld.shared.v4.f32 	{%f191, %f192, %f193, %f194}, [%r7+64];
	ld.shared.v4.f32 	{%f195, %f196, %f197, %f198}, [%r8+4160];
	fma.rn.f32 	%f199, %f191, %f195, %f190;
	fma.rn.f32 	%f200, %f192, %f196, %f199;
	fma.rn.f32 	%f201, %f193, %f197, %f200;
	fma.rn.f32 	%f202, %f194, %f198, %f201;
	ld.shared.v4.f32 	{%f203, %f204, %f205, %f206}, [%r7+80];
	ld.shared.v4.f32 	{%f207, %f208, %f209, %f210}, [%r8+4176];
	fma.rn.f32 	%f211, %f203, %f207, %f202;
	fma.rn.f32 	%f212, %f204, %f208, %f211;
	fma.rn.f32 	%f213, %f205, %f209, %f212;
	fma.rn.f32 	%f214, %f206, %f210, %f213;
	ld.shared.v4.f32 	{%f215, %f216, %f217, %f218}, [%r7+96];
	ld.shared.v4.f32 	{%f219, %f220, %f221, %f222}, [%r8+4192];
	fma.rn.f32 	%f223, %f215, %f219, %f214;
	fma.rn.f32 	%f224, %f216, %f220, %f223;
	fma.rn.f32 	%f225, %f217, %f221, %f224;
	fma.rn.f32 	%f226, %f218, %f222, %f225;
	ld.shared.v4.f32 	{%f227, %f228, %f229, %f230}, [%r7+112];
	ld.shared.v4.f32 	{%f231, %f232, %f233, %f234}, [%r8+4208];
	fma.rn.f32 	%f235, %f227, %f231, %f226;
	fma.rn.f32 	%f236, %f228, %f232, %f235;
	fma.rn.f32 	%f237, %f229, %f233, %f236;
	fma.rn.f32 	%f238, %f230, %f234, %f237;
	st.shared.f32 	[%r9+128], %f238;
	@%p41 bra 	$L__BB15_64;
	ld.shared.v4.f32 	{%f239, %f240, %f241, %f242}, [%r7];
	ld.shared.v4.f32 	{%f243, %f244, %f245, %f246}, [%r8+8192];
	fma.rn.f32 	%f247, %f239, %f243, 0f00000000;
	fma.rn.f32 	%f248, %f240, %f244, %f247;
	fma.rn.f32 	%f249, %f241, %f245, %f248;
	fma.rn.f32 	%f250, %f242, %f246, %f249;
	ld.shared.v4.f32 	{%f251, %f252, %f253, %f254}, [%r7+16];
	ld.shared.v4.f32 	{%f255, %f256, %f257, %f258}, [%r8+8208];
	fma.rn.f32 	%f259, %f251, %f255, %f250;
	fma.rn.f32 	%f260, %f252, %f256, %f259;
	fma.rn.f32 	%f261, %f253, %f257, %f260;
	fma.rn.f32 	%f262, %f254, %f258, %f261;
	ld.shared.v4.f32 	{%f263, %f264, %f265, %f266}, [%r7+32];
	ld.shared.v4.f32 	{%f267, %f268, %f269, %f270}, [%r8+8224];
	fma.rn.f32 	%f271, %f263, %f267, %f262;
	fma.rn.f32 	%f272, %f264, %f268, %f271;
	fma.rn.f32 	%f273, %f265, %f269, %f272;
	fma.rn.f32 	%f274, %f266, %f270, %f273;
	ld.shared.v4.f32 	{%f275, %f276, %f277, %f278}, [%r7+48];
	ld.shared.v4.f32 	{%f279, %f280, %f281, %f282}, [%r8+8240];
	fma.rn.f32 	%f283, %f275, %f279, %f274;
	fma.rn.f32 	%f284, %f276, %f280, %f283;
	fma.rn.f32 	%f285, %f277, %f281, %f284;
	fma.rn.f32 	%f286, %f278, %f282, %f285;
	ld.shared.v4.f32 	{%f287, %f288, %f289, %f290}, [%r7+64];
	ld.shared.v4.f32 	{%f291, %f292, %f293, %f294}, [%r8+8256];
	fma.rn.f32 	%f295, %f287, %f291, %f286;
	fma.rn.f32 	%f296, %f288, %f292, %f295;
	fma.rn.f32 	%f297, %f289, %f293, %f296;
	fma.rn.f32 	%f298, %f290, %f294, %f297;
	ld.shared.v4.f32 	{%f299, %f300, %f301, %f302}, [%r7+80];
	ld.shared.v4.f32 	{%f303, %f304, %f305, %f306}, [%r8+8272];
	fma.rn.f32 	%f307, %f299, %f303, %f298;
	fma.rn.f32 	%f308, %f300, %f304, %f307;
	fma.rn.f32 	%f309, %f301, %f305, %f308;
	fma.rn.f32 	%f310, %f302, %f306, %f309;
	ld.shared.v4.f32 	{%f311, %f312, %f313, %f314}, [%r7+96];
	ld.shared.v4.f32 	{%f315, %f316, %f317, %f318}, [%r8+8288];
	fma.rn.f32 	%f319, %f311, %f315, %f310;
	fma.rn.f32 	%f320, %f312, %f316, %f319;
	fma.rn.f32 	%f321, %f313, %f317, %f320;
	fma.rn.f32 	%f322, %f314, %f318, %f321;
	ld.shared.v4.f32 	{%f323, %f324, %f325, %f326}, [%r7+112];
	ld.shared.v4.f32 	{%f327, %f328, %f329, %f330}, [%r8+8304];
	fma.rn.f32 	%f331, %f323, %f327, %f322;
	fma.rn.f32 	%f332, %f324, %f328, %f331;
	fma.rn.f32 	%f333, %f325, %f329, %f332;
	fma.rn.f32 	%f334, %f326, %f330, %f333;
	st.shared.f32 	[%r9+256], %f334;
$L__BB15_64:
	@%p1 bra 	$L__BB15_68;
	setp.gt.u32 	%p42, %r1, 63;
	ld.shared.v4.f32 	{%f335, %f336, %f337, %f338}, [%r7+2048];
	ld.shared.v4.f32 	{%f339, %f340, %f341, %f342}, [%r8];
	fma.rn.f32 	%f343, %f335, %f339, 0f00000000;
	fma.rn.f32 	%f344, %f336, %f340, %f343;
	fma.rn.f32 	%f345, %f337, %f341, %f344;
	fma.rn.f32 	%f346, %f338, %f342, %f345;
	ld.shared.v4.f32 	{%f347, %f348, %f349, %f350}, [%r7+2064];
	ld.shared.v4.f32 	{%f351, %f352, %f353, %f354}, [%r8+16];
	fma.rn.f32 	%f355, %f347, %f351, %f346;
	fma.rn.f32 	%f356, %f348, %f352, %f355;
	fma.rn.f32 	%f357, %f349, %f353, %f356;
	fma.rn.f32 	%f358, %f350, %f354, %f357;
	ld.shared.v4.f32 	{%f359, %f360, %f361, %f362}, [%r7+2080];
	ld.shared.v4.f32 	{%f363, %f364, %f365, %f366}, [%r8+32];
	fma.rn.f32 	%f367, %f359, %f363, %f358;
	fma.rn.f32 	%f368, %f360, %f364, %f367;
	fma.rn.f32 	%f369, %f361, %f365, %f368;
	fma.rn.f32 	%f370, %f362, %f366, %f369;
	ld.shared.v4.f32 	{%f371, %f372, %f373, %f374}, [%r7+2096];
	ld.shared.v4.f32 	{%f375, %f376, %f377, %f378}, [%r8+48];
	fma.rn.f32 	%f379, %f371, %f375, %f370;
	fma.rn.f32 	%f380, %f372, %f376, %f379;
	fma.rn.f32 	%f381, %f373, %f377, %f380;
	fma.rn.f32 	%f382, %f374, %f378, %f381;
	ld.shared.v4.f32 	{%f383, %f384, %f385, %f386}, [%r7+2112];
	ld.shared.v4.f32 	{%f387, %f388, %f389, %f390}, [%r8+64];
	fma.rn.f32 	%f391, %f383, %f387, %f382;
	fma.rn.f32 	%f392, %f384, %f388, %f391;
	fma.rn.f32 	%f393, %f385, %f389, %f392;
	fma.rn.f32 	%f394, %f386, %f390, %f393;
	ld.shared.v4.f32 	{%f395, %f396, %f397, %f398}, [%r7+2128];
	ld.shared.v4.f32 	{%f399, %f400, %f401, %f402}, [%r8+80];
	fma.rn.f32 	%f403, %f395, %f399, %f394;
	fma.rn.f32 	%f404, %f396, %f400, %f403;
	fma.rn.f32 	%f405, %f397, %f401, %f404;
	fma.rn.f32 	%f406, %f398, %f402, %f405;
	ld.shared.v4.f32 	{%f407, %f408, %f409, %f410}, [%r7+2144];
	ld.shared.v4.f32 	{%f411, %f412, %f413, %f414}, [%r8+96];
	fma.rn.f32 	%f415, %f407, %f411, %f406;
	fma.rn.f32 	%f416, %f408, %f412, %f415;
	fma.rn.f32 	%f417, %f409, %f413, %f416;
	fma.rn.f32 	%f418, %f410, %f414, %f417;
	ld.shared.v4.f32 	{%f419, %f420, %f421, %f422}, [%r7+2160];
	ld.shared.v4.f32 	{%f423, %f424, %f425, %f426}, [%r8+112];
	fma.rn.f32 	%f427, %f419, %f423, %f418;
	fma.rn.f32 	%f428, %f420, %f424, %f427;
	fma.rn.f32 	%f429, %f421, %f425, %f428;
	fma.rn.f32 	%f430, %f422, %f426, %f429;
	st.shared.f32 	[%r9+6144], %f430;
	@%p42 bra 	$L__BB15_68;
	setp.gt.u32 	%p43, %r1, 31;
	ld.shared.v4.f32 	{%f431, %f432, %f433, %f434}, [%r7+2048];
	ld.shared.v4.f32 	{%f435, %f436, %f437, %f438}, [%r8+4096];
	fma.rn.f32 	%f439, %f431, %f435, 0f00000000;
	fma.rn.f32 	%f440, %f432, %f436, %f439;
	fma.rn.f32 	%f441, %f433, %f437, %f440;
	fma.rn.f32 	%f442, %f434, %f438, %f441;
	ld.shared.v4.f32 	{%f443, %f444, %f445, %f446}, [%r7+2064];
	ld.shared.v4.f32 	{%f447, %f448, %f449, %f450}, [%r8+4112];
	fma.rn.f32 	%f451, %f443, %f447, %f442;
	fma.rn.f32 	%f452, %f444, %f448, %f451;
	fma.rn.f32 	%f453, %f445, %f449, %f452;
	fma.rn.f32 	%f454, %f446, %f450, %f453;
	ld.shared.v4.f32 	{%f455, %f456, %f457, %f458}, [%r7+2080];
	ld.shared.v4.f32 	{%f459, %f460, %f461, %f462}, [%r8+4128];
	fma.rn.f32 	%f463, %f455, %f459, %f454;
	fma.rn.f32 	%f464, %f456, %f460, %f463;
	fma.rn.f32 	%f465, %f457, %f461, %f464;
	fma.rn.f32 	%f466, %f458, %f462, %f465;
	ld.shared.v4.f32 	{%f467, %f468, %f469, %f470}, [%r7+2096];
	ld.shared.v4.f32 	{%f471, %f472, %f473, %f474}, [%r8+4144];
	fma.rn.f32 	%f475, %f467, %f471, %f466;
	fma.rn.f32 	%f476, %f468, %f472, %f475;
	fma.rn.f32 	%f477, %f469, %f473, %f476;
	fma.rn.f32 	%f478, %f470, %f474, %f477;
	ld.shared.v4.f32 	{%f479, %f480, %f481, %f482}, [%r7+2112];
	ld.shared.v4.f32 	{%f483, %f484, %f485, %f486}, [%r8+4160];
	fma.rn.f32 	%f487, %f479, %f483, %f478;
	fma.rn.f32 	%f488, %f480, %f484, %f487;
	fma.rn.f32 	%f489, %f481, %f485, %f488;
	fma.rn.f32 	%f490, %f482, %f486, %f489;
	ld.shared.v4.f32 	{%f491, %f492, %f493, %f494}, [%r7+2128];
	ld.shared.v4.f32 	{%f495, %f496, %f497, %f498}, [%r8+4176];
	fma.rn.f32 	%f499, %f491, %f495, %f490;
	fma.rn.f32 	%f500, %f492, %f496, %f499;
	fma.rn.f32 	%f501, %f493, %f497, %f500;
	fma.rn.f32 	%f502, %f494, %f498, %f501;
	ld.shared.v4.f32 	{%f503, %f504, %f505, %f506}, [%r7+2144];
	ld.shared.v4.f32 	{%f507, %f508, %f509, %f510}, [%r8+4192];
	fma.rn.f32 	%f511, %f503, %f507, %f502;
	fma.rn.f32 	%f512, %f504, %f508, %f511;
	fma.rn.f32 	%f513, %f505, %f509, %f512;
	fma.rn.f32 	%f514, %f506, %f510, %f513;
	ld.shared.v4.f32 	{%f515, %f516, %f517, %f518}, [%r7+2160];
	ld.shared.v4.f32 	{%f519, %f520, %f521, %f522}, [%r8+4208];
	fma.rn.f32 	%f523, %f515, %f519, %f514;
	fma.rn.f32 	%f524, %f516, %f520, %f523;
	fma.rn.f32 	%f525, %f517, %f521, %f524;
	fma.rn.f32 	%f526, %f518, %f522, %f525;
	st.shared.f32 	[%r9+6272], %f526;
	@%p43 bra 	$L__BB15_68;
	ld.shared.v4.f32 	{%f527, %f528, %f529, %f530}, [%r7+2048];
	ld.shared.v4.f32 	{%f531, %f532, %f533, %f534}, [%r8+8192];
	fma.rn.f32 	%f535, %f527, %f531, 0f00000000;
	fma.rn.f32 	%f536, %f528, %f532, %f535;
	fma.rn.f32 	%f537, %f529, %f533, %f536;
	fma.rn.f32 	%f538, %f530, %f534, %f537;
	ld.shared.v4.f32 	{%f539, %f540, %f541, %f542}, [%r7+2064];
	ld.shared.v4.f32 	{%f543, %f544, %f545, %f546}, [%r8+8208];
	fma.rn.f32 	%f547, %f539, %f543, %f538;
	fma.rn.f32 	%f548, %f540, %f544, %f547;
	fma.rn.f32 	%f549, %f541, %f545, %f548;
	fma.rn.f32 	%f550, %f542, %f546, %f549;
	ld.shared.v4.f32 	{%f551, %f552, %f553, %f554}, [%r7+2080];
	ld.shared.v4.f32 	{%f555, %f556, %f557, %f558}, [%r8+8224];
	fma.rn.f32 	%f559, %f551, %f555, %f550;
	fma.rn.f32 	%f560, %f552, %f556, %f559;
	fma.rn.f32 	%f561, %f553, %f557, %f560;
	fma.rn.f32 	%f562, %f554, %f558, %f561;
	ld.shared.v4.f32 	{%f563, %f564, %f565, %f566}, [%r7+2096];
	ld.shared.v4.f32 	{%f567, %f568, %f569, %f570}, [%r8+8240];
	fma.rn.f32 	%f571, %f563, %f567, %f562;
	fma.rn.f32 	%f572, %f564, %f568, %f571;
	fma.rn.f32 	%f573, %f565, %f569, %f572;
	fma.rn.f32 	%f574, %f566, %f570, %f573;
	ld.shared.v4.f32 	{%f575, %f576, %f577, %f578}, [%r7+2112];
	ld.shared.v4.f32 	{%f579, %f580, %f581, %f582}, [%r8+8256];
	fma.rn.f32 	%f583, %f575, %f579, %f574;
	fma.rn.f32 	%f584, %f576, %f580, %f583;
	fma.rn.f32 	%f585, %f577, %f581, %f584;
	fma.rn.f32 	%f586, %f578, %f582, %f585;
	ld.shared.v4.f32 	{%f587, %f588, %f589, %f590}, [%r7+2128];
	ld.shared.v4.f32 	{%f591, %f592, %f593, %f594}, [%r8+8272];
	fma.rn.f32 	%f595, %f587, %f591, %f586;
	fma.rn.f32 	%f596, %f588, %f592, %f595;
	fma.rn.f32 	%f597, %f589, %f593, %f596;
	fma.rn.f32 	%f598, %f590, %f594, %f597;
	ld.shared.v4.f32 	{%f599, %f600, %f601, %f602}, [%r7+2144];
	ld.shared.v4.f32 	{%f603, %f604, %f605, %f606}, [%r8+8288];
	fma.rn.f32 	%f607, %f599, %f603, %f598;
	fma.rn.f32 	%f608, %f600, %f604, %f607;
	fma.rn.f32 	%f609, %f601, %f605, %f608;
	fma.rn.f32 	%f610, %f602, %f606, %f609;
	ld.shared.v4.f32 	{%f611, %f612, %f613, %f614}, [%r7+2160];
	ld.shared.v4.f32 	{%f615, %f616, %f617, %f618}, [%r8+8304];
	fma.rn.f32 	%f619, %f611, %f615, %f610;
	fma.rn.f32 	%f620, %f612, %f616, %f619;
	fma.rn.f32 	%f621, %f613, %f617, %f620;
	fma.rn.f32 	%f622, %f614, %f618, %f621;
	st.shared.f32 	[%r9+6400], %f622;
$L__BB15_68:
	bar.sync 	0;
	@%p38 bra 	$L__BB15_71;
	ld.local.f32 	%f623, [%rd8];
	shr.u32 	%r87, %r2, 4;
	mul.wide.u32 	%rd48, %r87, 4;
	add.s64 	%rd49, %rd5, %rd48;
	st.local.f32 	[%rd49], %f623;
	ld.shared.v4.f32 	{%f624, %f625, %f626, %f627}, [%r10];
	setp.lt.f32 	%p46, %f623, %f624;
	selp.f32 	%f628, %f624, %f623, %p46;
	setp.lt.f32 	%p47, %f628, %f625;
	selp.f32 	%f629, %f625, %f628, %p47;
	setp.lt.f32 	%p48, %f629, %f626;
	selp.f32 	%f630, %f626, %f629, %p48;
	setp.lt.f32 	%p49, %f630, %f627;
	selp.f32 	%f631, %f627, %f630, %p49;
	ld.shared.v4.f32 	{%f632, %f633, %f634, %f635}, [%r10+16];
	setp.lt.f32 	%p50, %f631, %f632;
	selp.f32 	%f636, %f632, %f631, %p50;
	setp.lt.f32 	%p51, %f636, %f633;
	selp.f32 	%f637, %f633, %f636, %p51;
	setp.lt.f32 	%p52, %f637, %f634;
	selp.f32 	%f638, %f634, %f637, %p52;
	setp.lt.f32 	%p53, %f638, %f635;
	selp.f32 	%f639, %f635, %f638, %p53;
	ld.shared.v4.f32 	{%f640, %f641, %f642, %f643}, [%r10+32];
	setp.lt.f32 	%p54, %f639, %f640;
	selp.f32 	%f644, %f640, %f639, %p54;
	setp.lt.f32 	%p55, %f644, %f641;
	selp.f32 	%f645, %f641, %f644, %p55;
	setp.lt.f32 	%p56, %f645, %f642;
	selp.f32 	%f646, %f642, %f645, %p56;
	setp.lt.f32 	%p57, %f646, %f643;
	selp.f32 	%f647, %f643, %f646, %p57;
	ld.shared.v4.f32 	{%f648, %f649, %f650, %f651}, [%r10+48];
	setp.lt.f32 	%p58, %f647, %f648;
	selp.f32 	%f652, %f648, %f647, %p58;
	setp.lt.f32 	%p59, %f652, %f649;
	selp.f32 	%f653, %f649, %f652, %p59;
	setp.lt.f32 	%p60, %f653, %f650;
	selp.f32 	%f654, %f650, %f653, %p60;
	setp.lt.f32 	%p61, %f654, %f651;
	selp.f32 	%f655, %f651, %f654, %p61;
	ld.shared.v4.f32 	{%f656, %f657, %f658, %f659}, [%r10+64];
	setp.lt.f32 	%p62, %f655, %f656;
	selp.f32 	%f660, %f656, %f655, %p62;
	setp.lt.f32 	%p63, %f660, %f657;
	selp.f32 	%f661, %f657, %f660, %p63;
	setp.lt.f32 	%p64, %f661, %f658;
	selp.f32 	%f662, %f658, %f661, %p64;
	setp.lt.f32 	%p65, %f662, %f659;
	selp.f32 	%f663, %f659, %f662, %p65;
	ld.shared.v4.f32 	{%f664, %f665, %f666, %f667}, [%r10+80];
	setp.lt.f32 	%p66, %f663, %f664;
	selp.f32 	%f668, %f664, %f663, %p66;
	setp.lt.f32 	%p67, %f668, %f665;
	selp.f32 	%f669, %f665, %f668, %p67;
	setp.lt.f32 	%p68, %f669, %f666;
	selp.f32 	%f670, %f666, %f669, %p68;
	setp.lt.f32 	%p69, %f670, %f667;
	selp.f32 	%f671, %f667, %f670, %p69;
	ld.shared.v4.f32 	{%f672, %f673, %f674, %f675}, [%r10+96];
	setp.lt.f32 	%p70, %f671, %f672;
	selp.f32 	%f676, %f672, %f671, %p70;
	setp.lt.f32 	%p71, %f676, %f673;
	selp.f32 	%f677, %f673, %f676, %p71;
	setp.lt.f32 	%p72, %f677, %f674;
	selp.f32 	%f678, %f674, %f677, %p72;
	setp.lt.f32 	%p73, %f678, %f675;
	selp.f32 	%f679, %f675, %f678, %p73;
	ld.shared.v4.f32 	{%f680, %f681, %f682, %f683}, [%r10+112];
	setp.lt.f32 	%p74, %f679, %f680;
	selp.f32 	%f684, %f680, %f679, %p74;
	setp.lt.f32 	%p75, %f684, %f681;
	selp.f32 	%f685, %f681, %f684, %p75;
	setp.lt.f32 	%p76, %f685, %f682;
	selp.f32 	%f686, %f682, %f685, %p76;
	setp.lt.f32 	%p77, %f686, %f683;
	selp.f32 	%f687, %f683, %f686, %p77;
	ld.shared.v4.f32 	{%f688, %f689, %f690, %f691}, [%r10+128];
	setp.lt.f32 	%p78, %f687, %f688;
	selp.f32 	%f692, %f688, %f687, %p78;
	setp.lt.f32 	%p79, %f692, %f689;
	selp.f32 	%f693, %f689, %f692, %p79;
	setp.lt.f32 	%p80, %f693, %f690;
	selp.f32 	%f694, %f690, %f693, %p80;
	setp.lt.f32 	%p81, %f694, %f691;
	selp.f32 	%f695, %f691, %f694, %p81;
	ld.shared.v4.f32 	{%f696, %f697, %f698, %f699}, [%r10+144];
	setp.lt.f32 	%p82, %f695, %f696;
	selp.f32 	%f700, %f696, %f695, %p82;
	setp.lt.f32 	%p83, %f700, %f697;
	selp.f32 	%f701, %f697, %f700, %p83;
	setp.lt.f32 	%p84, %f701, %f698;
	selp.f32 	%f702, %f698, %f701, %p84;
	setp.lt.f32 	%p85, %f702, %f699;
	selp.f32 	%f703, %f699, %f702, %p85;
	ld.shared.v4.f32 	{%f704, %f705, %f706, %f707}, [%r10+160];
	setp.lt.f32 	%p86, %f703, %f704;
	selp.f32 	%f708, %f704, %f703, %p86;
	setp.lt.f32 	%p87, %f708, %f705;
	selp.f32 	%f709, %f705, %f708, %p87;
	setp.lt.f32 	%p88, %f709, %f706;
	selp.f32 	%f710, %f706, %f709, %p88;
	setp.lt.f32 	%p89, %f710, %f707;
	selp.f32 	%f711, %f707, %f710, %p89;
	ld.shared.v4.f32 	{%f712, %f713, %f714, %f715}, [%r10+176];
	setp.lt.f32 	%p90, %f711, %f712;
	selp.f32 	%f716, %f712, %f711, %p90;
	setp.lt.f32 	%p91, %f716, %f713;
	selp.f32 	%f717, %f713, %f716, %p91;
	setp.lt.f32 	%p92, %f717, %f714;
	selp.f32 	%f718, %f714, %f717, %p92;
	setp.lt.f32 	%p93, %f718, %f715;
	selp.f32 	%f719, %f715, %f718, %p93;
	ld.shared.v4.f32 	{%f720, %f721, %f722, %f723}, [%r10+192];
	setp.lt.f32 	%p94, %f719, %f720;
	selp.f32 	%f724, %f720, %f719, %p94;
	setp.lt.f32 	%p95, %f724, %f721;
	selp.f32 	%f725, %f721, %f724, %p95;
	setp.lt.f32 	%p96, %f725, %f722;
	selp.f32 	%f726, %f722, %f725, %p96;
	setp.lt.f32 	%p97, %f726, %f723;
	selp.f32 	%f727, %f723, %f726, %p97;
	ld.shared.v4.f32 	{%f728, %f729, %f730, %f731}, [%r10+208];
	setp.lt.f32 	%p98, %f727, %f728;
	selp.f32 	%f732, %f728, %f727, %p98;
	setp.lt.f32 	%p99, %f732, %f729;
	selp.f32 	%f733, %f729, %f732, %p99;
	setp.lt.f32 	%p100, %f733, %f730;
	selp.f32 	%f734, %f730, %f733, %p100;
	setp.lt.f32 	%p101, %f734, %f731;
	selp.f32 	%f735, %f731, %f734, %p101;
	ld.shared.v4.f32 	{%f736, %f737, %f738, %f739}, [%r10+224];
	setp.lt.f32 	%p102, %f735, %f736;
	selp.f32 	%f740, %f736, %f735, %p102;
	setp.lt.f32 	%p103, %f740, %f737;
	selp.f32 	%f741, %f737, %f740, %p103;
	setp.lt.f32 	%p104, %f741, %f738;
	selp.f32 	%f742, %f738, %f741, %p104;
	setp.lt.f32 	%p105, %f742, %f739;
	selp.f32 	%f743, %f739, %f742, %p105;
	ld.shared.v4.f32 	{%f744, %f745, %f746, %f747}, [%r10+240];
	setp.lt.f32 	%p106, %f743, %f744;
	selp.f32 	%f748, %f744, %f743, %p106;
	setp.lt.f32 	%p107, %f748, %f745;
	selp.f32 	%f749, %f745, %f748, %p107;
	setp.lt.f32 	%p108, %f749, %f746;
	selp.f32 	%f750, %f746, %f749, %p108;
	setp.lt.f32 	%p109, %f750, %f747;
	selp.f32 	%f751, %f747, %f750, %p109;
	ld.shared.v4.f32 	{%f752, %f753, %f754, %f755}, [%r10+256];
	setp.lt.f32 	%p110, %f751, %f752;
	selp.f32 	%f756, %f752, %f751, %p110;
	setp.lt.f32 	%p111, %f756, %f753;
	selp.f32 	%f757, %f753, %f756, %p111;
	setp.lt.f32 	%p112, %f757, %f754;
	selp.f32 	%f758, %f754, %f757, %p112;
	setp.lt.f32 	%p113, %f758, %f755;
	selp.f32 	%f759, %f755, %f758, %p113;
	ld.shared.v4.f32 	{%f760, %f761, %f762, %f763}, [%r10+272];
	setp.lt.f32 	%p114, %f759, %f760;
	selp.f32 	%f764, %f760, %f759, %p114;
	setp.lt.f32 	%p115, %f764, %f761;
	selp.f32 	%f765, %f761, %f764, %p115;
	setp.lt.f32 	%p116, %f765, %f762;
	selp.f32 	%f766, %f762, %f765, %p116;
	setp.lt.f32 	%p117, %f766, %f763;
	selp.f32 	%f767, %f763, %f766, %p117;
	ld.shared.v4.f32 	{%f768, %f769, %f770, %f771}, [%r10+288];
	setp.lt.f32 	%p118, %f767, %f768;
	selp.f32 	%f772, %f768, %f767, %p118;
	setp.lt.f32 	%p119, %f772, %f769;
	selp.f32 	%f773, %f769, %f772, %p119;
	setp.lt.f32 	%p120, %f773, %f770;
	selp.f32 	%f774, %f770, %f773, %p120;
	setp.lt.f32 	%p121, %f774, %f771;
	selp.f32 	%f775, %f771, %f774, %p121;
	ld.shared.v4.f32 	{%f776, %f777, %f778, %f779}, [%r10+304];
	setp.lt.f32 	%p122, %f775, %f776;
	selp.f32 	%f780, %f776, %f775, %p122;
	setp.lt.f32 	%p123, %f780, %f777;
	selp.f32 	%f781, %f777, %f780, %p123;
	setp.lt.f32 	%p124, %f781, %f778;
	selp.f32 	%f782, %f778, %f781, %p124;
	setp.lt.f32 	%p125, %f782, %f779;
	selp.f32 	%f783, %f779, %f782, %p125;
	ld.shared.v4.f32 	{%f784, %f785, %f786, %f787}, [%r10+320];
	setp.lt.f32 	%p126, %f783, %f784;
	selp.f32 	%f788, %f784, %f783, %p126;
	setp.lt.f32 	%p127, %f788, %f785;
	selp.f32 	%f789, %f785, %f788, %p127;
	setp.lt.f32 	%p128, %f789, %f786;
	selp.f32 	%f790, %f786, %f789, %p128;
	setp.lt.f32 	%p129, %f790, %f787;
	selp.f32 	%f791, %f787, %f790, %p129;
	ld.shared.v4.f32 	{%f792, %f793, %f794, %f795}, [%r10+336];
	setp.lt.f32 	%p130, %f791, %f792;
	selp.f32 	%f796, %f792, %f791, %p130;
	setp.lt.f32 	%p131, %f796, %f793;
	selp.f32 	%f797, %f793, %f796, %p131;
	setp.lt.f32 	%p132, %f797, %f794;
	selp.f32 	%f798, %f794, %f797, %p132;
	setp.lt.f32 	%p133, %f798, %f795;
	selp.f32 	%f799, %f795, %f798, %p133;
	ld.shared.v4.f32 	{%f800, %f801, %f802, %f803}, [%r10+352];
	setp.lt.f32 	%p134, %f799, %f800;
	selp.f32 	%f804, %f800, %f799, %p134;
	setp.lt.f32 	%p135, %f804, %f801;
	selp.f32 	%f805, %f801, %f804, %p135;
	setp.lt.f32 	%p136, %f805, %f802;
	selp.f32 	%f806, %f802, %f805, %p136;
	setp.lt.f32 	%p137, %f806, %f803;
	selp.f32 	%f807, %f803, %f806, %p137;
	ld.shared.v4.f32 	{%f808, %f809, %f810, %f811}, [%r10+368];
	setp.lt.f32 	%p138, %f807, %f808;
	selp.f32 	%f812, %f808, %f807, %p138;
	setp.lt.f32 	%p139, %f812, %f809;
	selp.f32 	%f813, %f809, %f812, %p139;
	setp.lt.f32 	%p140, %f813, %f810;
	selp.f32 	%f814, %f810, %f813, %p140;
	setp.lt.f32 	%p141, %f814, %f811;
	selp.f32 	%f815, %f811, %f814, %p141;
	st.local.f32 	[%rd8], %f815;
	@%p13 bra 	$L__BB15_71;
	ld.local.f32 	%f816, [%rd4+4];
	st.local.f32 	[%rd5+4], %f816;
	ld.shared.v4.f32 	{%f817, %f818, %f819, %f820}, [%r10+6144];
	setp.lt.f32 	%p142, %f816, %f817;
	selp.f32 	%f821, %f817, %f816, %p142;
	setp.lt.f32 	%p143, %f821, %f818;
	selp.f32 	%f822, %f818, %f821, %p143;
	setp.lt.f32 	%p144, %f822, %f819;
	selp.f32 	%f823, %f819, %f822, %p144;
	setp.lt.f32 	%p145, %f823, %f820;
	selp.f32 	%f824, %f820, %f823, %p145;
	ld.shared.v4.f32 	{%f825, %f826, %f827, %f828}, [%r10+6160];
	setp.lt.f32 	%p146, %f824, %f825;
	selp.f32 	%f829, %f825, %f824, %p146;
	setp.lt.f32 	%p147, %f829, %f826;
	selp.f32 	%f830, %f826, %f829, %p147;
	setp.lt.f32 	%p148, %f830, %f827;
	selp.f32 	%f831, %f827, %f830, %p148;
	setp.lt.f32 	%p149, %f831, %f828;
	selp.f32 	%f832, %f828, %f831, %p149;
	ld.shared.v4.f32 	{%f833, %f834, %f835, %f836}, [%r10+6176];
	setp.lt.f32 	%p150, %f832, %f833;
	selp.f32 	%f837, %f833, %f832, %p150;
	setp.lt.f32 	%p151, %f837, %f834;
	selp.f32 	%f838, %f834, %f837, %p151;
	setp.lt.f32 	%p152, %f838, %f835;
	selp.f32 	%f839, %f835, %f838, %p152;
	setp.lt.f32 	%p153, %f839, %f836;
	selp.f32 	%f840, %f836, %f839, %p153;
	ld.shared.v4.f32 	{%f841, %f842, %f843, %f844}, [%r10+6192];
	setp.lt.f32 	%p154, %f840, %f841;
	selp.f32 	%f845, %f841, %f840, %p154;
	setp.lt.f32 	%p155, %f845, %f842;
	selp.f32 	%f846, %f842, %f845, %p155;
	setp.lt.f32 	%p156, %f846, %f843;
	selp.f32 	%f847, %f843, %f846, %p156;
	setp.lt.f32 	%p157, %f847, %f844;
	selp.f32 	%f848, %f844, %f847, %p157;
	ld.shared.v4.f32 	{%f849, %f850, %f851, %f852}, [%r10+6208];
	setp.lt.f32 	%p158, %f848, %f849;
	selp.f32 	%f853, %f849, %f848, %p158;
	setp.lt.f32 	%p159, %f853, %f850;
	selp.f32 	%f854, %f850, %f853, %p159;
	setp.lt.f32 	%p160, %f854, %f851;
	selp.f32 	%f855, %f851, %f854, %p160;
	setp.lt.f32 	%p161, %f855, %f852;
	selp.f32 	%f856, %f852, %f855, %p161;
	ld.shared.v4.f32 	{%f857, %f858, %f859, %f860}, [%r10+6224];
	setp.lt.f32 	%p162, %f856, %f857;
	selp.f32 	%f861, %f857, %f856, %p162;
	setp.lt.f32 	%p163, %f861, %f858;
	selp.f32 	%f862, %f858, %f861, %p163;
	setp.lt.f32 	%p164, %f862, %f859;
	selp.f32 	%f863, %f859, %f862, %p164;
	setp.lt.f32 	%p165, %f863, %f860;
	selp.f32 	%f864, %f860, %f863, %p165;
	ld.shared.v4.f32 	{%f865, %f866, %f867, %f868}, [%r10+6240];
	setp.lt.f32 	%p166, %f864, %f865;
	selp.f32 	%f869, %f865, %f864, %p166;
	setp.lt.f32 	%p167, %f869, %f866;
	selp.f32 	%f870, %f866, %f869, %p167;
	setp.lt.f32 	%p168, %f870, %f867;
	selp.f32 	%f871, %f867, %f870, %p168;
	setp.lt.f32 	%p169, %f871, %f868;
	selp.f32 	%f872, %f868, %f871, %p169;
	ld.shared.v4.f32 	{%f873, %f874, %f875, %f876}, [%r10+6256];
	setp.lt.f32 	%p170, %f872, %f873;
	selp.f32 	%f877, %f873, %f872, %p170;
	setp.lt.f32 	%p171, %f877, %f874;
	selp.f32 	%f878, %f874, %f877, %p171;
	setp.lt.f32 	%p172, %f878, %f875;
	selp.f32 	%f879, %f875, %f878, %p172;
	setp.lt.f32 	%p173, %f879, %f876;
	selp.f32 	%f880, %f876, %f879, %p173;
	ld.shared.v4.f32 	{%f881, %f882, %f883, %f884}, [%r10+6272];
	setp.lt.f32 	%p174, %f880, %f881;
	selp.f32 	%f885, %f881, %f880, %p174;
	setp.lt.f32 	%p175, %f885, %f882;
	selp.f32 	%f886, %f882, %f885, %p175;
	setp.lt.f32 	%p176, %f886, %f883;
	selp.f32 	%f887, %f883, %f886, %p176;
	setp.lt.f32 	%p177, %f887, %f884;
	selp.f32 	%f888, %f884, %f887, %p177;
	ld.shared.v4.f32 	{%f889, %f890, %f891, %f892}, [%r10+6288];
	setp.lt.f32 	%p178, %f888, %f889;
	selp.f32 	%f893, %f889, %f888, %p178;
	setp.lt.f32 	%p179, %f893, %f890;
	selp.f32 	%f894, %f890, %f893, %p179;
	setp.lt.f32 	%p180, %f894, %f891;
	selp.f32 	%f895, %f891, %f894, %p180;
	setp.lt.f32 	%p181, %f895, %f892;
	selp.f32 	%f896, %f892, %f895, %p181;
	ld.shared.v4.f32 	{%f897, %f898, %f899, %f900}, [%r10+6304];
	setp.lt.f32 	%p182, %f896, %f897;
	selp.f32 	%f901, %f897, %f896, %p182;
	setp.lt.f32 	%p183, %f901, %f898;
	selp.f32 	%f902, %f898, %f901, %p183;
	setp.lt.f32 	%p184, %f902, %f899;
	selp.f32 	%f903, %f899, %f902, %p184;
	setp.lt.f32 	%p185, %f903, %f900;
	selp.f32 	%f904, %f900, %f903, %p185;
	ld.shared.v4.f32 	{%f905, %f906, %f907, %f908}, [%r10+6320];
	setp.lt.f32 	%p186, %f904, %f905;
	selp.f32 	%f909, %f905, %f904, %p186;
	setp.lt.f32 	%p187, %f909, %f906;
	selp.f32 	%f910, %f906, %f909, %p187;
	setp.lt.f32 	%p188, %f910, %f907;
	selp.f32 	%f911, %f907, %f910, %p188;
	setp.lt.f32 	%p189, %f911, %f908;
	selp.f32 	%f912, %f908, %f911, %p189;
	ld.shared.v4.f32 	{%f913, %f914, %f915, %f916}, [%r10+6336];
	setp.lt.f32 	%p190, %f912, %f913;
	selp.f32 	%f917, %f913, %f912, %p190;
	setp.lt.f32 	%p191, %f917, %f914;
	selp.f32 	%f918, %f914, %f917, %p191;
	setp.lt.f32 	%p192, %f918, %f915;
	selp.f32 	%f919, %f915, %f918, %p192;
	setp.lt.f32 	%p193, %f919, %f916;
	selp.f32 	%f920, %f916, %f919, %p193;
	ld.shared.v4.f32 	{%f921, %f922, %f923, %f924}, [%r10+6352];
	setp.lt.f32 	%p194, %f920, %f921;
	selp.f32 	%f925, %f921, %f920, %p194;
	setp.lt.f32 	%p195, %f925, %f922;
	selp.f32 	%f926, %f922, %f925, %p195;
	setp.lt.f32 	%p196, %f926, %f923;
	selp.f32 	%f927, %f923, %f926, %p196;
	setp.lt.f32 	%p197, %f927, %f924;
	selp.f32 	%f928, %f924, %f927, %p197;
	ld.shared.v4.f32 	{%f929, %f930, %f931, %f932}, [%r10+6368];
	setp.lt.f32 	%p198, %f928, %f929;
	selp.f32 	%f933, %f929, %f928, %p198;
	setp.lt.f32 	%p199, %f933, %f930;
	selp.f32 	%f934, %f930, %f933, %p199;
	setp.lt.f32 	%p200, %f934, %f931;
	selp.f32 	%f935, %f931, %f934, %p200;
	setp.lt.f32 	%p201, %f935, %f932;
	selp.f32 	%f936, %f932, %f935, %p201;
	ld.shared.v4.f32 	{%f937, %f938, %f939, %f940}, [%r10+6384];
	setp.lt.f32 	%p202, %f936, %f937;
	selp.f32 	%f941, %f937, %f936, %p202;
	setp.lt.f32 	%p203, %f941, %f938;
	selp.f32 	%f942, %f938, %f941, %p203;
	setp.lt.f32 	%p204, %f942, %f939;
	selp.f32 	%f943, %f939, %f942, %p204;
	setp.lt.f32 	%p205, %f943, %f940;
	selp.f32 	%f944, %f940, %f943, %p205;
	ld.shared.v4.f32 	{%f945, %f946, %f947, %f948}, [%r10+6400];
	setp.lt.f32 	%p206, %f944, %f945;
	selp.f32 	%f949, %f945, %f944, %p206;
	setp.lt.f32 	%p207, %f949, %f946;
	selp.f32 	%f950, %f946, %f949, %p207;
	setp.lt.f32 	%p208, %f950, %f947;
	selp.f32 	%f951, %f947, %f950, %p208;
	setp.lt.f32 	%p209, %f951, %f948;
	selp.f32 	%f952, %f948, %f951, %p209;
	ld.shared.v4.f32 	{%f953, %f954, %f955, %f956}, [%r10+6416];
	setp.lt.f32 	%p210, %f952, %f953;
	selp.f32 	%f957, %f953, %f952, %p210;
	setp.lt.f32 	%p211, %f957, %f954;
	selp.f32 	%f958, %f954, %f957, %p211;
	setp.lt.f32 	%p212, %f958, %f955;
	selp.f32 	%f959, %f955, %f958, %p212;
	setp.lt.f32 	%p213, %f959, %f956;
	selp.f32 	%f960, %f956, %f959, %p213;
	ld.shared.v4.f32 	{%f961, %f962, %f963, %f964}, [%r10+6432];
	setp.lt.f32 	%p214, %f960, %f961;
	selp.f32 	%f965, %f961, %f960, %p214;
	setp.lt.f32 	%p215, %f965, %f962;
	selp.f32 	%f966, %f962, %f965, %p215;
	setp.lt.f32 	%p216, %f966, %f963;
	selp.f32 	%f967, %f963, %f966, %p216;
	setp.lt.f32 	%p217, %f967, %f964;
	selp.f32 	%f968, %f964, %f967, %p217;
	ld.shared.v4.f32 	{%f969, %f970, %f971, %f972}, [%r10+6448];
	setp.lt.f32 	%p218, %f968, %f969;
	selp.f32 	%f973, %f969, %f968, %p218;
	setp.lt.f32 	%p219, %f973, %f970;
	selp.f32 	%f974, %f970, %f973, %p219;
	setp.lt.f32 	%p220, %f974, %f971;
	selp.f32 	%f975, %f971, %f974, %p220;
	setp.lt.f32 	%p221, %f975, %f972;
	selp.f32 	%f976, %f972, %f975, %p221;
	ld.shared.v4.f32 	{%f977, %f978, %f979, %f980}, [%r10+6464];
	setp.lt.f32 	%p222, %f976, %f977;
	selp.f32 	%f981, %f977, %f976, %p222;
	setp.lt.f32 	%p223, %f981, %f978;
	selp.f32 	%f982, %f978, %f981, %p223;
	setp.lt.f32 	%p224, %f982, %f979;
	selp.f32 	%f983, %f979, %f982, %p224;
	setp.lt.f32 	%p225, %f983, %f980;
	selp.f32 	%f984, %f980, %f983, %p225;
	ld.shared.v4.f32 	{%f985, %f986, %f987, %f988}, [%r10+6480];
	setp.lt.f32 	%p226, %f984, %f985;
	selp.f32 	%f989, %f985, %f984, %p226;
	setp.lt.f32 	%p227, %f989, %f986;
	selp.f32 	%f990, %f986, %f989, %p227;
	setp.lt.f32 	%p228, %f990, %f987;
	selp.f32 	%f991, %f987, %f990, %p228;
	setp.lt.f32 	%p229, %f991, %f988;
	selp.f32 	%f992, %f988, %f991, %p229;
	ld.shared.v4.f32 	{%f993, %f994, %f995, %f996}, [%r10+6496];
	setp.lt.f32 	%p230, %f992, %f993;
	selp.f32 	%f997, %f993, %f992, %p230;
	setp.lt.f32 	%p231, %f997, %f994;
	selp.f32 	%f998, %f994, %f997, %p231;
	setp.lt.f32 	%p232, %f998, %f995;
	selp.f32 	%f999, %f995, %f998, %p232;
	setp.lt.f32 	%p233, %f999, %f996;
	selp.f32 	%f1000, %f996, %f999, %p233;
	ld.shared.v4.f32 	{%f1001, %f1002, %f1003, %f1004}, [%r10+6512];
	setp.lt.f32 	%p234, %f1000, %f1001;
	selp.f32 	%f1005, %f1001, %f1000, %p234;
	setp.lt.f32 	%p235, %f1005, %f1002;
	selp.f32 	%f1006, %f1002, %f1005, %p235;
	setp.lt.f32 	%p236, %f1006, %f1003;
	selp.f32 	%f1007, %f1003, %f1006, %p236;
	setp.lt.f32 	%p237, %f1007, %f1004;
	selp.f32 	%f1008, %f1004, %f1007, %p237;
	st.local.f32 	[%rd4+4], %f1008;
$L__BB15_71:
	bar.sync 	0;
	setp.eq.s32 	%p238, %r126, 0;
	@%p238 bra 	$L__BB15_73;
	ld.local.v2.f32 	{%f1009, %f1010}, [%rd5];
	ld.local.v2.f32 	{%f1011, %f1012}, [%rd4];
	sub.f32 	%f1013, %f1009, %f1011;
	fma.rn.f32 	%f1014, %f1013, 0f3BBB989D, 0f3F000000;
	cvt.sat.f32.f32 	%f1015, %f1014;
	mov.f32 	%f1016, 0f4B400001;
	mov.f32 	%f1017, 0f437C0000;
	fma.rm.f32 	%f1018, %f1015, %f1017, %f1016;
	add.f32 	%f1019, %f1018, 0fCB40007F;
	neg.f32 	%f1020, %f1019;
	fma.rn.f32 	%f1021, %f1013, 0f3FB8AA3B, %f1020;
	fma.rn.f32 	%f1022, %f1013, 0f32A57060, %f1021;
	mov.b32 	%r88, %f1018;
	shl.b32 	%r89, %r88, 23;
	mov.b32 	%f1023, %r89;
	ex2.approx.ftz.f32 	%f1024, %f1022;
	mul.f32 	%f1025, %f1024, %f1023;
	ld.local.v2.f32 	{%f1026, %f1027}, [%rd3];
	mul.f32 	%f1028, %f1026, %f1025;
	ld.local.v2.f32 	{%f1029, %f1030}, [%rd6];
	mul.f32 	%f1031, %f1029, %f1025;
	sub.f32 	%f1032, %f1010, %f1012;
	fma.rn.f32 	%f1033, %f1032, 0f3BBB989D, 0f3F000000;
	cvt.sat.f32.f32 	%f1034, %f1033;
	fma.rm.f32 	%f1035, %f1034, %f1017, %f1016;
	add.f32 	%f1036, %f1035, 0fCB40007F;
	neg.f32 	%f1037, %f1036;
	fma.rn.f32 	%f1038, %f1032, 0f3FB8AA3B, %f1037;
	fma.rn.f32 	%f1039, %f1032, 0f32A57060, %f1038;
	mov.b32 	%r90, %f1035;
	shl.b32 	%r91, %r90, 23;
	mov.b32 	%f1040, %r91;
	ex2.approx.ftz.f32 	%f1041, %f1039;
	mul.f32 	%f1042, %f1041, %f1040;
	mul.f32 	%f1043, %f1027, %f1042;
	st.local.v2.f32 	[%rd3], {%f1028, %f1043};
	mul.f32 	%f1044, %f1030, %f1042;
	st.local.v2.f32 	[%rd6], {%f1031, %f1044};
$L__BB15_73:
	@%p38 bra 	$L__BB15_96;
	mov.u32 	%r93, shared;
	mad.lo.s32 	%r94, %r2, 384, %r93;
	add.s32 	%r127, %r94, 28684;
	ld.local.f32 	%f1, [%rd8];
	mov.f32 	%f1177, 0f00000000;
	mov.b32 	%r129, 12288;
	mov.u32 	%r128, %r11;
$L__BB15_75:
	setp.gt.u32 	%p240, %r1, 31;
	ld.shared.f32 	%f1046, [%r127+-12];
	sub.f32 	%f1047, %f1046, %f1;
	fma.rn.f32 	%f1048, %f1047, 0f3BBB989D, 0f3F000000;
	cvt.sat.f32.f32 	%f1049, %f1048;
	mov.f32 	%f1050, 0f4B400001;
	mov.f32 	%f1051, 0f437C0000;
	fma.rm.f32 	%f1052, %f1049, %f1051, %f1050;
	add.f32 	%f1053, %f1052, 0fCB40007F;
	neg.f32 	%f1054, %f1053;
	fma.rn.f32 	%f1055, %f1047, 0f3FB8AA3B, %f1054;
	fma.rn.f32 	%f1056, %f1047, 0f32A57060, %f1055;
	mov.b32 	%r95, %f1052;
	shl.b32 	%r96, %r95, 23;
	mov.b32 	%f1057, %r96;
	ex2.approx.ftz.f32 	%f1058, %f1056;
	mul.f32 	%f3, %f1058, %f1057;
	add.f32 	%f4, %f1177, %f3;
	@%p240 bra 	$L__BB15_77;
	ld.shared.f32 	%f1059, [%r128+-384];
	ld.local.f32 	%f1060, [%rd9];
	fma.rn.f32 	%f1061, %f3, %f1059, %f1060;
	st.local.f32 	[%rd9], %f1061;
$L__BB15_77:
	ld.shared.f32 	%f1062, [%r127+-8];
	sub.f32 	%f1063, %f1062, %f1;
	fma.rn.f32 	%f1064, %f1063, 0f3BBB989D, 0f3F000000;
	cvt.sat.f32.f32 	%f1065, %f1064;
	mov.f32 	%f1066, 0f4B400001;
	mov.f32 	%f1067, 0f437C0000;
	fma.rm.f32 	%f1068, %f1065, %f1067, %f1066;
	add.f32 	%f1069, %f1068, 0fCB40007F;
	neg.f32 	%f1070, %f1069;
	fma.rn.f32 	%f1071, %f1063, 0f3FB8AA3B, %f1070;
	fma.rn.f32 	%f1072, %f1063, 0f32A57060, %f1071;
	mov.b32 	%r97, %f1068;
	shl.b32 	%r98, %r97, 23;
	mov.b32 	%f1073, %r98;
	ex2.approx.ftz.f32 	%f1074, %f1072;
	mul.f32 	%f5, %f1074, %f1073;
	add.f32 	%f6, %f4, %f5;
	@%p240 bra 	$L__BB15_79;
	ld.shared.f32 	%f1075, [%r128+-256];
	ld.local.f32 	%f1076, [%rd9];
	fma.rn.f32 	%f1077, %f5, %f1075, %f1076;
	st.local.f32 	[%rd9], %f1077;
$L__BB15_79:
	ld.shared.f32 	%f1078, [%r127+-4];
	sub.f32 	%f1079, %f1078, %f1;
	fma.rn.f32 	%f1080, %f1079, 0f3BBB989D, 0f3F000000;
	cvt.sat.f32.f32 	%f1081, %f1080;
	mov.f32 	%f1082, 0f4B400001;
	mov.f32 	%f1083, 0f437C0000;
	fma.rm.f32 	%f1084, %f1081, %f1083, %f1082;
	add.f32 	%f1085, %f1084, 0fCB40007F;
	neg.f32 	%f1086, %f1085;
	fma.rn.f32 	%f1087, %f1079, 0f3FB8AA3B, %f1086;
	fma.rn.f32 	%f1088, %f1079, 0f32A57060, %f1087;
	mov.b32 	%r99, %f1084;
	shl.b32 	%r100, %r99, 23;
	mov.b32 	%f1089, %r100;
	ex2.approx.ftz.f32 	%f1090, %f1088;
	mul.f32 	%f7, %f1090, %f1089;
	add.f32 	%f8, %f6, %f7;
	@%p240 bra 	$L__BB15_81;
	ld.shared.f32 	%f1091, [%r128+-128];
	ld.local.f32 	%f1092, [%rd9];
	fma.rn.f32 	%f1093, %f7, %f1091, %f1092;
	st.local.f32 	[%rd9], %f1093;
$L__BB15_81:
	ld.shared.f32 	%f1094, [%r127];
	sub.f32 	%f1095, %f1094, %f1;
	fma.rn.f32 	%f1096, %f1095, 0f3BBB989D, 0f3F000000;
	cvt.sat.f32.f32 	%f1097, %f1096;
	mov.f32 	%f1098, 0f4B400001;
	mov.f32 	%f1099, 0f437C0000;
	fma.rm.f32 	%f1100, %f1097, %f1099, %f1098;
	add.f32 	%f1101, %f1100, 0fCB40007F;
	neg.f32 	%f1102, %f1101;
	fma.rn.f32 	%f1103, %f1095, 0f3FB8AA3B, %f1102;
	fma.rn.f32 	%f1104, %f1095, 0f32A57060, %f1103;
	mov.b32 	%r101, %f1100;
	shl.b32 	%r102, %r101, 23;
	mov.b32 	%f1105, %r102;
	ex2.approx.ftz.f32 	%f1106, %f1104;
	mul.f32 	%f9, %f1106, %f1105;
	add.f32 	%f1177, %f8, %f9;
	@%p240 bra 	$L__BB15_83;
	ld.shared.f32 	%f1107, [%r128];
	ld.local.f32 	%f1108, [%rd9];
	fma.rn.f32 	%f1109, %f9, %f1107, %f1108;
	st.local.f32 	[%rd9], %f1109;
$L__BB15_83:
	add.s32 	%r129, %r129, 512;
	add.s32 	%r128, %r128, 512;
	add.s32 	%r127, %r127, 16;
	setp.ne.s32 	%p244, %r129, 24576;
	@%p244 bra 	$L__BB15_75;
	shr.u32 	%r103, %r2, 4;
	mul.wide.u32 	%rd50, %r103, 4;
	add.s64 	%rd51, %rd6, %rd50;
	ld.local.f32 	%f1110, [%rd51];
	add.f32 	%f1111, %f1177, %f1110;
	st.local.f32 	[%rd51], %f1111;
	@%p13 bra 	$L__BB15_96;
	ld.local.f32 	%f11, [%rd4+4];
	ld.local.f32 	%f1180, [%rd3+4];
	mov.f32 	%f1179, 0f00000000;
	mov.b32 	%r130, 0;
$L__BB15_86:
	shl.b32 	%r105, %r130, 2;
	add.s32 	%r28, %r10, %r105;
	ld.shared.f32 	%f1113, [%r28+6144];
	sub.f32 	%f1114, %f1113, %f11;
	fma.rn.f32 	%f1115, %f1114, 0f3BBB989D, 0f3F000000;
	cvt.sat.f32.f32 	%f1116, %f1115;
	mov.f32 	%f1117, 0f4B400001;
	mov.f32 	%f1118, 0f437C0000;
	fma.rm.f32 	%f1119, %f1116, %f1118, %f1117;
	add.f32 	%f1120, %f1119, 0fCB40007F;
	neg.f32 	%f1121, %f1120;
	fma.rn.f32 	%f1122, %f1114, 0f3FB8AA3B, %f1121;
	fma.rn.f32 	%f1123, %f1114, 0f32A57060, %f1122;
	mov.b32 	%r106, %f1119;
	shl.b32 	%r107, %r106, 23;
	mov.b32 	%f1124, %r107;
	ex2.approx.ftz.f32 	%f1125, %f1123;
	mul.f32 	%f15, %f1125, %f1124;
	add.f32 	%f16, %f1179, %f15;
	shl.b32 	%r108, %r130, 5;
	add.s32 	%r109, %r108, %r1;
	shl.b32 	%r110, %r109, 2;
	mov.u32 	%r111, shared;
	add.s32 	%r112, %r111, %r110;
	add.s32 	%r29, %r112, 12288;
	@%p240 bra 	$L__BB15_88;
	ld.shared.f32 	%f1126, [%r29];
	fma.rn.f32 	%f1180, %f15, %f1126, %f1180;
$L__BB15_88:
	ld.shared.f32 	%f1127, [%r28+6148];
	sub.f32 	%f1128, %f1127, %f11;
	fma.rn.f32 	%f1129, %f1128, 0f3BBB989D, 0f3F000000;
	cvt.sat.f32.f32 	%f1130, %f1129;
	mov.f32 	%f1131, 0f4B400001;
	mov.f32 	%f1132, 0f437C0000;
	fma.rm.f32 	%f1133, %f1130, %f1132, %f1131;
	add.f32 	%f1134, %f1133, 0fCB40007F;
	neg.f32 	%f1135, %f1134;
	fma.rn.f32 	%f1136, %f1128, 0f3FB8AA3B, %f1135;
	fma.rn.f32 	%f1137, %f1128, 0f32A57060, %f1136;
	mov.b32 	%r113, %f1133;
	shl.b32 	%r114, %r113, 23;
	mov.b32 	%f1138, %r114;
	ex2.approx.ftz.f32 	%f1139, %f1137;
	mul.f32 	%f19, %f1139, %f1138;
	add.f32 	%f20, %f16, %f19;
	@%p240 bra 	$L__BB15_90;
	ld.shared.f32 	%f1140, [%r29+128];
	fma.rn.f32 	%f1180, %f19, %f1140, %f1180;
$L__BB15_90:
	ld.shared.f32 	%f1141, [%r28+6152];
	sub.f32 	%f1142, %f1141, %f11;
	fma.rn.f32 	%f1143, %f1142, 0f3BBB989D, 0f3F000000;
	cvt.sat.f32.f32 	%f1144, %f1143;
	mov.f32 	%f1145, 0f4B400001;
	mov.f32 	%f1146, 0f437C0000;
	fma.rm.f32 	%f1147, %f1144, %f1146, %f1145;
	add.f32 	%f1148, %f1147, 0fCB40007F;
	neg.f32 	%f1149, %f1148;
	fma.rn.f32 	%f1150, %f1142, 0f3FB8AA3B, %f1149;
	fma.rn.f32 	%f1151, %f1142, 0f32A57060, %f1150;
	mov.b32 	%r115, %f1147;
	shl.b32 	%r116, %r115, 23;
	mov.b32 	%f1152, %r116;
	ex2.approx.ftz.f32 	%f1153, %f1151;
	mul.f32 	%f23, %f1153, %f1152;
	add.f32 	%f24, %f20, %f23;
	@%p240 bra 	$L__BB15_92;
	ld.shared.f32 	%f1154, [%r29+256];
	fma.rn.f32 	%f1180, %f23, %f1154, %f1180;
$L__BB15_92:
	ld.shared.f32 	%f1155, [%r28+6156];
	sub.f32 	%f1156, %f1155, %f11;
	fma.rn.f32 	%f1157, %f1156, 0f3BBB989D, 0f3F000000;
	cvt.sat.f32.f32 	%f1158, %f1157;
	mov.f32 	%f1159, 0f4B400001;
	mov.f32 	%f1160, 0f437C0000;
	fma.rm.f32 	%f1161, %f1158, %f1160, %f1159;
	add.f32 	%f1162, %f1161, 0fCB40007F;
	neg.f32 	%f1163, %f1162;
	fma.rn.f32 	%f1164, %f1156, 0f3FB8AA3B, %f1163;
	fma.rn.f32 	%f1165, %f1156, 0f32A57060, %f1164;
	mov.b32 	%r117, %f1161;
	shl.b32 	%r118, %r117, 23;
	mov.b32 	%f1166, %r118;
	ex2.approx.ftz.f32 	%f1167, %f1165;
	mul.f32 	%f27, %f1167, %f1166;
	add.f32 	%f1179, %f24, %f27;
	@%p240 bra 	$L__BB15_94;
	ld.shared.f32 	%f1168, [%r29+384];
	fma.rn.f32 	%f1180, %f27, %f1168, %f1180;
$L__BB15_94:
	add.s32 	%r130, %r130, 4;
	setp.ne.s32 	%p250, %r130, 96;
	@%p250 bra 	$L__BB15_86;
	st.local.f32 	[%rd3+4], %f1180;
	ld.local.f32 	%f1169, [%rd6+4];
	add.f32 	%f1170, %f1179, %f1169;
	st.local.f32 	[%rd6+4], %f1170;
$L__BB15_96:
	bar.sync 	0;
	bar.sync 	0;
	add.s32 	%r126, %r126, 1;
	setp.eq.s32 	%p251, %r126, %r33;
	@%p251 bra 	$L__BB15_20;
	bra.uni 	$L__BB15_16;

}


// ===== COMPILED SASS (sm_100) =====

	.target	sm_100

	.elftype	@"ET_EXEC"


//--------------------- .note.nv.tkinfo           --------------------------
	.section	.note.nv.tkinfo,"",@"SHT_NOTE"
	.sectionflags	@"SHF_NOTE_NV_TKINFO"
	.tkinfo
        /*0018*/ 	.word	0x00000002
        /*0030*/ 	.string	""
        /*0030*/ 	.string	"ptxas"
        /*0030*/ 	.string	"Cuda compilation tools, release 13.0, V13.0.88"
        /*0030*/ 	.string	"Build cuda_13.0.r13.0/compiler.36424714_0"
        /*0030*/ 	.string	"-arch sm_100 -m 64 "



//--------------------- .note.nv.cuinfo           --------------------------
	.section	.note.nv.cuinfo,"",@"SHT_NOTE"
	.sectionflags	@"SHF_NOTE_NV_CUINFO"
        /*0018*/ 	.short	0x0002
        /*001a*/ 	.short	0x0064
        /*001c*/ 	.short	0x0082
	.zero		2


//--------------------- .nv.info                  --------------------------
	.section	.nv.info,"",@"SHT_CUDA_INFO"
	.align	4


	//----- nvinfo : EIATTR_REGCOUNT
	.align		4
        /*0000*/ 	.byte	0x04, 0x2f
        /*0002*/ 	.short	(.L_4 - .L_3)
	.align		4
.L_3:
        /*0004*/ 	.word	index@(_Z15flash_attentionIfLi48ELi48ELi64ELi32ELi16EEvPT_S1_S1_S1_iS1_S1_i)
        /*0008*/ 	.word	0x0000001f


	//----- nvinfo : EIATTR_FRAME_SIZE
	.align		4
.L_4:
        /*000c*/ 	.byte	0x04, 0x11
        /*000e*/ 	.short	(.L_6 - .L_5)
	.align		4
.L_5:
        /*0010*/ 	.word	index@($__internal_15_$__cuda_sm3x_div_rn_noftz_f32_slowpath)
        /*0014*/ 	.word	0x00000058


	//----- nvinfo : EIATTR_FRAME_SIZE
	.align		4
.L_6:
        /*0018*/ 	.byte	0x04, 0x11
        /*001a*/ 	.short	(.L_8 - .L_7)
	.align		4
.L_7:
        /*001c*/ 	.word	index@(_Z15flash_attentionIfLi48ELi48ELi64ELi32ELi16EEvPT_S1_S1_S1_iS1_S1_i)
        /*0020*/ 	.word	0x00000058


	//----- nvinfo : EIATTR_REGCOUNT
	.align		4
.L_8:
        /*0024*/ 	.byte	0x04, 0x2f
        /*0026*/ 	.short	(.L_10 - .L_9)
	.align		4
.L_9:
        /*0028*/ 	.word	index@(_Z15flash_attentionIfLi32ELi32ELi64ELi32ELi16EEvPT_S1_S1_S1_iS1_S1_i)
        /*002c*/ 	.word	0x00000020


	//----- nvinfo : EIATTR_FRAME_SIZE
	.align		4
.L_10:
        /*0030*/ 	.byte	0x04, 0x11
        /*0032*/ 	.short	(.L_12 - .L_11)
	.align		4
.L_11:
        /*0034*/ 	.word	index@($__internal_14_$__cuda_sm3x_div_rn_noftz_f32_slowpath)
        /*0038*/ 	.word	0x00000040


	//----- nvinfo : EIATTR_FRAME_SIZE
	.align		4
.L_12:
        /*003c*/ 	.byte	0x04, 0x11
        /*003e*/ 	.short	(.L_14 - .L_13)
	.align		4
.L_13:
        /*0040*/ 	.word	index@(_Z15flash_attentionIfLi32ELi32ELi64ELi32ELi16EEvPT_S1_S1_S1_iS1_S1_i)
        /*0044*/ 	.word	0x00000040


	//----- nvinfo : EIATTR_REGCOUNT
	.align		4
.L_14:
        /*0048*/ 	.byte	0x04, 0x2f
        /*004a*/ 	.short	(.L_16 - .L_15)
	.align		4
.L_15:
        /*004c*/ 	.word	index@(_Z15flash_attentionIfLi24ELi24ELi64ELi32ELi16EEvPT_S1_S1_S1_iS1_S1_i)
        /*0050*/ 	.word	0x00000020


	//----- nvinfo : EIATTR_FRAME_SIZE
	.align		4
.L_16:
        /*0054*/ 	.byte	0x04, 0x11
        /*0056*/ 	.short	(.L_18 - .L_17)
	.align		4
.L_17:
        /*0058*/ 	.word	index@($__internal_13_$__cuda_sm3x_div_rn_noftz_f32_slowpath)
        /*005c*/ 	.word	0x00000040


	//----- nvinfo : EIATTR_FRAME_SIZE
	.align		4
.L_18:
        /*0060*/ 	.byte	0x04, 0x11
        /*0062*/ 	.short	(.L_20 - .L_19)
	.align		4
.L_19:
        /*0064*/ 	.word	index@(_Z15flash_attentionIfLi24ELi24ELi64ELi32ELi16EEvPT_S1_S1_S1_iS1_S1_i)
        /*0068*/ 	.word	0x00000040


	//----- nvinfo : EIATTR_REGCOUNT
	.align		4
.L_20:
        /*006c*/ 	.byte	0x04, 0x2f
        /*006e*/ 	.short	(.L_22 - .L_21)
	.align		4
.L_21:
        /*0070*/ 	.word	index@(_Z15flash_attentionIfLi16ELi16ELi64ELi32ELi16EEvPT_S1_S1_S1_iS1_S1_i)
        /*0074*/ 	.word	0x00000020


	//----- nvinfo : EIATTR_FRAME_SIZE
	.align		4
.L_22:
        /*0078*/ 	.byte	0x04, 0x11
        /*007a*/ 	.short	(.L_24 - .L_23)
	.align		4
.L_23:
        /*007c*/ 	.word	index@($__internal_12_$__cuda_sm3x_div_rn_noftz_f32_slowpath)
        /*0080*/ 	.word	0x00000020


	//----- nvinfo : EIATTR_FRAME_SIZE
	.align		4
.L_24:
        /*0084*/ 	.byte	0x04, 0x11
        /*0086*/ 	.short	(.L_26 - .L_25)
	.align		4
.L_25:
        /*0088*/ 	.word	index@(_Z15flash_attentionIfLi16ELi16ELi64ELi32ELi16EEvPT_S1_S1_S1_iS1_S1_i)
        /*008c*/ 	.word	0x00000020


	//----- nvinfo : EIATTR_REGCOUNT
	.align		4
.L_26:
        /*0090*/ 	.byte	0x04, 0x2f
        /*0092*/ 	.short	(.L_28 - .L_27)
	.align		4
.L_27:
        /*0094*/ 	.word	index@(_Z15flash_attentionIfLi48ELi48ELi64ELi48ELi16EEvPT_S1_S1_S1_iS1_S1_i)
        /*0098*/ 	.word	0x0000001f


	//----- nvinfo : EIATTR_FRAME_SIZE
	.align		4
.L_28:
        /*009c*/ 	.byte	0x04, 0x11
        /*009e*/ 	.short	(.L_30 - .L_29)
	.align		4
.L_29:
        /*00a0*/ 	.word	index@($__internal_11_$__cuda_sm3x_div_rn_noftz_f32_slowpath)
        /*00a4*/ 	.word	0x00000058


	//----- nvinfo : EIATTR_FRAME_SIZE
	.align		4
.L_30:
        /*00a8*/ 	.byte	0x04, 0x11
        /*00aa*/ 	.short	(.L_32 - .L_31)
	.align		4
.L_31:
        /*00ac*/ 	.word	index@(_Z15flash_attentionIfLi48ELi48ELi64ELi48ELi16EEvPT_S1_S1_S1_iS1_S1_i)
        /*00b0*/ 	.word	0x00000058


	//----- nvinfo : EIATTR_REGCOUNT
	.align		4
.L_32:
        /*00b4*/ 	.byte	0x04, 0x2f
        /*00b6*/ 	.short	(.L_34 - .L_33)
	.align		4
.L_33:
        /*00b8*/ 	.word	index@(_Z15flash_attentionIfLi32ELi32ELi128ELi32ELi16EEvPT_S1_S1_S1_iS1_S1_i)
        /*00bc*/ 	.word	0x00000020


	//----- nvinfo : EIATTR_FRAME_SIZE
	.align		4
.L_34:
        /*00c0*/ 	.byte	0x04, 0x11
        /*00c2*/ 	.short	(.L_36 - .L_35)
	.align		4
.L_35:
        /*00c4*/ 	.word	index@($__internal_10_$__cuda_sm3x_div_rn_noftz_f32_slowpath)
        /*00c8*/ 	.word	0x00000050


	//----- nvinfo : EIATTR_FRAME_SIZE
	.align		4
.L_36:
        /*00cc*/ 	.byte	0x04, 0x11
        /*00ce*/ 	.short	(.L_38 - .L_37)
	.align		4
.L_37:
        /*00d0*/ 	.word	index@(_Z15flash_attentionIfLi32ELi32ELi128ELi32ELi16EEvPT_S1_S1_S1_iS1_S1_i)
        /*00d4*/ 	.word	0x00000050


	//----- nvinfo : EIATTR_REGCOUNT
	.align		4
.L_38:
        /*00d8*/ 	.byte	0x04, 0x2f
        /*00da*/ 	.short	(.L_40 - .L_39)
	.align		4
.L_39:
        /*00dc*/ 	.word	index@(_Z15flash_attentionIfLi24ELi24ELi128ELi32ELi16EEvPT_S1_S1_S1_iS1_S1_i)
        /*00e0*/ 	.word	0x00000026


	//----- nvinfo : EIATTR_FRAME_SIZE
	.align		4
.L_40:
        /*00e4*/ 	.byte	0x04, 0x11
        /*00e6*/ 	.short	(.L_42 - .L_41)
	.align		4
.L_41:
        /*00e8*/ 	.word	index@($__internal_9_$__cuda_sm3x_div_rn_noftz_f32_slowpath)
        /*00ec*/ 	.word	0x00000050


	//----- nvinfo : EIATTR_FRAME_SIZE
	.align		4
.L_42:
        /*00f0*/ 	.byte	0x04, 0x11
        /*00f2*/ 	.short	(.L_44 - .L_43)
	.align		4
.L_43:
        /*00f4*/ 	.word	index@(_Z15flash_attentionIfLi24ELi24ELi128ELi32ELi16EEvPT_S1_S1_S1_iS1_S1_i)
        /*00f8*/ 	.word	0x00000050


	//----- nvinfo : EIATTR_REGCOUNT
	.align		4
.L_44:
        /*00fc*/ 	.byte	0x04, 0x2f
        /*00fe*/ 	.short	(.L_46 - .L_45)
	.align		4
.L_45:
        /*0100*/ 	.word	index@(_Z15flash_attentionIfLi16ELi16ELi128ELi32ELi16EEvPT_S1_S1_S1_iS1_S1_i)
        /*0104*/ 	.word	0x00000020


	//----- nvinfo : EIATTR_FRAME_SIZE
	.align		4
.L_46:
        /*0108*/ 	.byte	0x04, 0x11
        /*010a*/ 	.short	(.L_48 - .L_47)
	.align		4
.L_47:
        /*010c*/ 	.word	index@($__internal_8_$__cuda_sm3x_div_rn_noftz_f32_slowpath)
        /*0110*/ 	.word	0x00000030


	//----- nvinfo : EIATTR_FRAME_SIZE
	.align		4
.L_48:
        /*0114*/ 	.byte	0x04, 0x11
        /*0116*/ 	.short	(.L_50 - .L_49)
	.align		4
.L_49:
        /*0118*/ 	.word	index@(_Z15flash_attentionIfLi16ELi16ELi128ELi32ELi16EEvPT_S1_S1_S1_iS1_S1_i)
        /*011c*/ 	.word	0x00000030


	//----- nvinfo : EIATTR_REGCOUNT
	.align		4
.L_50:
        /*0120*/ 	.byte	0x04, 0x2f
        /*0122*/ 	.short	(.L_52 - .L_51)
	.align		4
.L_51:
        /*0124*/ 	.word	index@(_Z15flash_attentionIfLi12ELi12ELi128ELi32ELi16EEvPT_S1_S1_S1_iS1_S1_i)
        /*0128*/ 	.word	0x00000020


	//----- nvinfo : EIATTR_FRAME_SIZE
	.align		4
.L_52:
        /*012c*/ 	.byte	0x04, 0x11
        /*012e*/ 	.short	(.L_54 - .L_53)
	.align		4
.L_53:
        /*0130*/ 	.word	index@($__internal_7_$__cuda_sm3x_div_rn_noftz_f32_slowpath)
        /*0134*/ 	.word	0x00000030


	//----- nvinfo : EIATTR_FRAME_SIZE
	.align		4
.L_54:
        /*0138*/ 	.byte	0x04, 0x11
        /*013a*/ 	.short	(.L_56 - .L_55)
	.align		4
.L_55:
        /*013c*/ 	.word	index@(_Z15flash_attentionIfLi12ELi12ELi128ELi32ELi16EEvPT_S1_S1_S1_iS1_S1_i)
        /*0140*/ 	.word	0x00000030


	//----- nvinfo : EIATTR_REGCOUNT
	.align		4
.L_56:
        /*0144*/ 	.byte	0x04, 0x2f
        /*0146*/ 	.short	(.L_58 - .L_57)
	.align		4
.L_57:
        /*0148*/ 	.word	index@(_Z15flash_attentionIfLi16ELi16ELi256ELi32ELi16EEvPT_S1_S1_S1_iS1_S1_i)
        /*014c*/ 	.word	0x00000032


	//----- nvinfo : EIATTR_FRAME_SIZE
	.align		4
.L_58:
        /*0150*/ 	.byte	0x04, 0x11
        /*0152*/ 	.short	(.L_60 - .L_59)
	.align		4
.L_59:
        /*0154*/ 	.word	index@($__internal_6_$__cuda_sm3x_div_rn_noftz_f32_slowpath)
        /*0158*/ 	.word	0x00000040


	//----- nvinfo : EIATTR_FRAME_SIZE
	.align		4
.L_60:
        /*015c*/ 	.byte	0x04, 0x11
        /*015e*/ 	.short	(.L_62 - .L_61)
	.align		4
.L_61:
        /*0160*/ 	.word	index@(_Z15flash_attentionIfLi16ELi16ELi256ELi32ELi16EEvPT_S1_S1_S1_iS1_S1_i)
        /*0164*/ 	.word	0x00000040


	//----- nvinfo : EIATTR_REGCOUNT
	.align		4
.L_62:
        /*0168*/ 	.byte	0x04, 0x2f
        /*016a*/ 	.short	(.L_64 - .L_63)
	.align		4
.L_63:
        /*016c*/ 	.word	index@(_Z15flash_attentionIfLi12ELi12ELi256ELi32ELi16EEvPT_S1_S1_S1_iS1_S1_i)
        /*0170*/ 	.word	0x00000032


	//----- nvinfo : EIATTR_FRAME_SIZE
	.align		4
.L_64:
        /*0174*/ 	.byte	0x04, 0x11
        /*0176*/ 	.short	(.L_66 - .L_65)
	.align		4
.L_65:
        /*0178*/ 	.word	index@($__internal_5_$__cuda_sm3x_div_rn_noftz_f32_slowpath)
        /*017c*/ 	.word	0x00000040


	//----- nvinfo : EIATTR_FRAME_SIZE
	.align		4
.L_66:
        /*0180*/ 	.byte	0x04, 0x11
        /*0182*/ 	.short	(.L_68 - .L_67)
	.align		4
.L_67:
        /*0184*/ 	.word	index@(_Z15flash_attentionIfLi12ELi12ELi256ELi32ELi16EEvPT_S1_S1_S1_iS1_S1_i)
        /*0188*/ 	.word	0x00000040


	//----- nvinfo : EIATTR_REGCOUNT
	.align		4
.L_68:
        /*018c*/ 	.byte	0x04, 0x2f
        /*018e*/ 	.short	(.L_70 - .L_69)
	.align		4
.L_69:
        /*0190*/ 	.word	index@(_Z15flash_attentionIfLi8ELi8ELi256ELi32ELi16EEvPT_S1_S1_S1_iS1_S1_i)
        /*0194*/ 	.word	0x00000032


	//----- nvinfo : EIATTR_FRAME_SIZE
	.align		4
.L_70:
        /*0198*/ 	.byte	0x04, 0x11
        /*019a*/ 	.short	(.L_72 - .L_71)
	.align		4
.L_71:
        /*019c*/ 	.word	index@($__internal_4_$__cuda_sm3x_div_rn_noftz_f32_slowpath)
        /*01a0*/ 	.word	0x00000040


	//----- nvinfo : EIATTR_FRAME_SIZE
	.align		4
.L_72:
        /*01a4*/ 	.byte	0x04, 0x11
        /*01a6*/ 	.short	(.L_74 - .L_73)
	.align		4
.L_73:
        /*01a8*/ 	.word	index@(_Z15flash_attentionIfLi8ELi8ELi256ELi32ELi16EEvPT_S1_S1_S1_iS1_S1_i)
        /*01ac*/ 	.word	0x00000040


	//----- nvinfo : EIATTR_REGCOUNT
	.align		4
.L_74:
        /*01b0*/ 	.byte	0x04, 0x2f
        /*01b2*/ 	.short	(.L_76 - .L_75)
	.align		4
.L_75:
        /*01b4*/ 	.word	index@(_Z15flash_attentionIfLi64ELi32ELi32ELi32ELi16EEvPT_S1_S1_S1_iS1_S1_i)
        /*01b8*/ 	.word	0x00000020


	//----- nvinfo : EIATTR_FRAME_SIZE
	.align		4
.L_76:
        /*01bc*/ 	.byte	0x04, 0x11
        /*01be*/ 	.short	(.L_78 - .L_77)
	.align		4
.L_77:
        /*01c0*/ 	.word	index@($__internal_3_$__cuda_sm3x_div_rn_noftz_f32_slowpath)
        /*01c4*/ 	.word	0x00000038


	//----- nvinfo : EIATTR_FRAME_SIZE
	.align		4
.L_78:
        /*01c8*/ 	.byte	0x04, 0x11
        /*01ca*/ 	.short	(.L_80 - .L_79)
	.align		4
.L_79:
        /*01cc*/ 	.word	index@(_Z15flash_attentionIfLi64ELi32ELi32ELi32ELi16EEvPT_S1_S1_S1_iS1_S1_i)
        /*01d0*/ 	.word	0x00000038


	//----- nvinfo : EIATTR_REGCOUNT
	.align		4
.L_80:
        /*01d4*/ 	.byte	0x04, 0x2f
        /*01d6*/ 	.short	(.L_82 - .L_81)
	.align		4
.L_81:
        /*01d8*/ 	.word	index@(_Z15flash_attentionIfLi48ELi32ELi32ELi32ELi16EEvPT_S1_S1_S1_iS1_S1_i)
        /*01dc*/ 	.word	0x00000020


	//----- nvinfo : EIATTR_FRAME_SIZE
	.align		4
.L_82:
        /*01e0*/ 	.byte	0x04, 0x11
        /*01e2*/ 	.short	(.L_84 - .L_83)
	.align		4
.L_83:
        /*01e4*/ 	.word	index@($__internal_2_$__cuda_sm3x_div_rn_noftz_f32_slowpath)
        /*01e8*/ 	.word	0x00000038


	//----- nvinfo : EIATTR_FRAME_SIZE
	.align		4
.L_84:
        /*01ec*/ 	.byte	0x04, 0x11
        /*01ee*/ 	.short	(.L_86 - .L_85)
	.align		4
.L_85:
        /*01f0*/ 	.word	index@(_Z15flash_attentionIfLi48ELi32ELi32ELi32ELi16EEvPT_S1_S1_S1_iS1_S1_i)
        /*01f4*/ 	.word	0x00000038


	//----- nvinfo : EIATTR_REGCOUNT
	.align		4
.L_86:
        /*01f8*/ 	.byte	0x04, 0x2f
        /*01fa*/ 	.short	(.L_88 - .L_87)
	.align		4
.L_87:
        /*01fc*/ 	.word	index@(_Z15flash_attentionIfLi32ELi32ELi32ELi32ELi16EEvPT_S1_S1_S1_iS1_S1_i)
        /*0200*/ 	.word	0x00000020


	//----- nvinfo : EIATTR_FRAME_SIZE
	.align		4
.L_88:
        /*0204*/ 	.byte	0x04, 0x11
        /*0206*/ 	.short	(.L_90 - .L_89)
	.align		4
.L_89:
        /*0208*/ 	.word	index@($__internal_1_$__cuda_sm3x_div_rn_noftz_f32_slowpath)
        /*020c*/ 	.word	0x00000038


	//----- nvinfo : EIATTR_FRAME_SIZE
	.align		4
.L_90:
        /*0210*/ 	.byte	0x04, 0x11
        /*0212*/ 	.short	(.L_92 - .L_91)
	.align		4
.L_91:
        /*0214*/ 	.word	index@(_Z15flash_attentionIfLi32ELi32ELi32ELi32ELi16EEvPT_S1_S1_S1_iS1_S1_i)
        /*0218*/ 	.word	0x00000038


	//----- nvinfo : EIATTR_REGCOUNT
	.align		4
.L_92:
        /*021c*/ 	.byte	0x04, 0x2f
        /*021e*/ 	.short	(.L_94 - .L_93)
	.align		4
.L_93:
        /*0220*/ 	.word	index@(_Z15flash_attentionIfLi96ELi32ELi32ELi32ELi16EEvPT_S1_S1_S1_iS1_S1_i)
        /*0224*/ 	.word	0x00000020


	//----- nvinfo : EIATTR_FRAME_SIZE
	.align		4
.L_94:
        /*0228*/ 	.byte	0x04, 0x11
        /*022a*/ 	.short	(.L_96 - .L_95)
	.align		4
.L_95:
        /*022c*/ 	.word	index@($__internal_0_$__cuda_sm3x_div_rn_noftz_f32_slowpath)
        /*0230*/ 	.word	0x00000038


	//----- nvinfo : EIATTR_FRAME_SIZE
	.align		4
.L_96:
        /*0234*/ 	.byte	0x04, 0x11
        /*0236*/ 	.short	(.L_98 - .L_97)
	.align		4
.L_97:
        /*0238*/ 	.word	index@(_Z15flash_attentionIfLi96ELi32ELi32ELi32ELi16EEvPT_S1_S1_S1_iS1_S1_i)
        /*023c*/ 	.word	0x00000038


	//----- nvinfo : EIATTR_MIN_STACK_SIZE
	.align		4
.L_98:
        /*0240*/ 	.byte	0x04, 0x12
        /*0242*/ 	.short	(.L_100 - .L_99)
	.align		4
.L_99:
        /*0244*/ 	.word	index@(_Z15flash_attentionIfLi96ELi32ELi32ELi32ELi16EEvPT_S1_S1_S1_iS1_S1_i)
        /*0248*/ 	.word	0x00000038


	//----- nvinfo : EIATTR_MIN_STACK_SIZE
	.align		4
.L_100:
        /*024c*/ 	.byte	0x04, 0x12
        /*024e*/ 	.short	(.L_102 - .L_101)
	.align		4
.L_101:
        /*0250*/ 	.word	index@(_Z15flash_attentionIfLi32ELi32ELi32ELi32ELi16EEvPT_S1_S1_S1_iS1_S1_i)
        /*0254*/ 	.word	0x00000038


	//----- nvinfo : EIATTR_MIN_STACK_SIZE
	.align		4
.L_102:
        /*0258*/ 	.byte	0x04, 0x12
        /*025a*/ 	.short	(.L_104 - .L_103)
	.align		4
.L_103:
        /*025c*/ 	.word	index@(_Z15flash_attentionIfLi48ELi32ELi32ELi32ELi16EEvPT_S1_S1_S1_iS1_S1_i)
        /*0260*/ 	.word	0x00000038


	//----- nvinfo : EIATTR_MIN_STACK_SIZE
	.align		4
.L_104:
        /*0264*/ 	.byte	0x04, 0x12
        /*0266*/ 	.short	(.L_106 - .L_105)
	.align		4
.L_105:
        /*0268*/ 	.word	index@(_Z15flash_attentionIfLi64ELi32ELi32ELi32ELi16EEvPT_S1_S1_S1_iS1_S1_i)
        /*026c*/ 	.word	0x00000038


	//----- nvinfo : EIATTR_MIN_STACK_SIZE
	.align		4
.L_106:
        /*0270*/ 	.byte	0x04, 0x12
        /*0272*/ 	.short	(.L_108 - .L_107)
	.align		4
.L_107:
        /*0274*/ 	.word	index@(_Z15flash_attentionIfLi8ELi8ELi256ELi32ELi16EEvPT_S1_S1_S1_iS1_S1_i)
        /*0278*/ 	.word	0x00000040


	//----- nvinfo : EIATTR_MIN_STACK_SIZE
	.align		4
.L_108:
        /*027c*/ 	.byte	0x04, 0x12
        /*027e*/ 	.short	(.L_110 - .L_109)
	.align		4
.L_109:
        /*0280*/ 	.word	index@(_Z15flash_attentionIfLi12ELi12ELi256ELi32ELi16EEvPT_S1_S1_S1_iS1_S1_i)
        /*0284*/ 	.word	0x00000040


	//----- nvinfo : EIATTR_MIN_STACK_SIZE
	.align		4
.L_110:
        /*0288*/ 	.byte	0x04, 0x12
        /*028a*/ 	.short	(.L_112 - .L_111)
	.align		4
.L_111:
        /*028c*/ 	.word	index@(_Z15flash_attentionIfLi16ELi16ELi256ELi32ELi16EEvPT_S1_S1_S1_iS1_S1_i)
        /*0290*/ 	.word	0x00000040


	//----- nvinfo : EIATTR_MIN_STACK_SIZE
	.align		4
.L_112:
        /*0294*/ 	.byte	0x04, 0x12
        /*0296*/ 	.short	(.L_114 - .L_113)
	.align		4
.L_113:
        /*0298*/ 	.word	index@(_Z15flash_attentionIfLi12ELi12ELi128ELi32ELi16EEvPT_S1_S1_S1_iS1_S1_i)
        /*029c*/ 	.word	0x00000030


	//----- nvinfo : EIATTR_MIN_STACK_SIZE
	.align		4
.L_114:
        /*02a0*/ 	.byte	0x04, 0x12
        /*02a2*/ 	.short	(.L_116 - .L_115)
	.align		4
.L_115:
        /*02a4*/ 	.word	index@(_Z15flash_attentionIfLi16ELi16ELi128ELi32ELi16EEvPT_S1_S1_S1_iS1_S1_i)
        /*02a8*/ 	.word	0x00000030


	//----- nvinfo : EIATTR_MIN_STACK_SIZE
	.align		4
.L_116:
        /*02ac*/ 	.byte	0x04, 0x12
        /*02ae*/ 	.short	(.L_118 - .L_117)
	.align		4
.L_117:
        /*02b0*/ 	.word	index@(_Z15flash_attentionIfLi24ELi24ELi128ELi32ELi16EEvPT_S1_S1_S1_iS1_S1_i)
        /*02b4*/ 	.word	0x00000050


	//----- nvinfo : EIATTR_MIN_STACK_SIZE
	.align		4
.L_118:
        /*02b8*/ 	.byte	0x04, 0x12
        /*02ba*/ 	.short	(.L_120 - .L_119)
	.align		4
.L_119:
        /*02bc*/ 	.word	index@(_Z15flash_attentionIfLi32ELi32ELi128ELi32ELi16EEvPT_S1_S1_S1_iS1_S1_i)
        /*02c0*/ 	.word	0x00000050


	//----- nvinfo : EIATTR_MIN_STACK_SIZE
	.align		4
.L_120:
        /*02c4*/ 	.byte	0x04, 0x12
        /*02c6*/ 	.short	(.L_122 - .L_121)
	.align		4
.L_121:
        /*02c8*/ 	.word	index@(_Z15flash_attentionIfLi48ELi48ELi64ELi48ELi16EEvPT_S1_S1_S1_iS1_S1_i)
        /*02cc*/ 	.word	0x00000058


	//----- nvinfo : EIATTR_MIN_STACK_SIZE
	.align		4
.L_122:
        /*02d0*/ 	.byte	0x04, 0x12
        /*02d2*/ 	.short	(.L_124 - .L_123)
	.align		4
.L_123:
        /*02d4*/ 	.word	index@(_Z15flash_attentionIfLi16ELi16ELi64ELi32ELi16EEvPT_S1_S1_S1_iS1_S1_i)
        /*02d8*/ 	.word	0x00000020


	//----- nvinfo : EIATTR_MIN_STACK_SIZE
	.align		4
.L_124:
        /*02dc*/ 	.byte	0x04, 0x12
        /*02de*/ 	.short	(.L_126 - .L_125)
	.align		4
.L_125:
        /*02e0*/ 	.word	index@(_Z15flash_attentionIfLi24ELi24ELi64ELi32ELi16EEvPT_S1_S1_S1_iS1_S1_i)
        /*02e4*/ 	.word	0x00000040


	//----- nvinfo : EIATTR_MIN_STACK_SIZE
	.align		4
.L_126:
        /*02e8*/ 	.byte	0x04, 0x12
        /*02ea*/ 	.short	(.L_128 - .L_127)
	.align		4
.L_127:
        /*02ec*/ 	.word	index@(_Z15flash_attentionIfLi32ELi32ELi64ELi32ELi16EEvPT_S1_S1_S1_iS1_S1_i)
        /*02f0*/ 	.word	0x00000040


	//----- nvinfo : EIATTR_MIN_STACK_SIZE
	.align		4
.L_128:
        /*02f4*/ 	.byte	0x04, 0x12
        /*02f6*/ 	.short	(.L_130 - .L_129)
	.align		4
.L_129:
        /*02f8*/ 	.word	index@(_Z15flash_attentionIfLi48ELi48ELi64ELi32ELi16EEvPT_S1_S1_S1_iS1_S1_i)
        /*02fc*/ 	.word	0x00000058
.L_130:


//--------------------- .nv.compat                --------------------------
	.section	.nv.compat,"",@"SHT_CUDA_COMPAT_INFO"
	.align	4
        /*0000*/ 	.byte	0x02, 0x09, 0x00, 0x00, 0x02, 0x02, 0x01, 0x00, 0x02, 0x05, 0x05, 0x00, 0x03, 0x07, 0x01, 0x01
        /*0010*/ 	.byte	0x02, 0x03, 0x00, 0x00, 0x02, 0x06, 0x01, 0x00, 0x04, 0x0b, 0x08, 0x00, 0x01, 0x00, 0x00, 0x00
        /*0020*/ 	.byte	0x00, 0x00, 0x00, 0x00


//--------------------- .nv.info._Z15flash_attentionIfLi96ELi32ELi32ELi32ELi16EEvPT_S1_S1_S1_iS1_S1_i --------------------------
	.section	.nv.info._Z15flash_attentionIfLi96ELi32ELi32ELi32ELi16EEvPT_S1_S1_S1_iS1_S1_i,"",@"SHT_CUDA_INFO"
	.sectionflags	@""
	.align	4


	//----- nvinfo : EIATTR_CUDA_API_VERSION
	.align		4
        /*0000*/ 	.byte	0x04, 0x37
        /*0002*/ 	.short	(.L_132 - .L_131)
.L_131:
        /*0004*/ 	.word	0x00000082


	//----- nvinfo : EIATTR_KPARAM_INFO
	.align		4
.L_132:
        /*0008*/ 	.byte	0x04, 0x17
        /*000a*/ 	.short	(.L_134 - .L_133)
.L_133:
        /*000c*/ 	.word	0x00000000
        /*0010*/ 	.short	0x0007
        /*0012*/ 	.short	0x0038
        /*0014*/ 	.byte	0x00, 0xf0, 0x11, 0x00


	//----- nvinfo : EIATTR_KPARAM_INFO
	.align		4
.L_134:
        /*0018*/ 	.byte	0x04, 0x17
        /*001a*/ 	.short	(.L_136 - .L_135)
.L_135:
        /*001c*/ 	.word	0x00000000
        /*0020*/ 	.short	0x0006
        /*0022*/ 	.short	0x0030
        /*0024*/ 	.byte	0x00, 0xf5, 0x21, 0x00


	//----- nvinfo : EIATTR_KPARAM_INFO
	.align		4
.L_136:
        /*0028*/ 	.byte	0x04, 0x17
        /*002a*/ 	.short	(.L_138 - .L_137)
.L_137:
        /*002c*/ 	.word	0x00000000
        /*0030*/ 	.short	0x0005
        /*0032*/ 	.short	0x0028
        /*0034*/ 	.byte	0x00, 0xf5, 0x21, 0x00


	//----- nvinfo : EIATTR_KPARAM_INFO
	.align		4
.L_138:
        /*0038*/ 	.byte	0x04, 0x17
        /*003a*/ 	.short	(.L_140 - .L_139)
.L_139:
        /*003c*/ 	.word	0x00000000
        /*0040*/ 	.short	0x0004
        /*0042*/ 	.short	0x0020
        /*0044*/ 	.byte	0x00, 0xf0, 0x11, 0x00


	//----- nvinfo : EIATTR_KPARAM_INFO
	.align		4
.L_140:
        /*0048*/ 	.byte	0x04, 0x17
        /*004a*/ 	.short	(.L_142 - .L_141)
.L_141:
        /*004c*/ 	.word	0x00000000
        /*0050*/ 	.short	0x0003
        /*0052*/ 	.short	0x0018
        /*0054*/ 	.byte	0x00, 0xf5, 0x21, 0x00


	//----- nvinfo : EIATTR_KPARAM_INFO
	.align		4
.L_142:
        /*0058*/ 	.byte	0x04, 0x17
        /*005a*/ 	.short	(.L_144 - .L_143)
.L_143:
        /*005c*/ 	.word	0x00000000
        /*0060*/ 	.short	0x0002
        /*0062*/ 	.short	0x0010
        /*0064*/ 	.byte	0x00, 0xf5, 0x21, 0x00


	//----- nvinfo : EIATTR_KPARAM_INFO
	.align		4
.L_144:
        /*0068*/ 	.byte	0x04, 0x17
        /*006a*/ 	.short	(.L_146 - .L_145)
.L_145:
        /*006c*/ 	.word	0x00000000
        /*0070*/ 	.short	0x0001
        /*0072*/ 	.short	0x0008
        /*0074*/ 	.byte	0x00, 0xf5, 0x21, 0x00


	//----- nvinfo : EIATTR_KPARAM_INFO
	.align		4
.L_146:
        /*0078*/ 	.byte	0x04, 0x17
        /*007a*/ 	.short	(.L_148 - .L_147)
.L_147:
        /*007c*/ 	.word	0x00000000
        /*0080*/ 	.short	0x0000
        /*0082*/ 	.short	0x0000
        /*0084*/ 	.byte	0x00, 0xf5, 0x21, 0x00


	//----- nvinfo : EIATTR_SPARSE_MMA_MASK
	.align		4
.L_148:
        /*0088*/ 	.byte	0x03, 0x50
        /*008a*/ 	.short	0x0000


	//----- nvinfo : EIATTR_MAXREG_COUNT
	.align		4
        /*008c*/ 	.byte	0x03, 0x1b
        /*008e*/ 	.short	0x00ff


	//----- nvinfo : EIATTR_NUM_BARRIERS
	.align		4
        /*0090*/ 	.byte	0x02, 0x4c
        /*0092*/ 	.byte	0x01
	.zero		1


	//----- nvinfo : EIATTR_EXTERNS
	.align		4
        /*0094*/ 	.byte	0x04, 0x0f
        /*0096*/ 	.short	(.L_150 - .L_149)


	//   ....[0]....
	.align		4
.L_149:
        /*0098*/ 	.word	index@(vprintf)


	//----- nvinfo : EIATTR_MERCURY_ISA_VERSION
	.align		4
.L_150:
        /*009c*/ 	.byte	0x03, 0x5f
        /*009e*/ 	.short	0x0101


	//----- nvinfo : EIATTR_VRC_CTA_INIT_COUNT
	.align		4
        /*00a0*/ 	.byte	0x02, 0x4a
	.zero		1
	.zero		1


	//----- nvinfo : EIATTR_SYSCALL_OFFSETS
	.align		4
        /*00a4*/ 	.byte	0x04, 0x46
        /*00a6*/ 	.short	(.L_152 - .L_151)


	//   ....[0]....
.L_151:
        /*00a8*/ 	.word	0x000001a0


	//   ....[1]....
        /*00ac*/ 	.word	0x00000250


	//   ....[2]....
        /*00b0*/ 	.word	0x000002f0


	//----- nvinfo : EIATTR_EXIT_INSTR_OFFSETS
	.align		4
.L_152:
        /*00b4*/ 	.byte	0x04, 0x1c
        /*00b6*/ 	.short	(.L_154 - .L_153)


	//   ....[0]....
.L_153:
        /*00b8*/ 	.word	0x00004aa0


	//   ....[1]....
        /*00bc*/ 	.word	0x00004c80


	//   ....[2]....
        /*00c0*/ 	.word	0x00004cd0


	//   ....[3]....
        /*00c4*/ 	.word	0x00004df0


	//----- nvinfo : EIATTR_CRS_STACK_SIZE
	.align		4
.L_154:
        /*00c8*/ 	.byte	0x04, 0x1e
        /*00ca*/ 	.short	(.L_156 - .L_155)
.L_155:
        /*00cc*/ 	.word	0x00000000


	//----- nvinfo : EIATTR_CBANK_PARAM_SIZE
	.align		4
.L_156:
        /*00d0*/ 	.byte	0x03, 0x19
        /*00d2*/ 	.short	0x003c


	//----- nvinfo : EIATTR_PARAM_CBANK
	.align		4
        /*00d4*/ 	.byte	0x04, 0x0a
        /*00d6*/ 	.short	(.L_158 - .L_157)
	.align		4
.L_157:
        /*00d8*/ 	.word	index@(.nv.constant0._Z15flash_attentionIfLi96ELi32ELi32ELi32ELi16EEvPT_S1_S1_S1_iS1_S1_i)
        /*00dc*/ 	.short	0x0380
        /*00de*/ 	.short	0x003c


	//----- nvinfo : EIATTR_SW_WAR
	.align		4
.L_158:
        /*00e0*/ 	.byte	0x04, 0x36
        /*00e2*/ 	.short	(.L_160 - .L_159)
.L_159:
        /*00e4*/ 	.word	0x00000008
.L_160:


//--------------------- .nv.info._Z15flash_attentionIfLi32ELi32ELi32ELi32ELi16EEvPT_S1_S1_S1_iS1_S1_i --------------------------
	.section	.nv.info._Z15flash_attentionIfLi32ELi32ELi32ELi32ELi16EEvPT_S1_S1_S1_iS1_S1_i,"",@"SHT_CUDA_INFO"
	.sectionflags	@""
	.align	4


	//----- nvinfo : EIATTR_CUDA_API_VERSION
	.align		4
        /*0000*/ 	.byte	0x04, 0x37
        /*0002*/ 	.short	(.L_162 - .L_161)
.L_161:
        /*0004*/ 	.word	0x00000082


	//----- nvinfo : EIATTR_KPARAM_INFO
	.align		4
.L_162:
        /*0008*/ 	.byte	0x04, 0x17
        /*000a*/ 	.short	(.L_164 - .L_163)
.L_163:
        /*000c*/ 	.word	0x00000000
        /*0010*/ 	.short	0x0007
        /*0012*/ 	.short	0x0038
        /*0014*/ 	.byte	0x00, 0xf0, 0x11, 0x00


	//----- nvinfo : EIATTR_KPARAM_INFO
	.align		4
.L_164:
        /*0018*/ 	.byte	0x04, 0x17
        /*001a*/ 	.short	(.L_166 - .L_165)
.L_165:
        /*001c*/ 	.word	0x00000000
        /*0020*/ 	.short	0x0006
        /*0022*/ 	.short	0x0030
        /*0024*/ 	.byte	0x00, 0xf5, 0x21, 0x00


	//----- nvinfo : EIATTR_KPARAM_INFO
	.align		4
.L_166:
        /*0028*/ 	.byte	0x04, 0x17
        /*002a*/ 	.short	(.L_168 - .L_167)
.L_167:
        /*002c*/ 	.word	0x00000000
        /*0030*/ 	.short	0x0005
        /*0032*/ 	.short	0x0028
        /*0034*/ 	.byte	0x00, 0xf5, 0x21, 0x00


	//----- nvinfo : EIATTR_KPARAM_INFO
	.align		4
.L_168:
        /*0038*/ 	.byte	0x04, 0x17
        /*003a*/ 	.short	(.L_170 - .L_169)
.L_169:
        /*003c*/ 	.word	0x00000000
        /*0040*/ 	.short	0x0004
        /*0042*/ 	.short	0x0020
        /*0044*/ 	.byte	0x00, 0xf0, 0x11, 0x00


	//----- nvinfo : EIATTR_KPARAM_INFO
	.align		4
.L_170:
        /*0048*/ 	.byte	0x04, 0x17
        /*004a*/ 	.short	(.L_172 - .L_171)
.L_171:
        /*004c*/ 	.word	0x00000000
        /*0050*/ 	.short	0x0003
        /*0052*/ 	.short	0x0018
        /*0054*/ 	.byte	0x00, 0xf5, 0x21, 0x00


	//----- nvinfo : EIATTR_KPARAM_INFO
	.align		4
.L_172:
        /*0058*/ 	.byte	0x04, 0x17
        /*005a*/ 	.short	(.L_174 - .L_173)
.L_173:
        /*005c*/ 	.word	0x00000000
        /*0060*/ 	.short	0x0002
        /*0062*/ 	.short	0x0010
        /*0064*/ 	.byte	0x00, 0xf5, 0x21, 0x00


	//----- nvinfo : EIATTR_KPARAM_INFO
	.align		4
.L_174:
        /*0068*/ 	.byte	0x04, 0x17
        /*006a*/ 	.short	(.L_176 - .L_175)
.L_175:
        /*006c*/ 	.word	0x00000000
        /*0070*/ 	.short	0x0001
        /*0072*/ 	.short	0x0008
        /*0074*/ 	.byte	0x00, 0xf5, 0x21, 0x00


	//----- nvinfo : EIATTR_KPARAM_INFO
	.align		4
.L_176:
        /*0078*/ 	.byte	0x04, 0x17
        /*007a*/ 	.short	(.L_178 - .L_177)
.L_177:
        /*007c*/ 	.word	0x00000000
        /*0080*/ 	.short	0x0000
        /*0082*/ 	.short	0x0000
        /*0084*/ 	.byte	0x00, 0xf5, 0x21, 0x00


	//----- nvinfo : EIATTR_SPARSE_MMA_MASK
	.align		4
.L_178:
        /*0088*/ 	.byte	0x03, 0x50
        /*008a*/ 	.short	0x0000


	//----- nvinfo : EIATTR_MAXREG_COUNT
	.align		4
        /*008c*/ 	.byte	0x03, 0x1b
        /*008e*/ 	.short	0x00ff


	//----- nvinfo : EIATTR_NUM_BARRIERS
	.align		4
        /*0090*/ 	.byte	0x02, 0x4c
        /*0092*/ 	.byte	0x01
	.zero		1


	//----- nvinfo : EIATTR_EXTERNS
	.align		4
        /*0094*/ 	.byte	0x04, 0x0f
        /*0096*/ 	.short	(.L_180 - .L_179)


	//   ....[0]....
	.align		4
.L_179:
        /*0098*/ 	.word	index@(vprintf)


	//----- nvinfo : EIATTR_MERCURY_ISA_VERSION
	.align		4
.L_180:
        /*009c*/ 	.byte	0x03, 0x5f
        /*009e*/ 	.short	0x0101


	//----- nvinfo : EIATTR_VRC_CTA_INIT_COUNT
	.align		4
        /*00a0*/ 	.byte	0x02, 0x4a
	.zero		1
	.zero		1


	//----- nvinfo : EIATTR_SYSCALL_OFFSETS
	.align		4
        /*00a4*/ 	.byte	0x04, 0x46
        /*00a6*/ 	.short	(.L_182 - .L_181)


	//   ....[0]....
.L_181:
        /*00a8*/ 	.word	0x000001a0


	//   ....[1]....
        /*00ac*/ 	.word	0x00000250


	//   ....[2]....
        /*00b0*/ 	.word	0x000002f0


	//----- nvinfo : EIATTR_EXIT_INSTR_OFFSETS
	.align		4
.L_182:
        /*00b4*/ 	.byte	0x04, 0x1c
        /*00b6*/ 	.short	(.L_184 - .L_183)


	//   ....[0]....
.L_183:
        /*00b8*/ 	.word	0x00005640


	//   ....[1]....
        /*00bc*/ 	.word	0x00005820


	//   ....[2]....
        /*00c0*/ 	.word	0x00005870


	//   ....[3]....
        /*00c4*/ 	.word	0x00005990


	//----- nvinfo : EIATTR_CRS_STACK_SIZE
	.align		4
.L_184:
        /*00c8*/ 	.byte	0x04, 0x1e
        /*00ca*/ 	.short	(.L_186 - .L_185)
.L_185:
        /*00cc*/ 	.word	0x00000000


	//----- nvinfo : EIATTR_CBANK_PARAM_SIZE
	.align		4
.L_186:
        /*00d0*/ 	.byte	0x03, 0x19
        /*00d2*/ 	.short	0x003c


	//----- nvinfo : EIATTR_PARAM_CBANK
	.align		4
        /*00d4*/ 	.byte	0x04, 0x0a
        /*00d6*/ 	.short	(.L_188 - .L_187)
	.align		4
.L_187:
        /*00d8*/ 	.word	index@(.nv.constant0._Z15flash_attentionIfLi32ELi32ELi32ELi32ELi16EEvPT_S1_S1_S1_iS1_S1_i)
        /*00dc*/ 	.short	0x0380
        /*00de*/ 	.short	0x003c


	//----- nvinfo : EIATTR_SW_WAR
	.align		4
.L_188:
        /*00e0*/ 	.byte	0x04, 0x36
        /*00e2*/ 	.short	(.L_190 - .L_189)
.L_189:
        /*00e4*/ 	.word	0x00000008
.L_190:


//--------------------- .nv.info._Z15flash_attentionIfLi48ELi32ELi32ELi32ELi16EEvPT_S1_S1_S1_iS1_S1_i --------------------------
	.section	.nv.info._Z15flash_attentionIfLi48ELi32ELi32ELi32ELi16EEvPT_S1_S1_S1_iS1_S1_i,"",@"SHT_CUDA_INFO"
	.sectionflags	@""
	.align	4


	//----- nvinfo : EIATTR_CUDA_API_VERSION
	.align		4
        /*0000*/ 	.byte	0x04, 0x37
        /*0002*/ 	.short	(.L_192 - .L_191)
.L_191:
        /*0004*/ 	.word	0x00000082


	//----- nvinfo : EIATTR_KPARAM_INFO
	.align		4
.L_192:
        /*0008*/ 	.byte	0x04, 0x17
        /*000a*/ 	.short	(.L_194 - .L_193)
.L_193:
        /*000c*/ 	.word	0x00000000
        /*0010*/ 	.short	0x0007
        /*0012*/ 	.short	0x0038
        /*0014*/ 	.byte	0x00, 0xf0, 0x11, 0x00


	//----- nvinfo : EIATTR_KPARAM_INFO
	.align		4
.L_194:
        /*0018*/ 	.byte	0x04, 0x17
        /*001a*/ 	.short	(.L_196 - .L_195)
.L_195:
        /*001c*/ 	.word	0x00000000
        /*0020*/ 	.short	0x0006
        /*0022*/ 	.short	0x0030
        /*0024*/ 	.byte	0x00, 0xf5, 0x21, 0x00


	//----- nvinfo : EIATTR_KPARAM_INFO
	.align		4
.L_196:
        /*0028*/ 	.byte	0x04, 0x17
        /*002a*/ 	.short	(.L_198 - .L_197)
.L_197:
        /*002c*/ 	.word	0x00000000
        /*0030*/ 	.short	0x0005
        /*0032*/ 	.short	0x0028
        /*0034*/ 	.byte	0x00, 0xf5, 0x21, 0x00


	//----- nvinfo : EIATTR_KPARAM_INFO
	.align		4
.L_198:
        /*0038*/ 	.byte	0x04, 0x17
        /*003a*/ 	.short	(.L_200 - .L_199)
.L_199:
        /*003c*/ 	.word	0x00000000
        /*0040*/ 	.short	0x0004
        /*0042*/ 	.short	0x0020
        /*0044*/ 	.byte	0x00, 0xf0, 0x11, 0x00


	//----- nvinfo : EIATTR_KPARAM_INFO
	.align		4
.L_200:
        /*0048*/ 	.byte	0x04, 0x17
        /*004a*/ 	.short	(.L_202 - .L_201)
.L_201:
        /*004c*/ 	.word	0x00000000
        /*0050*/ 	.short	0x0003
        /*0052*/ 	.short	0x0018
        /*0054*/ 	.byte	0x00, 0xf5, 0x21, 0x00


	//----- nvinfo : EIATTR_KPARAM_INFO
	.align		4
.L_202:
        /*0058*/ 	.byte	0x04, 0x17
        /*005a*/ 	.short	(.L_204 - .L_203)
.L_203:
        /*005c*/ 	.word	0x00000000
        /*0060*/ 	.short	0x0002
        /*0062*/ 	.short	0x0010
        /*0064*/ 	.byte	0x00, 0xf5, 0x21, 0x00


	//----- nvinfo : EIATTR_KPARAM_INFO
	.align		4
.L_204:
        /*0068*/ 	.byte	0x04, 0x17
        /*006a*/ 	.short	(.L_206 - .L_205)
.L_205:
        /*006c*/ 	.word	0x00000000
        /*0070*/ 	.short	0x0001
        /*0072*/ 	.short	0x0008
        /*0074*/ 	.byte	0x00, 0xf5, 0x21, 0x00


	//----- nvinfo : EIATTR_KPARAM_INFO
	.align		4
.L_206:
        /*0078*/ 	.byte	0x04, 0x17
        /*007a*/ 	.short	(.L_208 - .L_207)
.L_207:
        /*007c*/ 	.word	0x00000000
        /*0080*/ 	.short	0x0000
        /*0082*/ 	.short	0x0000
        /*0084*/ 	.byte	0x00, 0xf5, 0x21, 0x00


	//----- nvinfo : EIATTR_SPARSE_MMA_MASK
	.align		4
.L_208:
        /*0088*/ 	.byte	0x03, 0x50
        /*008a*/ 	.short	0x0000


	//----- nvinfo : EIATTR_MAXREG_COUNT
	.align		4
        /*008c*/ 	.byte	0x03, 0x1b
        /*008e*/ 	.short	0x00ff


	//----- nvinfo : EIATTR_NUM_BARRIERS
	.align		4
        /*0090*/ 	.byte	0x02, 0x4c
        /*0092*/ 	.byte	0x01
	.zero		1


	//----- nvinfo : EIATTR_EXTERNS
	.align		4
        /*0094*/ 	.byte	0x04, 0x0f
        /*0096*/ 	.short	(.L_210 - .L_209)


	//   ....[0]....
	.align		4
.L_209:
        /*0098*/ 	.word	index@(vprintf)


	//----- nvinfo : EIATTR_MERCURY_ISA_VERSION
	.align		4
.L_210:
        /*009c*/ 	.byte	0x03, 0x5f
        /*009e*/ 	.short	0x0101


	//----- nvinfo : EIATTR_VRC_CTA_INIT_COUNT
	.align		4
        /*00a0*/ 	.byte	0x02, 0x4a
	.zero		1
	.zero		1


	//----- nvinfo : EIATTR_SYSCALL_OFFSETS
	.align		4
        /*00a4*/ 	.byte	0x04, 0x46
        /*00a6*/ 	.short	(.L_212 - .L_211)


	//   ....[0]....
.L_211:
        /*00a8*/ 	.word	0x000001a0


	//   ....[1]....
        /*00ac*/ 	.word	0x00000250


	//   ....[2]....
        /*00b0*/ 	.word	0x000002f0


	//----- nvinfo : EIATTR_EXIT_INSTR_OFFSETS
	.align		4
.L_212:
        /*00b4*/ 	.byte	0x04, 0x1c
        /*00b6*/ 	.short	(.L_214 - .L_213)


	//   ....[0]....
.L_213:
        /*00b8*/ 	.word	0x00008010


	//   ....[1]....
        /*00bc*/ 	.word	0x000081f0


	//   ....[2]....
        /*00c0*/ 	.word	0x00008240


	//   ....[3]....
        /*00c4*/ 	.word	0x00008360


	//----- nvinfo : EIATTR_CRS_STACK_SIZE
	.align		4
.L_214:
        /*00c8*/ 	.byte	0x04, 0x1e
        /*00ca*/ 	.short	(.L_216 - .L_215)
.L_215:
        /*00cc*/ 	.word	0x00000000


	//----- nvinfo : EIATTR_CBANK_PARAM_SIZE
	.align		4
.L_216:
        /*00d0*/ 	.byte	0x03, 0x19
        /*00d2*/ 	.short	0x003c


	//----- nvinfo : EIATTR_PARAM_CBANK
	.align		4
        /*00d4*/ 	.byte	0x04, 0x0a
        /*00d6*/ 	.short	(.L_218 - .L_217)
	.align		4
.L_217:
        /*00d8*/ 	.word	index@(.nv.constant0._Z15flash_attentionIfLi48ELi32ELi32ELi32ELi16EEvPT_S1_S1_S1_iS1_S1_i)
        /*00dc*/ 	.short	0x0380
        /*00de*/ 	.short	0x003c


	//----- nvinfo : EIATTR_SW_WAR
	.align		4
.L_218:
        /*00e0*/ 	.byte	0x04, 0x36
        /*00e2*/ 	.short	(.L_220 - .L_219)
.L_219:
        /*00e4*/ 	.word	0x00000008
.L_220:


//--------------------- .nv.info._Z15flash_attentionIfLi64ELi32ELi32ELi32ELi16EEvPT_S1_S1_S1_iS1_S1_i --------------------------
	.section	.nv.info._Z15flash_attentionIfLi64ELi32ELi32ELi32ELi16EEvPT_S1_S1_S1_iS1_S1_i,"",@"SHT_CUDA_INFO"
	.sectionflags	@""
	.align	4


	//----- nvinfo : EIATTR_CUDA_API_VERSION
	.align		4
        /*0000*/ 	.byte	0x04, 0x37
        /*0002*/ 	.short	(.L_222 - .L_221)
.L_221:
        /*0004*/ 	.word	0x00000082


	//----- nvinfo : EIATTR_KPARAM_INFO
	.align		4
.L_222:
        /*0008*/ 	.byte	0x04, 0x17
        /*000a*/ 	.short	(.L_224 - .L_223)
.L_223:
        /*000c*/ 	.word	0x00000000
        /*0010*/ 	.short	0x0007
        /*0012*/ 	.short	0x0038
        /*0014*/ 	.byte	0x00, 0xf0, 0x11, 0x00


	//----- nvinfo : EIATTR_KPARAM_INFO
	.align		4
.L_224:
        /*0018*/ 	.byte	0x04, 0x17
        /*001a*/ 	.short	(.L_226 - .L_225)
.L_225:
        /*001c*/ 	.word	0x00000000
        /*0020*/ 	.short	0x0006
        /*0022*/ 	.short	0x0030
        /*0024*/ 	.byte	0x00, 0xf5, 0x21, 0x00


	//----- nvinfo : EIATTR_KPARAM_INFO
	.align		4
.L_226:
        /*0028*/ 	.byte	0x04, 0x17
        /*002a*/ 	.short	(.L_228 - .L_227)
.L_227:
        /*002c*/ 	.word	0x00000000
        /*0030*/ 	.short	0x0005
        /*0032*/ 	.short	0x0028
        /*0034*/ 	.byte	0x00, 0xf5, 0x21, 0x00


	//----- nvinfo : EIATTR_KPARAM_INFO
	.align		4
.L_228:
        /*0038*/ 	.byte	0x04, 0x17
        /*003a*/ 	.short	(.L_230 - .L_229)
.L_229:
        /*003c*/ 	.word	0x00000000
        /*0040*/ 	.short	0x0004
        /*0042*/ 	.short	0x0020
        /*0044*/ 	.byte	0x00, 0xf0, 0x11, 0x00


	//----- nvinfo : EIATTR_KPARAM_INFO
	.align		4
.L_230:
        /*0048*/ 	.byte	0x04, 0x17
        /*004a*/ 	.short	(.L_232 - .L_231)
.L_231:
        /*004c*/ 	.word	0x00000000
        /*0050*/ 	.short	0x0003
        /*0052*/ 	.short	0x0018
        /*0054*/ 	.byte	0x00, 0xf5, 0x21, 0x00


	//----- nvinfo : EIATTR_KPARAM_INFO
	.align		4
.L_232:
        /*0058*/ 	.byte	0x04, 0x17
        /*005a*/ 	.short	(.L_234 - .L_233)
.L_233:
        /*005c*/ 	.word	0x00000000
        /*0060*/ 	.short	0x0002
        /*0062*/ 	.short	0x0010
        /*0064*/ 	.byte	0x00, 0xf5, 0x21, 0x00


	//----- nvinfo : EIATTR_KPARAM_INFO
	.align		4
.L_234:
        /*0068*/ 	.byte	0x04, 0x17
        /*006a*/ 	.short	(.L_236 - .L_235)
.L_235:
        /*006c*/ 	.word	0x00000000
        /*0070*/ 	.short	0x0001
        /*0072*/ 	.short	0x0008
        /*0074*/ 	.byte	0x00, 0xf5, 0x21, 0x00


	//----- nvinfo : EIATTR_KPARAM_INFO
	.align		4
.L_236:
        /*0078*/ 	.byte	0x04, 0x17
        /*007a*/ 	.short	(.L_238 - .L_237)
.L_237:
        /*007c*/ 	.word	0x00000000
        /*0080*/ 	.short	0x0000
        /*0082*/ 	.short	0x0000
        /*0084*/ 	.byte	0x00, 0xf5, 0x21, 0x00


	//----- nvinfo : EIATTR_SPARSE_MMA_MASK
	.align		4
.L_238:
        /*0088*/ 	.byte	0x03, 0x50
        /*008a*/ 	.short	0x0000


	//----- nvinfo : EIATTR_MAXREG_COUNT
	.align		4
        /*008c*/ 	.byte	0x03, 0x1b
        /*008e*/ 	.short	0x00ff


	//----- nvinfo : EIATTR_NUM_BARRIERS
	.align		4
        /*0090*/ 	.byte	0x02, 0x4c
        /*0092*/ 	.byte	0x01
	.zero		1


	//----- nvinfo : EIATTR_EXTERNS
	.align		4
        /*0094*/ 	.byte	0x04, 0x0f
        /*0096*/ 	.short	(.L_240 - .L_239)


	//   ....[0]....
	.align		4
.L_239:
        /*0098*/ 	.word	index@(vprintf)


	//----- nvinfo : EIATTR_MERCURY_ISA_VERSION
	.align		4
.L_240:
        /*009c*/ 	.byte	0x03, 0x5f
        /*009e*/ 	.short	0x0101


	//----- nvinfo : EIATTR_VRC_CTA_INIT_COUNT
	.align		4
        /*00a0*/ 	.byte	0x02, 0x4a
	.zero		1
	.zero		1


	//----- nvinfo : EIATTR_SYSCALL_OFFSETS
	.align		4
        /*00a4*/ 	.byte	0x04, 0x46
        /*00a6*/ 	.short	(.L_242 - .L_241)


	//   ....[0]....
.L_241:
        /*00a8*/ 	.word	0x000001a0


	//   ....[1]....
        /*00ac*/ 	.word	0x00000250


	//   ....[2]....
        /*00b0*/ 	.word	0x000002f0


	//----- nvinfo : EIATTR_EXIT_INSTR_OFFSETS
	.align		4
.L_242:
        /*00b4*/ 	.byte	0x04, 0x1c
        /*00b6*/ 	.short	(.L_244 - .L_243)


	//   ....[0]....
.L_243:
        /*00b8*/ 	.word	0x000038a0


	//   ....[1]....
        /*00bc*/ 	.word	0x00003a80


	//   ....[2]....
        /*00c0*/ 	.word	0x00003ad0


	//   ....[3]....
        /*00c4*/ 	.word	0x00003bf0


	//----- nvinfo : EIATTR_CRS_STACK_SIZE
	.align		4
.L_244:
        /*00c8*/ 	.byte	0x04, 0x1e
        /*00ca*/ 	.short	(.L_246 - .L_245)
.L_245:
        /*00cc*/ 	.word	0x00000000


	//----- nvinfo : EIATTR_CBANK_PARAM_SIZE
	.align		4
.L_246:
        /*00d0*/ 	.byte	0x03, 0x19
        /*00d2*/ 	.short	0x003c


	//----- nvinfo : EIATTR_PARAM_CBANK
	.align		4
        /*00d4*/ 	.byte	0x04, 0x0a
        /*00d6*/ 	.short	(.L_248 - .L_247)
	.align		4
.L_247:
        /*00d8*/ 	.word	index@(.nv.constant0._Z15flash_attentionIfLi64ELi32ELi32ELi32ELi16EEvPT_S1_S1_S1_iS1_S1_i)
        /*00dc*/ 	.short	0x0380
        /*00de*/ 	.short	0x003c


	//----- nvinfo : EIATTR_SW_WAR
	.align		4
.L_248:
        /*00e0*/ 	.byte	0x04, 0x36
        /*00e2*/ 	.short	(.L_250 - .L_249)
.L_249:
        /*00e4*/ 	.word	0x00000008
.L_250:


//--------------------- .nv.info._Z15flash_attentionIfLi8ELi8ELi256ELi32ELi16EEvPT_S1_S1_S1_iS1_S1_i --------------------------
	.section	.nv.info._Z15flash_attentionIfLi8ELi8ELi256ELi32ELi16EEvPT_S1_S1_S1_iS1_S1_i,"",@"SHT_CUDA_INFO"
	.sectionflags	@""
	.align	4


	//----- nvinfo : EIATTR_CUDA_API_VERSION
	.align		4
        /*0000*/ 	.byte	0x04, 0x37
        /*0002*/ 	.short	(.L_252 - .L_251)
.L_251:
        /*0004*/ 	.word	0x00000082


	//----- nvinfo : EIATTR_KPARAM_INFO
	.align		4
.L_252:
        /*0008*/ 	.byte	0x04, 0x17
        /*000a*/ 	.short	(.L_254 - .L_253)
.L_253:
        /*000c*/ 	.word	0x00000000
        /*0010*/ 	.short	0x0007
        /*0012*/ 	.short	0x0038
        /*0014*/ 	.byte	0x00, 0xf0, 0x11, 0x00


	//----- nvinfo : EIATTR_KPARAM_INFO
	.align		4
.L_254:
        /*0018*/ 	.byte	0x04, 0x17
        /*001a*/ 	.short	(.L_256 - .L_255)
.L_255:
        /*001c*/ 	.word	0x00000000
        /*0020*/ 	.short	0x0006
        /*0022*/ 	.short	0x0030
        /*0024*/ 	.byte	0x00, 0xf5, 0x21, 0x00


	//----- nvinfo : EIATTR_KPARAM_INFO
	.align		4
.L_256:
        /*0028*/ 	.byte	0x04, 0x17
        /*002a*/ 	.short	(.L_258 - .L_257)
.L_257:
        /*002c*/ 	.word	0x00000000
        /*0030*/ 	.short	0x0005
        /*0032*/ 	.short	0x0028
        /*0034*/ 	.byte	0x00, 0xf5, 0x21, 0x00


	//----- nvinfo : EIATTR_KPARAM_INFO
	.align		4
.L_258:
        /*0038*/ 	.byte	0x04, 0x17
        /*003a*/ 	.short	(.L_260 - .L_259)
.L_259:
        /*003c*/ 	.word	0x00000000
        /*0040*/ 	.short	0x0004
        /*0042*/ 	.short	0x0020
        /*0044*/ 	.byte	0x00, 0xf0, 0x11, 0x00


	//----- nvinfo : EIATTR_KPARAM_INFO
	.align		4
.L_260:
        /*0048*/ 	.byte	0x04, 0x17
        /*004a*/ 	.short	(.L_262 - .L_261)
.L_261:
        /*004c*/ 	.word	0x00000000
        /*0050*/ 	.short	0x0003
        /*0052*/ 	.short	0x0018
        /*0054*/ 	.byte	0x00, 0xf5, 0x21, 0x00


	//----- nvinfo : EIATTR_KPARAM_INFO
	.align		4
.L_262:
        /*0058*/ 	.byte	0x04, 0x17
        /*005a*/ 	.short	(.L_264 - .L_263)
.L_263:
        /*005c*/ 	.word	0x00000000
        /*0060*/ 	.short	0x0002
        /*0062*/ 	.short	0x0010
        /*0064*/ 	.byte	0x00, 0xf5, 0x21, 0x00


	//----- nvinfo : EIATTR_KPARAM_INFO
	.align		4
.L_264:
        /*0068*/ 	.byte	0x04, 0x17
        /*006a*/ 	.short	(.L_266 - .L_265)
.L_265:
        /*006c*/ 	.word	0x00000000
        /*0070*/ 	.short	0x0001
        /*0072*/ 	.short	0x0008
        /*0074*/ 	.byte	0x00, 0xf5, 0x21, 0x00


	//----- nvinfo : EIATTR_KPARAM_INFO
	.align		4
.L_266:
        /*0078*/ 	.byte	0x04, 0x17
        /*007a*/ 	.short	(.L_268 - .L_267)
.L_267:
        /*007c*/ 	.word	0x00000000
        /*0080*/ 	.short	0x0000
        /*0082*/ 	.short	0x0000
        /*0084*/ 	.byte	0x00, 0xf5, 0x21, 0x00


	//----- nvinfo : EIATTR_SPARSE_MMA_MASK
	.align		4
.L_268:
        /*0088*/ 	.byte	0x03, 0x50
        /*008a*/ 	.short	0x0000


	//----- nvinfo : EIATTR_MAXREG_COUNT
	.align		4
        /*008c*/ 	.byte	0x03, 0x1b
        /*008e*/ 	.short	0x00ff


	//----- nvinfo : EIATTR_NUM_BARRIERS
	.align		4
        /*0090*/ 	.byte	0x02, 0x4c
        /*0092*/ 	.byte	0x01
	.zero		1


	//----- nvinfo : EIATTR_EXTERNS
	.align		4
        /*0094*/ 	.byte	0x04, 0x0f
        /*0096*/ 	.short	(.L_270 - .L_269)


	//   ....[0]....
	.align		4
.L_269:
        /*0098*/ 	.word	index@(vprintf)


	//----- nvinfo : EIATTR_MERCURY_ISA_VERSION
	.align		4
.L_270:
        /*009c*/ 	.byte	0x03, 0x5f
        /*009e*/ 	.short	0x0101


	//----- nvinfo : EIATTR_VRC_CTA_INIT_COUNT
	.align		4
        /*00a0*/ 	.byte	0x02, 0x4a
	.zero		1
	.zero		1


	//----- nvinfo : EIATTR_SYSCALL_OFFSETS
	.align		4
        /*00a4*/ 	.byte	0x04, 0x46
        /*00a6*/ 	.short	(.L_272 - .L_271)


	//   ....[0]....
.L_271:
        /*00a8*/ 	.word	0x000001a0


	//   ....[1]....
        /*00ac*/ 	.word	0x00000250


	//   ....[2]....
        /*00b0*/ 	.word	0x000002f0


	//----- nvinfo : EIATTR_EXIT_INSTR_OFFSETS
	.align		4
.L_272:
        /*00b4*/ 	.byte	0x04, 0x1c
        /*00b6*/ 	.short	(.L_274 - .L_273)


	//   ....[0]....
.L_273:
        /*00b8*/ 	.word	0x000033d0


	//   ....[1]....
        /*00bc*/ 	.word	0x00003420


	//   ....[2]....
        /*00c0*/ 	.word	0x00003590


	//   ....[3]....
        /*00c4*/ 	.word	0x000036e0


	//   ....[4]....
        /*00c8*/ 	.word	0x00003830


	//   ....[5]....
        /*00cc*/ 	.word	0x00003980


	//   ....[6]....
        /*00d0*/ 	.word	0x00003ad0


	//   ....[7]....
        /*00d4*/ 	.word	0x00003c20


	//   ....[8]....
        /*00d8*/ 	.word	0x00003d70


	//   ....[9]....
        /*00dc*/ 	.word	0x00003e90


	//----- nvinfo : EIATTR_CRS_STACK_SIZE
	.align		4
.L_274:
        /*00e0*/ 	.byte	0x04, 0x1e
        /*00e2*/ 	.short	(.L_276 - .L_275)
.L_275:
        /*00e4*/ 	.word	0x00000000


	//----- nvinfo : EIATTR_CBANK_PARAM_SIZE
	.align		4
.L_276:
        /*00e8*/ 	.byte	0x03, 0x19
        /*00ea*/ 	.short	0x003c


	//----- nvinfo : EIATTR_PARAM_CBANK
	.align		4
        /*00ec*/ 	.byte	0x04, 0x0a
        /*00ee*/ 	.short	(.L_278 - .L_277)
	.align		4
.L_277:
        /*00f0*/ 	.word	index@(.nv.constant0._Z15flash_attentionIfLi8ELi8ELi256ELi32ELi16EEvPT_S1_S1_S1_iS1_S1_i)
        /*00f4*/ 	.short	0x0380
        /*00f6*/ 	.short	0x003c


	//----- nvinfo : EIATTR_SW_WAR
	.align		4
.L_278:
        /*00f8*/ 	.byte	0x04, 0x36
        /*00fa*/ 	.short	(.L_280 - .L_279)
.L_279:
        /*00fc*/ 	.word	0x00000008
.L_280:


//--------------------- .nv.info._Z15flash_attentionIfLi12ELi12ELi256ELi32ELi16EEvPT_S1_S1_S1_iS1_S1_i --------------------------
	.section	.nv.info._Z15flash_attentionIfLi12ELi12ELi256ELi32ELi16EEvPT_S1_S1_S1_iS1_S1_i,"",@"SHT_CUDA_INFO"
	.sectionflags	@""
	.align	4


	//----- nvinfo : EIATTR_CUDA_API_VERSION
	.align		4
        /*0000*/ 	.byte	0x04, 0x37
        /*0002*/ 	.short	(.L_282 - .L_281)
.L_281:
        /*0004*/ 	.word	0x00000082


	//----- nvinfo : EIATTR_KPARAM_INFO
	.align		4
.L_282:
        /*0008*/ 	.byte	0x04, 0x17
        /*000a*/ 	.short	(.L_284 - .L_283)
.L_283:
        /*000c*/ 	.word	0x00000000
        /*0010*/ 	.short	0x0007
        /*0012*/ 	.short	0x0038
        /*0014*/ 	.byte	0x00, 0xf0, 0x11, 0x00


	//----- nvinfo : EIATTR_KPARAM_INFO
	.align		4
.L_284:
        /*0018*/ 	.byte	0x04, 0x17
        /*001a*/ 	.short	(.L_286 - .L_285)
.L_285:
        /*001c*/ 	.word	0x00000000
        /*0020*/ 	.short	0x0006
        /*0022*/ 	.short	0x0030
        /*0024*/ 	.byte	0x00, 0xf5, 0x21, 0x00


	//----- nvinfo : EIATTR_KPARAM_INFO
	.align		4
.L_286:
        /*0028*/ 	.byte	0x04, 0x17
        /*002a*/ 	.short	(.L_288 - .L_287)
.L_287:
        /*002c*/ 	.word	0x00000000
        /*0030*/ 	.short	0x0005
        /*0032*/ 	.short	0x0028
        /*0034*/ 	.byte	0x00, 0xf5, 0x21, 0x00


	//----- nvinfo : EIATTR_KPARAM_INFO
	.align		4
.L_288:
        /*0038*/ 	.byte	0x04, 0x17
        /*003a*/ 	.short	(.L_290 - .L_289)
.L_289:
        /*003c*/ 	.word	0x00000000
        /*0040*/ 	.short	0x0004
        /*0042*/ 	.short	0x0020
        /*0044*/ 	.byte	0x00, 0xf0, 0x11, 0x00


	//----- nvinfo : EIATTR_KPARAM_INFO
	.align		4
.L_290:
        /*0048*/ 	.byte	0x04, 0x17
        /*004a*/ 	.short	(.L_292 - .L_291)
.L_291:
        /*004c*/ 	.word	0x00000000
        /*0050*/ 	.short	0x0003
        /*0052*/ 	.short	0x0018
        /*0054*/ 	.byte	0x00, 0xf5, 0x21, 0x00


	//----- nvinfo : EIATTR_KPARAM_INFO
	.align		4
.L_292:
        /*0058*/ 	.byte	0x04, 0x17
        /*005a*/ 	.short	(.L_294 - .L_293)
.L_293:
        /*005c*/ 	.word	0x00000000
        /*0060*/ 	.short	0x0002
        /*0062*/ 	.short	0x0010
        /*0064*/ 	.byte	0x00, 0xf5, 0x21, 0x00


	//----- nvinfo : EIATTR_KPARAM_INFO
	.align		4
.L_294:
        /*0068*/ 	.byte	0x04, 0x17
        /*006a*/ 	.short	(.L_296 - .L_295)
.L_295:
        /*006c*/ 	.word	0x00000000
        /*0070*/ 	.short	0x0001
        /*0072*/ 	.short	0x0008
        /*0074*/ 	.byte	0x00, 0xf5, 0x21, 0x00


	//----- nvinfo : EIATTR_KPARAM_INFO
	.align		4
.L_296:
        /*0078*/ 	.byte	0x04, 0x17
        /*007a*/ 	.short	(.L_298 - .L_297)
.L_297:
        /*007c*/ 	.word	0x00000000
        /*0080*/ 	.short	0x0000
        /*0082*/ 	.short	0x0000
        /*0084*/ 	.byte	0x00, 0xf5, 0x21, 0x00


	//----- nvinfo : EIATTR_SPARSE_MMA_MASK
	.align		4
.L_298:
        /*0088*/ 	.byte	0x03, 0x50
        /*008a*/ 	.short	0x0000


	//----- nvinfo : EIATTR_MAXREG_COUNT
	.align		4
        /*008c*/ 	.byte	0x03, 0x1b
        /*008e*/ 	.short	0x00ff


	//----- nvinfo : EIATTR_NUM_BARRIERS
	.align		4
        /*0090*/ 	.byte	0x02, 0x4c
        /*0092*/ 	.byte	0x01
	.zero		1


	//----- nvinfo : EIATTR_EXTERNS
	.align		4
        /*0094*/ 	.byte	0x04, 0x0f
        /*0096*/ 	.short	(.L_300 - .L_299)


	//   ....[0]....
	.align		4
.L_299:
        /*0098*/ 	.word	index@(vprintf)


	//----- nvinfo : EIATTR_MERCURY_ISA_VERSION
	.align		4
.L_300:
        /*009c*/ 	.byte	0x03, 0x5f
        /*009e*/ 	.short	0x0101


	//----- nvinfo : EIATTR_VRC_CTA_INIT_COUNT
	.align		4
        /*00a0*/ 	.byte	0x02, 0x4a
	.zero		1
	.zero		1


	//----- nvinfo : EIATTR_SYSCALL_OFFSETS
	.align		4
        /*00a4*/ 	.byte	0x04, 0x46
        /*00a6*/ 	.short	(.L_302 - .L_301)


	//   ....[0]....
.L_301:
        /*00a8*/ 	.word	0x000001a0


	//   ....[1]....
        /*00ac*/ 	.word	0x00000250


	//   ....[2]....
        /*00b0*/ 	.word	0x000002f0


	//----- nvinfo : EIATTR_EXIT_INSTR_OFFSETS
	.align		4
.L_302:
        /*00b4*/ 	.byte	0x04, 0x1c
        /*00b6*/ 	.short	(.L_304 - .L_303)


	//   ....[0]....
.L_303:
        /*00b8*/ 	.word	0x00003440


	//   ....[1]....
        /*00bc*/ 	.word	0x00003490


	//   ....[2]....
        /*00c0*/ 	.word	0x00003600


	//   ....[3]....
        /*00c4*/ 	.word	0x00003750


	//   ....[4]....
        /*00c8*/ 	.word	0x000038a0


	//   ....[5]....
        /*00cc*/ 	.word	0x000039f0


	//   ....[6]....
        /*00d0*/ 	.word	0x00003b40


	//   ....[7]....
        /*00d4*/ 	.word	0x00003c90


	//   ....[8]....
        /*00d8*/ 	.word	0x00003de0


	//   ....[9]....
        /*00dc*/ 	.word	0x00003f00


	//----- nvinfo : EIATTR_CRS_STACK_SIZE
	.align		4
.L_304:
        /*00e0*/ 	.byte	0x04, 0x1e
        /*00e2*/ 	.short	(.L_306 - .L_305)
.L_305:
        /*00e4*/ 	.word	0x00000000


	//----- nvinfo : EIATTR_CBANK_PARAM_SIZE
	.align		4
.L_306:
        /*00e8*/ 	.byte	0x03, 0x19
        /*00ea*/ 	.short	0x003c


	//----- nvinfo : EIATTR_PARAM_CBANK
	.align		4
        /*00ec*/ 	.byte	0x04, 0x0a
        /*00ee*/ 	.short	(.L_308 - .L_307)
	.align		4
.L_307:
        /*00f0*/ 	.word	index@(.nv.constant0._Z15flash_attentionIfLi12ELi12ELi256ELi32ELi16EEvPT_S1_S1_S1_iS1_S1_i)
        /*00f4*/ 	.short	0x0380
        /*00f6*/ 	.short	0x003c


	//----- nvinfo : EIATTR_SW_WAR
	.align		4
.L_308:
        /*00f8*/ 	.byte	0x04, 0x36
        /*00fa*/ 	.short	(.L_310 - .L_309)
.L_309:
        /*00fc*/ 	.word	0x00000008
.L_310:


//--------------------- .nv.info._Z15flash_attentionIfLi16ELi16ELi256ELi32ELi16EEvPT_S1_S1_S1_iS1_S1_i --------------------------
	.section	.nv.info._Z15flash_attentionIfLi16ELi16ELi256ELi32ELi16EEvPT_S1_S1_S1_iS1_S1_i,"",@"SHT_CUDA_INFO"
	.sectionflags	@""
	.align	4


	//----- nvinfo : EIATTR_CUDA_API_VERSION
	.align		4
        /*0000*/ 	.byte	0x04, 0x37
        /*0002*/ 	.short	(.L_312 - .L_311)
.L_311:
        /*0004*/ 	.word	0x00000082


	//----- nvinfo : EIATTR_KPARAM_INFO
	.align		4
.L_312:
        /*0008*/ 	.byte	0x04, 0x17
        /*000a*/ 	.short	(.L_314 - .L_313)
.L_313:
        /*000c*/ 	.word	0x00000000
        /*0010*/ 	.short	0x0007
        /*0012*/ 	.short	0x0038
        /*0014*/ 	.byte	0x00, 0xf0, 0x11, 0x00


	//----- nvinfo : EIATTR_KPARAM_INFO
	.align		4
.L_314:
        /*0018*/ 	.byte	0x04, 0x17
        /*001a*/ 	.short	(.L_316 - .L_315)
.L_315:
        /*001c*/ 	.word	0x00000000
        /*0020*/ 	.short	0x0006
        /*0022*/ 	.short	0x0030
        /*0024*/ 	.byte	0x00, 0xf5, 0x21, 0x00


	//----- nvinfo : EIATTR_KPARAM_INFO
	.align		4
.L_316:
        /*0028*/ 	.byte	0x04, 0x17
        /*002a*/ 	.short	(.L_318 - .L_317)
.L_317:
        /*002c*/ 	.word	0x00000000
        /*0030*/ 	.short	0x0005
        /*0032*/ 	.short	0x0028
        /*0034*/ 	.byte	0x00, 0xf5, 0x21, 0x00


	//----- nvinfo : EIATTR_KPARAM_INFO
	.align		4
.L_318:
        /*0038*/ 	.byte	0x04, 0x17
        /*003a*/ 	.short	(.L_320 - .L_319)
.L_319:
        /*003c*/ 	.word	0x00000000
        /*0040*/ 	.short	0x0004
        /*0042*/ 	.short	0x0020
        /*0044*/ 	.byte	0x00, 0xf0, 0x11, 0x00


	//----- nvinfo : EIATTR_KPARAM_INFO
	.align		4
.L_320:
        /*0048*/ 	.byte	0x04, 0x17
        /*004a*/ 	.short	(.L_322 - .L_321)
.L_321:
        /*004c*/ 	.word	0x00000000
        /*0050*/ 	.short	0x0003
        /*0052*/ 	.short	0x0018
        /*0054*/ 	.byte	0x00, 0xf5, 0x21, 0x00


	//----- nvinfo : EIATTR_KPARAM_INFO
	.align		4
.L_322:
        /*0058*/ 	.byte	0x04, 0x17
        /*005a*/ 	.short	(.L_324 - .L_323)
.L_323:
        /*005c*/ 	.word	0x00000000
        /*0060*/ 	.short	0x0002
        /*0062*/ 	.short	0x0010
        /*0064*/ 	.byte	0x00, 0xf5, 0x21, 0x00


	//----- nvinfo : EIATTR_KPARAM_INFO
	.align		4
.L_324:
        /*0068*/ 	.byte	0x04, 0x17
        /*006a*/ 	.short	(.L_326 - .L_325)
.L_325:
        /*006c*/ 	.word	0x00000000
        /*0070*/ 	.short	0x0001
        /*0072*/ 	.short	0x0008
        /*0074*/ 	.byte	0x00, 0xf5, 0x21, 0x00


	//----- nvinfo : EIATTR_KPARAM_INFO
	.align		4
.L_326:
        /*0078*/ 	.byte	0x04, 0x17
        /*007a*/ 	.short	(.L_328 - .L_327)
.L_327:
        /*007c*/ 	.word	0x00000000
        /*0080*/ 	.short	0x0000
        /*0082*/ 	.short	0x0000
        /*0084*/ 	.byte	0x00, 0xf5, 0x21, 0x00


	//----- nvinfo : EIATTR_SPARSE_MMA_MASK
	.align		4
.L_328:
        /*0088*/ 	.byte	0x03, 0x50
        /*008a*/ 	.short	0x0000


	//----- nvinfo : EIATTR_MAXREG_COUNT
	.align		4
        /*008c*/ 	.byte	0x03, 0x1b
        /*008e*/ 	.short	0x00ff


	//----- nvinfo : EIATTR_NUM_BARRIERS
	.align		4
        /*0090*/ 	.byte	0x02, 0x4c
        /*0092*/ 	.byte	0x01
	.zero		1


	//----- nvinfo : EIATTR_EXTERNS
	.align		4
        /*0094*/ 	.byte	0x04, 0x0f
        /*0096*/ 	.short	(.L_330 - .L_329)


	//   ....[0]....
	.align		4
.L_329:
        /*0098*/ 	.word	index@(vprintf)


	//----- nvinfo : EIATTR_MERCURY_ISA_VERSION
	.align		4
.L_330:
        /*009c*/ 	.byte	0x03, 0x5f
        /*009e*/ 	.short	0x0101


	//----- nvinfo : EIATTR_VRC_CTA_INIT_COUNT
	.align		4
        /*00a0*/ 	.byte	0x02, 0x4a
	.zero		1
	.zero		1


	//----- nvinfo : EIATTR_SYSCALL_OFFSETS
	.align		4
        /*00a4*/ 	.byte	0x04, 0x46
        /*00a6*/ 	.short	(.L_332 - .L_331)


	//   ....[0]....
.L_331:
        /*00a8*/ 	.word	0x000001a0


	//   ....[1]....
        /*00ac*/ 	.word	0x00000250


	//   ....[2]....
        /*00b0*/ 	.word	0x000002f0


	//----- nvinfo : EIATTR_EXIT_INSTR_OFFSETS
	.align		4
.L_332:
        /*00b4*/ 	.byte	0x04, 0x1c
        /*00b6*/ 	.short	(.L_334 - .L_333)


	//   ....[0]....
.L_333:
        /*00b8*/ 	.word	0x000034f0


	//   ....[1]....
        /*00bc*/ 	.word	0x00003540


	//   ....[2]....
        /*00c0*/ 	.word	0x000036b0


	//   ....[3]....
        /*00c4*/ 	.word	0x00003800


	//   ....[4]....
        /*00c8*/ 	.word	0x00003950


	//   ....[5]....
        /*00cc*/ 	.word	0x00003aa0


	//   ....[6]....
        /*00d0*/ 	.word	0x00003bf0


	//   ....[7]....
        /*00d4*/ 	.word	0x00003d40


	//   ....[8]....
        /*00d8*/ 	.word	0x00003e90


	//   ....[9]....
        /*00dc*/ 	.word	0x00003fb0


	//----- nvinfo : EIATTR_CRS_STACK_SIZE
	.align		4
.L_334:
        /*00e0*/ 	.byte	0x04, 0x1e
        /*00e2*/ 	.short	(.L_336 - .L_335)
.L_335:
        /*00e4*/ 	.word	0x00000000


	//----- nvinfo : EIATTR_CBANK_PARAM_SIZE
	.align		4
.L_336:
        /*00e8*/ 	.byte	0x03, 0x19
        /*00ea*/ 	.short	0x003c


	//----- nvinfo : EIATTR_PARAM_CBANK
	.align		4
        /*00ec*/ 	.byte	0x04, 0x0a
        /*00ee*/ 	.short	(.L_338 - .L_337)
	.align		4
.L_337:
        /*00f0*/ 	.word	index@(.nv.constant0._Z15flash_attentionIfLi16ELi16ELi256ELi32ELi16EEvPT_S1_S1_S1_iS1_S1_i)
        /*00f4*/ 	.short	0x0380
        /*00f6*/ 	.short	0x003c


	//----- nvinfo : EIATTR_SW_WAR
	.align		4
.L_338:
        /*00f8*/ 	.byte	0x04, 0x36
        /*00fa*/ 	.short	(.L_340 - .L_339)
.L_339:
        /*00fc*/ 	.word	0x00000008
.L_340:


//--------------------- .nv.info._Z15flash_attentionIfLi12ELi12ELi128ELi32ELi16EEvPT_S1_S1_S1_iS1_S1_i --------------------------
	.section	.nv.info._Z15flash_attentionIfLi12ELi12ELi128ELi32ELi16EEvPT_S1_S1_S1_iS1_S1_i,"",@"SHT_CUDA_INFO"
	.sectionflags	@""
	.align	4


	//----- nvinfo : EIATTR_CUDA_API_VERSION
	.align		4
        /*0000*/ 	.byte	0x04, 0x37
        /*0002*/ 	.short	(.L_342 - .L_341)
.L_341:
        /*0004*/ 	.word	0x00000082


	//----- nvinfo : EIATTR_KPARAM_INFO
	.align		4
.L_342:
        /*0008*/ 	.byte	0x04, 0x17
        /*000a*/ 	.short	(.L_344 - .L_343)
.L_343:
        /*000c*/ 	.word	0x00000000
        /*0010*/ 	.short	0x0007
        /*0012*/ 	.short	0x0038
        /*0014*/ 	.byte	0x00, 0xf0, 0x11, 0x00


	//----- nvinfo : EIATTR_KPARAM_INFO
	.align		4
.L_344:
        /*0018*/ 	.byte	0x04, 0x17
        /*001a*/ 	.short	(.L_346 - .L_345)
.L_345:
        /*001c*/ 	.word	0x00000000
        /*0020*/ 	.short	0x0006
        /*0022*/ 	.short	0x0030
        /*0024*/ 	.byte	0x00, 0xf5, 0x21, 0x00


	//----- nvinfo : EIATTR_KPARAM_INFO
	.align		4
.L_346:
        /*0028*/ 	.byte	0x04, 0x17
        /*002a*/ 	.short	(.L_348 - .L_347)
.L_347:
        /*002c*/ 	.word	0x00000000
        /*0030*/ 	.short	0x0005
        /*0032*/ 	.short	0x0028
        /*0034*/ 	.byte	0x00, 0xf5, 0x21, 0x00


	//----- nvinfo : EIATTR_KPARAM_INFO
	.align		4
.L_348:
        /*0038*/ 	.byte	0x04, 0x17
        /*003a*/ 	.short	(.L_350 - .L_349)
.L_349:
        /*003c*/ 	.word	0x00000000
        /*0040*/ 	.short	0x0004
        /*0042*/ 	.short	0x0020
        /*0044*/ 	.byte	0x00, 0xf0, 0x11, 0x00


	//----- nvinfo : EIATTR_KPARAM_INFO
	.align		4
.L_350:
        /*0048*/ 	.byte	0x04, 0x17
        /*004a*/ 	.short	(.L_352 - .L_351)
.L_351:
        /*004c*/ 	.word	0x00000000
        /*0050*/ 	.short	0x0003
        /*0052*/ 	.short	0x0018
        /*0054*/ 	.byte	0x00, 0xf5, 0x21, 0x00


	//----- nvinfo : EIATTR_KPARAM_INFO
	.align		4
.L_352:
        /*0058*/ 	.byte	0x04, 0x17
        /*005a*/ 	.short	(.L_354 - .L_353)
.L_353:
        /*005c*/ 	.word	0x00000000
        /*0060*/ 	.short	0x0002
        /*0062*/ 	.short	0x0010
        /*0064*/ 	.byte	0x00, 0xf5, 0x21, 0x00


	//----- nvinfo : EIATTR_KPARAM_INFO
	.align		4
.L_354:
        /*0068*/ 	.byte	0x04, 0x17
        /*006a*/ 	.short	(.L_356 - .L_355)
.L_355:
        /*006c*/ 	.word	0x00000000
        /*0070*/ 	.short	0x0001
        /*0072*/ 	.short	0x0008
        /*0074*/ 	.byte	0x00, 0xf5, 0x21, 0x00


	//----- nvinfo : EIATTR_KPARAM_INFO
	.align		4
.L_356:
        /*0078*/ 	.byte	0x04, 0x17
        /*007a*/ 	.short	(.L_358 - .L_357)
.L_357:
        /*007c*/ 	.word	0x00000000
        /*0080*/ 	.short	0x0000
        /*0082*/ 	.short	0x0000
        /*0084*/ 	.byte	0x00, 0xf5, 0x21, 0x00


	//----- nvinfo : EIATTR_SPARSE_MMA_MASK
	.align		4
.L_358:
        /*0088*/ 	.byte	0x03, 0x50
        /*008a*/ 	.short	0x0000


	//----- nvinfo : EIATTR_MAXREG_COUNT
	.align		4
        /*008c*/ 	.byte	0x03, 0x1b
        /*008e*/ 	.short	0x00ff


	//----- nvinfo : EIATTR_NUM_BARRIERS
	.align		4
        /*0090*/ 	.byte	0x02, 0x4c
        /*0092*/ 	.byte	0x01
	.zero		1


	//----- nvinfo : EIATTR_EXTERNS
	.align		4
        /*0094*/ 	.byte	0x04, 0x0f
        /*0096*/ 	.short	(.L_360 - .L_359)


	//   ....[0]....
	.align		4
.L_359:
        /*0098*/ 	.word	index@(vprintf)


	//----- nvinfo : EIATTR_MERCURY_ISA_VERSION
	.align		4
.L_360:
        /*009c*/ 	.byte	0x03, 0x5f
        /*009e*/ 	.short	0x0101


	//----- nvinfo : EIATTR_VRC_CTA_INIT_COUNT
	.align		4
        /*00a0*/ 	.byte	0x02, 0x4a
	.zero		1
	.zero		1


	//----- nvinfo : EIATTR_SYSCALL_OFFSETS
	.align		4
        /*00a4*/ 	.byte	0x04, 0x46
        /*00a6*/ 	.short	(.L_362 - .L_361)


	//   ....[0]....
.L_361:
        /*00a8*/ 	.word	0x00000190


	//   ....[1]....
        /*00ac*/ 	.word	0x00000240


	//   ....[2]....
        /*00b0*/ 	.word	0x000002e0


	//----- nvinfo : EIATTR_EXIT_INSTR_OFFSETS
	.align		4
.L_362:
        /*00b4*/ 	.byte	0x04, 0x1c
        /*00b6*/ 	.short	(.L_364 - .L_363)


	//   ....[0]....
.L_363:
        /*00b8*/ 	.word	0x00002b30


	//   ....[1]....
        /*00bc*/ 	.word	0x00002b80


	//   ....[2]....
        /*00c0*/ 	.word	0x00002d00


	//   ....[3]....
        /*00c4*/ 	.word	0x00002e60


	//   ....[4]....
        /*00c8*/ 	.word	0x00002fc0


	//   ....[5]....
        /*00cc*/ 	.word	0x000030e0


	//----- nvinfo : EIATTR_CRS_STACK_SIZE
	.align		4
.L_364:
        /*00d0*/ 	.byte	0x04, 0x1e
        /*00d2*/ 	.short	(.L_366 - .L_365)
.L_365:
        /*00d4*/ 	.word	0x00000000


	//----- nvinfo : EIATTR_CBANK_PARAM_SIZE
	.align		4
.L_366:
        /*00d8*/ 	.byte	0x03, 0x19
        /*00da*/ 	.short	0x003c


	//----- nvinfo : EIATTR_PARAM_CBANK
	.align		4
        /*00dc*/ 	.byte	0x04, 0x0a
        /*00de*/ 	.short	(.L_368 - .L_367)
	.align		4
.L_367:
        /*00e0*/ 	.word	index@(.nv.constant0._Z15flash_attentionIfLi12ELi12ELi128ELi32ELi16EEvPT_S1_S1_S1_iS1_S1_i)
        /*00e4*/ 	.short	0x0380
        /*00e6*/ 	.short	0x003c


	//----- nvinfo : EIATTR_SW_WAR
	.align		4
.L_368:
        /*00e8*/ 	.byte	0x04, 0x36
        /*00ea*/ 	.short	(.L_370 - .L_369)
.L_369:
        /*00ec*/ 	.word	0x00000008
.L_370:


//--------------------- .nv.info._Z15flash_attentionIfLi16ELi16ELi128ELi32ELi16EEvPT_S1_S1_S1_iS1_S1_i --------------------------
	.section	.nv.info._Z15flash_attentionIfLi16ELi16ELi128ELi32ELi16EEvPT_S1_S1_S1_iS1_S1_i,"",@"SHT_CUDA_INFO"
	.sectionflags	@""
	.align	4


	//----- nvinfo : EIATTR_CUDA_API_VERSION
	.align		4
        /*0000*/ 	.byte	0x04, 0x37
        /*0002*/ 	.short	(.L_372 - .L_371)
.L_371:
        /*0004*/ 	.word	0x00000082


	//----- nvinfo : EIATTR_KPARAM_INFO
	.align		4
.L_372:
        /*0008*/ 	.byte	0x04, 0x17
        /*000a*/ 	.short	(.L_374 - .L_373)
.L_373:
        /*000c*/ 	.word	0x00000000
        /*0010*/ 	.short	0x0007
        /*0012*/ 	.short	0x0038
        /*0014*/ 	.byte	0x00, 0xf0, 0x11, 0x00


	//----- nvinfo : EIATTR_KPARAM_INFO
	.align		4
.L_374:
        /*0018*/ 	.byte	0x04, 0x17
        /*001a*/ 	.short	(.L_376 - .L_375)
.L_375:
        /*001c*/ 	.word	0x00000000
        /*0020*/ 	.short	0x0006
        /*0022*/ 	.short	0x0030
        /*0024*/ 	.byte	0x00, 0xf5, 0x21, 0x00


	//----- nvinfo : EIATTR_KPARAM_INFO
	.align		4
.L_376:
        /*0028*/ 	.byte	0x04, 0x17
        /*002a*/ 	.short	(.L_378 - .L_377)
.L_377:
        /*002c*/ 	.word	0x00000000
        /*0030*/ 	.short	0x0005
        /*0032*/ 	.short	0x0028
        /*0034*/ 	.byte	0x00, 0xf5, 0x21, 0x00


	//----- nvinfo : EIATTR_KPARAM_INFO
	.align		4
.L_378:
        /*0038*/ 	.byte	0x04, 0x17
        /*003a*/ 	.short	(.L_380 - .L_379)
.L_379:
        /*003c*/ 	.word	0x00000000
        /*0040*/ 	.short	0x0004
        /*0042*/ 	.short	0x0020
        /*0044*/ 	.byte	0x00, 0xf0, 0x11, 0x00


	//----- nvinfo : EIATTR_KPARAM_INFO
	.align		4
.L_380:
        /*0048*/ 	.byte	0x04, 0x17
        /*004a*/ 	.short	(.L_382 - .L_381)
.L_381:
        /*004c*/ 	.word	0x00000000
        /*0050*/ 	.short	0x0003
        /*0052*/ 	.short	0x0018
        /*0054*/ 	.byte	0x00, 0xf5, 0x21, 0x00


	//----- nvinfo : EIATTR_KPARAM_INFO
	.align		4
.L_382:
        /*0058*/ 	.byte	0x04, 0x17
        /*005a*/ 	.short	(.L_384 - .L_383)
.L_383:
        /*005c*/ 	.word	0x00000000
        /*0060*/ 	.short	0x0002
        /*0062*/ 	.short	0x0010
        /*0064*/ 	.byte	0x00, 0xf5, 0x21, 0x00


	//----- nvinfo : EIATTR_KPARAM_INFO
	.align		4
.L_384:
        /*0068*/ 	.byte	0x04, 0x17
        /*006a*/ 	.short	(.L_386 - .L_385)
.L_385:
        /*006c*/ 	.word	0x00000000
        /*0070*/ 	.short	0x0001
        /*0072*/ 	.short	0x0008
        /*0074*/ 	.byte	0x00, 0xf5, 0x21, 0x00


	//----- nvinfo : EIATTR_KPARAM_INFO
	.align		4
.L_386:
        /*0078*/ 	.byte	0x04, 0x17
        /*007a*/ 	.short	(.L_388 - .L_387)
.L_387:
        /*007c*/ 	.word	0x00000000
        /*0080*/ 	.short	0x0000
        /*0082*/ 	.short	0x0000
        /*0084*/ 	.byte	0x00, 0xf5, 0x21, 0x00


	//----- nvinfo : EIATTR_SPARSE_MMA_MASK
	.align		4
.L_388:
        /*0088*/ 	.byte	0x03, 0x50
        /*008a*/ 	.short	0x0000


	//----- nvinfo : EIATTR_MAXREG_COUNT
	.align		4
        /*008c*/ 	.byte	0x03, 0x1b
        /*008e*/ 	.short	0x00ff


	//----- nvinfo : EIATTR_NUM_BARRIERS
	.align		4
        /*0090*/ 	.byte	0x02, 0x4c
        /*0092*/ 	.byte	0x01
	.zero		1


	//----- nvinfo : EIATTR_EXTERNS
	.align		4
        /*0094*/ 	.byte	0x04, 0x0f
        /*0096*/ 	.short	(.L_390 - .L_389)


	//   ....[0]....
	.align		4
.L_389:
        /*0098*/ 	.word	index@(vprintf)


	//----- nvinfo : EIATTR_MERCURY_ISA_VERSION
	.align		4
.L_390:
        /*009c*/ 	.byte	0x03, 0x5f
        /*009e*/ 	.short	0x0101


	//----- nvinfo : EIATTR_VRC_CTA_INIT_COUNT
	.align		4
        /*00a0*/ 	.byte	0x02, 0x4a
	.zero		1
	.zero		1


	//----- nvinfo : EIATTR_SYSCALL_OFFSETS
	.align		4
        /*00a4*/ 	.byte	0x04, 0x46
        /*00a6*/ 	.short	(.L_392 - .L_391)


	//   ....[0]....
.L_391:
        /*00a8*/ 	.word	0x00000190


	//   ....[1]....
        /*00ac*/ 	.word	0x00000240


	//   ....[2]....
        /*00b0*/ 	.word	0x000002e0


	//----- nvinfo : EIATTR_EXIT_INSTR_OFFSETS
	.align		4
.L_392:
        /*00b4*/ 	.byte	0x04, 0x1c
        /*00b6*/ 	.short	(.L_394 - .L_393)


	//   ....[0]....
.L_393:
        /*00b8*/ 	.word	0x00002140


	//   ....[1]....
        /*00bc*/ 	.word	0x00002190


	//   ....[2]....
        /*00c0*/ 	.word	0x00002310


	//   ....[3]....
        /*00c4*/ 	.word	0x00002470


	//   ....[4]....
        /*00c8*/ 	.word	0x000025d0


	//   ....[5]....
        /*00cc*/ 	.word	0x000026f0


	//----- nvinfo : EIATTR_CRS_STACK_SIZE
	.align		4
.L_394:
        /*00d0*/ 	.byte	0x04, 0x1e
        /*00d2*/ 	.short	(.L_396 - .L_395)
.L_395:
        /*00d4*/ 	.word	0x00000000


	//----- nvinfo : EIATTR_CBANK_PARAM_SIZE
	.align		4
.L_396:
        /*00d8*/ 	.byte	0x03, 0x19
        /*00da*/ 	.short	0x003c


	//----- nvinfo : EIATTR_PARAM_CBANK
	.align		4
        /*00dc*/ 	.byte	0x04, 0x0a
        /*00de*/ 	.short	(.L_398 - .L_397)
	.align		4
.L_397:
        /*00e0*/ 	.word	index@(.nv.constant0._Z15flash_attentionIfLi16ELi16ELi128ELi32ELi16EEvPT_S1_S1_S1_iS1_S1_i)
        /*00e4*/ 	.short	0x0380
        /*00e6*/ 	.short	0x003c


	//----- nvinfo : EIATTR_SW_WAR
	.align		4
.L_398:
        /*00e8*/ 	.byte	0x04, 0x36
        /*00ea*/ 	.short	(.L_400 - .L_399)
.L_399:
        /*00ec*/ 	.word	0x00000008
.L_400:


//--------------------- .nv.info._Z15flash_attentionIfLi24ELi24ELi128ELi32ELi16EEvPT_S1_S1_S1_iS1_S1_i --------------------------
	.section	.nv.info._Z15flash_attentionIfLi24ELi24ELi128ELi32ELi16EEvPT_S1_S1_S1_iS1_S1_i,"",@"SHT_CUDA_INFO"
	.sectionflags	@""
	.align	4


	//----- nvinfo : EIATTR_CUDA_API_VERSION
	.align		4
        /*0000*/ 	.byte	0x04, 0x37
        /*0002*/ 	.short	(.L_402 - .L_401)
.L_401:
        /*0004*/ 	.word	0x00000082


	//----- nvinfo : EIATTR_KPARAM_INFO
	.align		4
.L_402:
        /*0008*/ 	.byte	0x04, 0x17
        /*000a*/ 	.short	(.L_404 - .L_403)
.L_403:
        /*000c*/ 	.word	0x00000000
        /*0010*/ 	.short	0x0007
        /*0012*/ 	.short	0x0038
        /*0014*/ 	.byte	0x00, 0xf0, 0x11, 0x00


	//----- nvinfo : EIATTR_KPARAM_INFO
	.align		4
.L_404:
        /*0018*/ 	.byte	0x04, 0x17
        /*001a*/ 	.short	(.L_406 - .L_405)
.L_405:
        /*001c*/ 	.word	0x00000000
        /*0020*/ 	.short	0x0006
        /*0022*/ 	.short	0x0030
        /*0024*/ 	.byte	0x00, 0xf5, 0x21, 0x00


	//----- nvinfo : EIATTR_KPARAM_INFO
	.align		4
.L_406:
        /*0028*/ 	.byte	0x04, 0x17
        /*002a*/ 	.short	(.L_408 - .L_407)
.L_407:
        /*002c*/ 	.word	0x00000000
        /*0030*/ 	.short	0x0005
        /*0032*/ 	.short	0x0028
        /*0034*/ 	.byte	0x00, 0xf5, 0x21, 0x00


	//----- nvinfo : EIATTR_KPARAM_INFO
	.align		4
.L_408:
        /*0038*/ 	.byte	0x04, 0x17
        /*003a*/ 	.short	(.L_410 - .L_409)
.L_409:
        /*003c*/ 	.word	0x00000000
        /*0040*/ 	.short	0x0004
        /*0042*/ 	.short	0x0020
        /*0044*/ 	.byte	0x00, 0xf0, 0x11, 0x00


	//----- nvinfo : EIATTR_KPARAM_INFO
	.align		4
.L_410:
        /*0048*/ 	.byte	0x04, 0x17
        /*004a*/ 	.short	(.L_412 - .L_411)
.L_411:
        /*004c*/ 	.word	0x00000000
        /*0050*/ 	.short	0x0003
        /*0052*/ 	.short	0x0018
        /*0054*/ 	.byte	0x00, 0xf5, 0x21, 0x00


	//----- nvinfo : EIATTR_KPARAM_INFO
	.align		4
.L_412:
        /*0058*/ 	.byte	0x04, 0x17
        /*005a*/ 	.short	(.L_414 - .L_413)
.L_413:
        /*005c*/ 	.word	0x00000000
        /*0060*/ 	.short	0x0002
        /*0062*/ 	.short	0x0010
        /*0064*/ 	.byte	0x00, 0xf5, 0x21, 0x00


	//----- nvinfo : EIATTR_KPARAM_INFO
	.align		4
.L_414:
        /*0068*/ 	.byte	0x04, 0x17
        /*006a*/ 	.short	(.L_416 - .L_415)
.L_415:
        /*006c*/ 	.word	0x00000000
        /*0070*/ 	.short	0x0001
        /*0072*/ 	.short	0x0008
        /*0074*/ 	.byte	0x00, 0xf5, 0x21, 0x00


	//----- nvinfo : EIATTR_KPARAM_INFO
	.align		4
.L_416:
        /*0078*/ 	.byte	0x04, 0x17
        /*007a*/ 	.short	(.L_418 - .L_417)
.L_417:
        /*007c*/ 	.word	0x00000000
        /*0080*/ 	.short	0x0000
        /*0082*/ 	.short	0x0000
        /*0084*/ 	.byte	0x00, 0xf5, 0x21, 0x00


	//----- nvinfo : EIATTR_SPARSE_MMA_MASK
	.align		4
.L_418:
        /*0088*/ 	.byte	0x03, 0x50
        /*008a*/ 	.short	0x0000


	//----- nvinfo : EIATTR_MAXREG_COUNT
	.align		4
        /*008c*/ 	.byte	0x03, 0x1b
        /*008e*/ 	.short	0x00ff


	//----- nvinfo : EIATTR_NUM_BARRIERS
	.align		4
        /*0090*/ 	.byte	0x02, 0x4c
        /*0092*/ 	.byte	0x01
	.zero		1


	//----- nvinfo : EIATTR_EXTERNS
	.align		4
        /*0094*/ 	.byte	0x04, 0x0f
        /*0096*/ 	.short	(.L_420 - .L_419)


	//   ....[0]....
	.align		4
.L_419:
        /*0098*/ 	.word	index@(vprintf)


	//----- nvinfo : EIATTR_MERCURY_ISA_VERSION
	.align		4
.L_420:
        /*009c*/ 	.byte	0x03, 0x5f
        /*009e*/ 	.short	0x0101


	//----- nvinfo : EIATTR_VRC_CTA_INIT_COUNT
	.align		4
        /*00a0*/ 	.byte	0x02, 0x4a
	.zero		1
	.zero		1


	//----- nvinfo : EIATTR_SYSCALL_OFFSETS
	.align		4
        /*00a4*/ 	.byte	0x04, 0x46
        /*00a6*/ 	.short	(.L_422 - .L_421)


	//   ....[0]....
.L_421:
        /*00a8*/ 	.word	0x000001c0


	//   ....[1]....
        /*00ac*/ 	.word	0x00000270


	//   ....[2]....
        /*00b0*/ 	.word	0x00000310


	//----- nvinfo : EIATTR_EXIT_INSTR_OFFSETS
	.align		4
.L_422:
        /*00b4*/ 	.byte	0x04, 0x1c
        /*00b6*/ 	.short	(.L_424 - .L_423)


	//   ....[0]....
.L_423:
        /*00b8*/ 	.word	0x00009830


	//   ....[1]....
        /*00bc*/ 	.word	0x00009e20


	//   ....[2]....
        /*00c0*/ 	.word	0x00009e70


	//   ....[3]....
        /*00c4*/ 	.word	0x00009ff0


	//   ....[4]....
        /*00c8*/ 	.word	0x0000a150


	//   ....[5]....
        /*00cc*/ 	.word	0x0000a2b0


	//   ....[6]....
        /*00d0*/ 	.word	0x0000a3c0


	//----- nvinfo : EIATTR_CRS_STACK_SIZE
	.align		4
.L_424:
        /*00d4*/ 	.byte	0x04, 0x1e
        /*00d6*/ 	.short	(.L_426 - .L_425)
.L_425:
        /*00d8*/ 	.word	0x00000000


	//----- nvinfo : EIATTR_CBANK_PARAM_SIZE
	.align		4
.L_426:
        /*00dc*/ 	.byte	0x03, 0x19
        /*00de*/ 	.short	0x003c


	//----- nvinfo : EIATTR_PARAM_CBANK
	.align		4
        /*00e0*/ 	.byte	0x04, 0x0a
        /*00e2*/ 	.short	(.L_428 - .L_427)
	.align		4
.L_427:
        /*00e4*/ 	.word	index@(.nv.constant0._Z15flash_attentionIfLi24ELi24ELi128ELi32ELi16EEvPT_S1_S1_S1_iS1_S1_i)
        /*00e8*/ 	.short	0x0380
        /*00ea*/ 	.short	0x003c


	//----- nvinfo : EIATTR_SW_WAR
	.align		4
.L_428:
        /*00ec*/ 	.byte	0x04, 0x36
        /*00ee*/ 	.short	(.L_430 - .L_429)
.L_429:
        /*00f0*/ 	.word	0x00000008
.L_430:


//--------------------- .nv.info._Z15flash_attentionIfLi32ELi32ELi128ELi32ELi16EEvPT_S1_S1_S1_iS1_S1_i --------------------------
	.section	.nv.info._Z15flash_attentionIfLi32ELi32ELi128ELi32ELi16EEvPT_S1_S1_S1_iS1_S1_i,"",@"SHT_CUDA_INFO"
	.sectionflags	@""
	.align	4


	//----- nvinfo : EIATTR_CUDA_API_VERSION
	.align		4
        /*0000*/ 	.byte	0x04, 0x37
        /*0002*/ 	.short	(.L_432 - .L_431)
.L_431:
        /*0004*/ 	.word	0x00000082


	//----- nvinfo : EIATTR_KPARAM_INFO
	.align		4
.L_432:
        /*0008*/ 	.byte	0x04, 0x17
        /*000a*/ 	.short	(.L_434 - .L_433)
.L_433:
        /*000c*/ 	.word	0x00000000
        /*0010*/ 	.short	0x0007
        /*0012*/ 	.short	0x0038
        /*0014*/ 	.byte	0x00, 0xf0, 0x11, 0x00


	//----- nvinfo : EIATTR_KPARAM_INFO
	.align		4
.L_434:
        /*0018*/ 	.byte	0x04, 0x17
        /*001a*/ 	.short	(.L_436 - .L_435)
.L_435:
        /*001c*/ 	.word	0x00000000
        /*0020*/ 	.short	0x0006
        /*0022*/ 	.short	0x0030
        /*0024*/ 	.byte	0x00, 0xf5, 0x21, 0x00


	//----- nvinfo : EIATTR_KPARAM_INFO
	.align		4
.L_436:
        /*0028*/ 	.byte	0x04, 0x17
        /*002a*/ 	.short	(.L_438 - .L_437)
.L_437:
        /*002c*/ 	.word	0x00000000
        /*0030*/ 	.short	0x0005
        /*0032*/ 	.short	0x0028
        /*0034*/ 	.byte	0x00, 0xf5, 0x21, 0x00


	//----- nvinfo : EIATTR_KPARAM_INFO
	.align		4
.L_438:
        /*0038*/ 	.byte	0x04, 0x17
        /*003a*/ 	.short	(.L_440 - .L_439)
.L_439:
        /*003c*/ 	.word	0x00000000
        /*0040*/ 	.short	0x0004
        /*0042*/ 	.short	0x0020
        /*0044*/ 	.byte	0x00, 0xf0, 0x11, 0x00


	//----- nvinfo : EIATTR_KPARAM_INFO
	.align		4
.L_440:
        /*0048*/ 	.byte	0x04, 0x17
        /*004a*/ 	.short	(.L_442 - .L_441)
.L_441:
        /*004c*/ 	.word	0x00000000
        /*0050*/ 	.short	0x0003
        /*0052*/ 	.short	0x0018
        /*0054*/ 	.byte	0x00, 0xf5, 0x21, 0x00


	//----- nvinfo : EIATTR_KPARAM_INFO
	.align		4
.L_442:
        /*0058*/ 	.byte	0x04, 0x17
        /*005a*/ 	.short	(.L_444 - .L_443)
.L_443:
        /*005c*/ 	.word	0x00000000
        /*0060*/ 	.short	0x0002
        /*0062*/ 	.short	0x0010
        /*0064*/ 	.byte	0x00, 0xf5, 0x21, 0x00


	//----- nvinfo : EIATTR_KPARAM_INFO
	.align		4
.L_444:
        /*0068*/ 	.byte	0x04, 0x17
        /*006a*/ 	.short	(.L_446 - .L_445)
.L_445:
        /*006c*/ 	.word	0x00000000
        /*0070*/ 	.short	0x0001
        /*0072*/ 	.short	0x0008
        /*0074*/ 	.byte	0x00, 0xf5, 0x21, 0x00


	//----- nvinfo : EIATTR_KPARAM_INFO
	.align		4
.L_446:
        /*0078*/ 	.byte	0x04, 0x17
        /*007a*/ 	.short	(.L_448 - .L_447)
.L_447:
        /*007c*/ 	.word	0x00000000
        /*0080*/ 	.short	0x0000
        /*0082*/ 	.short	0x0000
        /*0084*/ 	.byte	0x00, 0xf5, 0x21, 0x00


	//----- nvinfo : EIATTR_SPARSE_MMA_MASK
	.align		4
.L_448:
        /*0088*/ 	.byte	0x03, 0x50
        /*008a*/ 	.short	0x0000


	//----- nvinfo : EIATTR_MAXREG_COUNT
	.align		4
        /*008c*/ 	.byte	0x03, 0x1b
        /*008e*/ 	.short	0x00ff


	//----- nvinfo : EIATTR_NUM_BARRIERS
	.align		4
        /*0090*/ 	.byte	0x02, 0x4c
        /*0092*/ 	.byte	0x01
	.zero		1


	//----- nvinfo : EIATTR_EXTERNS
	.align		4
        /*0094*/ 	.byte	0x04, 0x0f
        /*0096*/ 	.short	(.L_450 - .L_449)


	//   ....[0]....
	.align		4
.L_449:
        /*0098*/ 	.word	index@(vprintf)


	//----- nvinfo : EIATTR_MERCURY_ISA_VERSION
	.align		4
.L_450:
        /*009c*/ 	.byte	0x03, 0x5f
        /*009e*/ 	.short	0x0101


	//----- nvinfo : EIATTR_VRC_CTA_INIT_COUNT
	.align		4
        /*00a0*/ 	.byte	0x02, 0x4a
	.zero		1
	.zero		1


	//----- nvinfo : EIATTR_SYSCALL_OFFSETS
	.align		4
        /*00a4*/ 	.byte	0x04, 0x46
        /*00a6*/ 	.short	(.L_452 - .L_451)


	//   ....[0]....
.L_451:
        /*00a8*/ 	.word	0x000001c0


	//   ....[1]....
        /*00ac*/ 	.word	0x00000270


	//   ....[2]....
        /*00b0*/ 	.word	0x00000310


	//----- nvinfo : EIATTR_EXIT_INSTR_OFFSETS
	.align		4
.L_452:
        /*00b4*/ 	.byte	0x04, 0x1c
        /*00b6*/ 	.short	(.L_454 - .L_453)


	//   ....[0]....
.L_453:
        /*00b8*/ 	.word	0x00004110


	//   ....[1]....
        /*00bc*/ 	.word	0x00004700


	//   ....[2]....
        /*00c0*/ 	.word	0x00004750


	//   ....[3]....
        /*00c4*/ 	.word	0x000048d0


	//   ....[4]....
        /*00c8*/ 	.word	0x00004a30


	//   ....[5]....
        /*00cc*/ 	.word	0x00004b90


	//   ....[6]....
        /*00d0*/ 	.word	0x00004ca0


	//----- nvinfo : EIATTR_CRS_STACK_SIZE
	.align		4
.L_454:
        /*00d4*/ 	.byte	0x04, 0x1e
        /*00d6*/ 	.short	(.L_456 - .L_455)
.L_455:
        /*00d8*/ 	.word	0x00000000


	//----- nvinfo : EIATTR_CBANK_PARAM_SIZE
	.align		4
.L_456:
        /*00dc*/ 	.byte	0x03, 0x19
        /*00de*/ 	.short	0x003c


	//----- nvinfo : EIATTR_PARAM_CBANK
	.align		4
        /*00e0*/ 	.byte	0x04, 0x0a
        /*00e2*/ 	.short	(.L_458 - .L_457)
	.align		4
.L_457:
        /*00e4*/ 	.word	index@(.nv.constant0._Z15flash_attentionIfLi32ELi32ELi128ELi32ELi16EEvPT_S1_S1_S1_iS1_S1_i)
        /*00e8*/ 	.short	0x0380
        /*00ea*/ 	.short	0x003c


	//----- nvinfo : EIATTR_SW_WAR
	.align		4
.L_458:
        /*00ec*/ 	.byte	0x04, 0x36
        /*00ee*/ 	.short	(.L_460 - .L_459)
.L_459:
        /*00f0*/ 	.word	0x00000008
.L_460:


//--------------------- .nv.info._Z15flash_attentionIfLi48ELi48ELi64ELi48ELi16EEvPT_S1_S1_S1_iS1_S1_i --------------------------
	.section	.nv.info._Z15flash_attentionIfLi48ELi48ELi64ELi48ELi16EEvPT_S1_S1_S1_iS1_S1_i,"",@"SHT_CUDA_INFO"
	.sectionflags	@""
	.align	4


	//----- nvinfo : EIATTR_CUDA_API_VERSION
	.align		4
        /*0000*/ 	.byte	0x04, 0x37
        /*0002*/ 	.short	(.L_462 - .L_461)
.L_461:
        /*0004*/ 	.word	0x00000082


	//----- nvinfo : EIATTR_KPARAM_INFO
	.align		4
.L_462:
        /*0008*/ 	.byte	0x04, 0x17
        /*000a*/ 	.short	(.L_464 - .L_463)
.L_463:
        /*000c*/ 	.word	0x00000000
        /*0010*/ 	.short	0x0007
        /*0012*/ 	.short	0x0038
        /*0014*/ 	.byte	0x00, 0xf0, 0x11, 0x00


	//----- nvinfo : EIATTR_KPARAM_INFO
	.align		4
.L_464:
        /*0018*/ 	.byte	0x04, 0x17
        /*001a*/ 	.short	(.L_466 - .L_465)
.L_465:
        /*001c*/ 	.word	0x00000000
        /*0020*/ 	.short	0x0006
        /*0022*/ 	.short	0x0030
        /*0024*/ 	.byte	0x00, 0xf5, 0x21, 0x00


	//----- nvinfo : EIATTR_KPARAM_INFO
	.align		4
.L_466:
        /*0028*/ 	.byte	0x04, 0x17
        /*002a*/ 	.short	(.L_468 - .L_467)
.L_467:
        /*002c*/ 	.word	0x00000000
        /*0030*/ 	.short	0x0005
        /*0032*/ 	.short	0x0028
        /*0034*/ 	.byte	0x00, 0xf5, 0x21, 0x00


	//----- nvinfo : EIATTR_KPARAM_INFO
	.align		4
.L_468:
        /*0038*/ 	.byte	0x04, 0x17
        /*003a*/ 	.short	(.L_470 - .L_469)
.L_469:
        /*003c*/ 	.word	0x00000000
        /*0040*/ 	.short	0x0004
        /*0042*/ 	.short	0x0020
        /*0044*/ 	.byte	0x00, 0xf0, 0x11, 0x00


	//----- nvinfo : EIATTR_KPARAM_INFO
	.align		4
.L_470:
        /*0048*/ 	.byte	0x04, 0x17
        /*004a*/ 	.short	(.L_472 - .L_471)
.L_471:
        /*004c*/ 	.word	0x00000000
        /*0050*/ 	.short	0x0003
        /*0052*/ 	.short	0x0018
        /*0054*/ 	.byte	0x00, 0xf5, 0x21, 0x00


	//----- nvinfo : EIATTR_KPARAM_INFO
	.align		4
.L_472:
        /*0058*/ 	.byte	0x04, 0x17
        /*005a*/ 	.short	(.L_474 - .L_473)
.L_473:
        /*005c*/ 	.word	0x00000000
        /*0060*/ 	.short	0x0002
        /*0062*/ 	.short	0x0010
        /*0064*/ 	.byte	0x00, 0xf5, 0x21, 0x00


	//----- nvinfo : EIATTR_KPARAM_INFO
	.align		4
.L_474:
        /*0068*/ 	.byte	0x04, 0x17
        /*006a*/ 	.short	(.L_476 - .L_475)
.L_475:
        /*006c*/ 	.word	0x00000000
        /*0070*/ 	.short	0x0001
        /*0072*/ 	.short	0x0008
        /*0074*/ 	.byte	0x00, 0xf5, 0x21, 0x00


	//----- nvinfo : EIATTR_KPARAM_INFO
	.align		4
.L_476:
        /*0078*/ 	.byte	0x04, 0x17
        /*007a*/ 	.short	(.L_478 - .L_477)
.L_477:
        /*007c*/ 	.word	0x00000000
        /*0080*/ 	.short	0x0000
        /*0082*/ 	.short	0x0000
        /*0084*/ 	.byte	0x00, 0xf5, 0x21, 0x00


	//----- nvinfo : EIATTR_SPARSE_MMA_MASK
	.align		4
.L_478:
        /*0088*/ 	.byte	0x03, 0x50
        /*008a*/ 	.short	0x0000


	//----- nvinfo : EIATTR_MAXREG_COUNT
	.align		4
        /*008c*/ 	.byte	0x03, 0x1b
        /*008e*/ 	.short	0x00ff


	//----- nvinfo : EIATTR_NUM_BARRIERS
	.align		4
        /*0090*/ 	.byte	0x02, 0x4c
        /*0092*/ 	.byte	0x01
	.zero		1


	//----- nvinfo : EIATTR_EXTERNS
	.align		4
        /*0094*/ 	.byte	0x04, 0x0f
        /*0096*/ 	.short	(.L_480 - .L_479)


	//   ....[0]....
	.align		4
.L_479:
        /*0098*/ 	.word	index@(vprintf)


	//----- nvinfo : EIATTR_MERCURY_ISA_VERSION
	.align		4
.L_480:
        /*009c*/ 	.byte	0x03, 0x5f
        /*009e*/ 	.short	0x0101


	//----- nvinfo : EIATTR_VRC_CTA_INIT_COUNT
	.align		4
        /*00a0*/ 	.byte	0x02, 0x4a
	.zero		1
	.zero		1


	//----- nvinfo : EIATTR_SYSCALL_OFFSETS
	.align		4
        /*00a4*/ 	.byte	0x04, 0x46
        /*00a6*/ 	.short	(.L_482 - .L_481)


	//   ....[0]....
.L_481:
        /*00a8*/ 	.word	0x000001c0


	//   ....[1]....
        /*00ac*/ 	.word	0x00000270


	//   ....[2]....
        /*00b0*/ 	.word	0x00000310


	//----- nvinfo : EIATTR_EXIT_INSTR_OFFSETS
	.align		4
.L_482:
        /*00b4*/ 	.byte	0x04, 0x1c
        /*00b6*/ 	.short	(.L_484 - .L_483)


	//   ....[0]....
.L_483:
        /*00b8*/ 	.word	0x00004df0


	//   ....[1]....
        /*00bc*/ 	.word	0x00005150


	//   ....[2]....
        /*00c0*/ 	.word	0x000054c0


	//   ....[3]....
        /*00c4*/ 	.word	0x00005510


	//   ....[4]....
        /*00c8*/ 	.word	0x000056a0


	//   ....[5]....
        /*00cc*/ 	.word	0x000057b0


	//----- nvinfo : EIATTR_CRS_STACK_SIZE
	.align		4
.L_484:
        /*00d0*/ 	.byte	0x04, 0x1e
        /*00d2*/ 	.short	(.L_486 - .L_485)
.L_485:
        /*00d4*/ 	.word	0x00000000


	//----- nvinfo : EIATTR_CBANK_PARAM_SIZE
	.align		4
.L_486:
        /*00d8*/ 	.byte	0x03, 0x19
        /*00da*/ 	.short	0x003c


	//----- nvinfo : EIATTR_PARAM_CBANK
	.align		4
        /*00dc*/ 	.byte	0x04, 0x0a
        /*00de*/ 	.short	(.L_488 - .L_487)
	.align		4
.L_487:
        /*00e0*/ 	.word	index@(.nv.constant0._Z15flash_attentionIfLi48ELi48ELi64ELi48ELi16EEvPT_S1_S1_S1_iS1_S1_i)
        /*00e4*/ 	.short	0x0380
        /*00e6*/ 	.short	0x003c


	//----- nvinfo : EIATTR_SW_WAR
	.align		4
.L_488:
        /*00e8*/ 	.byte	0x04, 0x36
        /*00ea*/ 	.short	(.L_490 - .L_489)
.L_489:
        /*00ec*/ 	.word	0x00000008
.L_490:


//--------------------- .nv.info._Z15flash_attentionIfLi16ELi16ELi64ELi32ELi16EEvPT_S1_S1_S1_iS1_S1_i --------------------------
	.section	.nv.info._Z15flash_attentionIfLi16ELi16ELi64ELi32ELi16EEvPT_S1_S1_S1_iS1_S1_i,"",@"SHT_CUDA_INFO"
	.sectionflags	@""
	.align	4


	//----- nvinfo : EIATTR_CUDA_API_VERSION
	.align		4
        /*0000*/ 	.byte	0x04, 0x37
        /*0002*/ 	.short	(.L_492 - .L_491)
.L_491:
        /*0004*/ 	.word	0x00000082


	//----- nvinfo : EIATTR_KPARAM_INFO
	.align		4
.L_492:
        /*0008*/ 	.byte	0x04, 0x17
        /*000a*/ 	.short	(.L_494 - .L_493)
.L_493:
        /*000c*/ 	.word	0x00000000
        /*0010*/ 	.short	0x0007
        /*0012*/ 	.short	0x0038
        /*0014*/ 	.byte	0x00, 0xf0, 0x11, 0x00


	//----- nvinfo : EIATTR_KPARAM_INFO
	.align		4
.L_494:
        /*0018*/ 	.byte	0x04, 0x17
        /*001a*/ 	.short	(.L_496 - .L_495)
.L_495:
        /*001c*/ 	.word	0x00000000
        /*0020*/ 	.short	0x0006
        /*0022*/ 	.short	0x0030
        /*0024*/ 	.byte	0x00, 0xf5, 0x21, 0x00


	//----- nvinfo : EIATTR_KPARAM_INFO
	.align		4
.L_496:
        /*0028*/ 	.byte	0x04, 0x17
        /*002a*/ 	.short	(.L_498 - .L_497)
.L_497:
        /*002c*/ 	.word	0x00000000
        /*0030*/ 	.short	0x0005
        /*0032*/ 	.short	0x0028
        /*0034*/ 	.byte	0x00, 0xf5, 0x21, 0x00


	//----- nvinfo : EIATTR_KPARAM_INFO
	.align		4
.L_498:
        /*0038*/ 	.byte	0x04, 0x17
        /*003a*/ 	.short	(.L_500 - .L_499)
.L_499:
        /*003c*/ 	.word	0x00000000
        /*0040*/ 	.short	0x0004
        /*0042*/ 	.short	0x0020
        /*0044*/ 	.byte	0x00, 0xf0, 0x11, 0x00


	//----- nvinfo : EIATTR_KPARAM_INFO
	.align		4
.L_500:
        /*0048*/ 	.byte	0x04, 0x17
        /*004a*/ 	.short	(.L_502 - .L_501)
.L_501:
        /*004c*/ 	.word	0x00000000
        /*0050*/ 	.short	0x0003
        /*0052*/ 	.short	0x0018
        /*0054*/ 	.byte	0x00, 0xf5, 0x21, 0x00


	//----- nvinfo : EIATTR_KPARAM_INFO
	.align		4
.L_502:
        /*0058*/ 	.byte	0x04, 0x17
        /*005a*/ 	.short	(.L_504 - .L_503)
.L_503:
        /*005c*/ 	.word	0x00000000
        /*0060*/ 	.short	0x0002
        /*0062*/ 	.short	0x0010
        /*0064*/ 	.byte	0x00, 0xf5, 0x21, 0x00


	//----- nvinfo : EIATTR_KPARAM_INFO
	.align		4
.L_504:
        /*0068*/ 	.byte	0x04, 0x17
        /*006a*/ 	.short	(.L_506 - .L_505)
.L_505:
        /*006c*/ 	.word	0x00000000
        /*0070*/ 	.short	0x0001
        /*0072*/ 	.short	0x0008
        /*0074*/ 	.byte	0x00, 0xf5, 0x21, 0x00


	//----- nvinfo : EIATTR_KPARAM_INFO
	.align		4
.L_506:
        /*0078*/ 	.byte	0x04, 0x17
        /*007a*/ 	.short	(.L_508 - .L_507)
.L_507:
        /*007c*/ 	.word	0x00000000
        /*0080*/ 	.short	0x0000
        /*0082*/ 	.short	0x0000
        /*0084*/ 	.byte	0x00, 0xf5, 0x21, 0x00


	//----- nvinfo : EIATTR_SPARSE_MMA_MASK
	.align		4
.L_508:
        /*0088*/ 	.byte	0x03, 0x50
        /*008a*/ 	.short	0x0000


	//----- nvinfo : EIATTR_MAXREG_COUNT
	.align		4
        /*008c*/ 	.byte	0x03, 0x1b
        /*008e*/ 	.short	0x00ff


	//----- nvinfo : EIATTR_NUM_BARRIERS
	.align		4
        /*0090*/ 	.byte	0x02, 0x4c
        /*0092*/ 	.byte	0x01
	.zero		1


	//----- nvinfo : EIATTR_EXTERNS
	.align		4
        /*0094*/ 	.byte	0x04, 0x0f
        /*0096*/ 	.short	(.L_510 - .L_509)


	//   ....[0]....
	.align		4
.L_509:
        /*0098*/ 	.word	index@(vprintf)


	//----- nvinfo : EIATTR_MERCURY_ISA_VERSION
	.align		4
.L_510:
        /*009c*/ 	.byte	0x03, 0x5f
        /*009e*/ 	.short	0x0101


	//----- nvinfo : EIATTR_VRC_CTA_INIT_COUNT
	.align		4
        /*00a0*/ 	.byte	0x02, 0x4a
	.zero		1
	.zero		1


	//----- nvinfo : EIATTR_SYSCALL_OFFSETS
	.align		4
        /*00a4*/ 	.byte	0x04, 0x46
        /*00a6*/ 	.short	(.L_512 - .L_511)


	//   ....[0]....
.L_511:
        /*00a8*/ 	.word	0x000001a0


	//   ....[1]....
        /*00ac*/ 	.word	0x00000250


	//   ....[2]....
        /*00b0*/ 	.word	0x000002f0


	//----- nvinfo : EIATTR_EXIT_INSTR_OFFSETS
	.align		4
.L_512:
        /*00b4*/ 	.byte	0x04, 0x1c
        /*00b6*/ 	.short	(.L_514 - .L_513)


	//   ....[0]....
.L_513:
        /*00b8*/ 	.word	0x00002290


	//   ....[1]....
        /*00bc*/ 	.word	0x000022e0


	//   ....[2]....
        /*00c0*/ 	.word	0x00002440


	//   ....[3]....
        /*00c4*/ 	.word	0x00002540


	//----- nvinfo : EIATTR_CRS_STACK_SIZE
	.align		4
.L_514:
        /*00c8*/ 	.byte	0x04, 0x1e
        /*00ca*/ 	.short	(.L_516 - .L_515)
.L_515:
        /*00cc*/ 	.word	0x00000000


	//----- nvinfo : EIATTR_CBANK_PARAM_SIZE
	.align		4
.L_516:
        /*00d0*/ 	.byte	0x03, 0x19
        /*00d2*/ 	.short	0x003c


	//----- nvinfo : EIATTR_PARAM_CBANK
	.align		4
        /*00d4*/ 	.byte	0x04, 0x0a
        /*00d6*/ 	.short	(.L_518 - .L_517)
	.align		4
.L_517:
        /*00d8*/ 	.word	index@(.nv.constant0._Z15flash_attentionIfLi16ELi16ELi64ELi32ELi16EEvPT_S1_S1_S1_iS1_S1_i)
        /*00dc*/ 	.short	0x0380
        /*00de*/ 	.short	0x003c


	//----- nvinfo : EIATTR_SW_WAR
	.align		4
.L_518:
        /*00e0*/ 	.byte	0x04, 0x36
        /*00e2*/ 	.short	(.L_520 - .L_519)
.L_519:
        /*00e4*/ 	.word	0x00000008
.L_520:


//--------------------- .nv.info._Z15flash_attentionIfLi24ELi24ELi64ELi32ELi16EEvPT_S1_S1_S1_iS1_S1_i --------------------------
	.section	.nv.info._Z15flash_attentionIfLi24ELi24ELi64ELi32ELi16EEvPT_S1_S1_S1_iS1_S1_i,"",@"SHT_CUDA_INFO"
	.sectionflags	@""
	.align	4


	//----- nvinfo : EIATTR_CUDA_API_VERSION
	.align		4
        /*0000*/ 	.byte	0x04, 0x37
        /*0002*/ 	.short	(.L_522 - .L_521)
.L_521:
        /*0004*/ 	.word	0x00000082


	//----- nvinfo : EIATTR_KPARAM_INFO
	.align		4
.L_522:
        /*0008*/ 	.byte	0x04, 0x17
        /*000a*/ 	.short	(.L_524 - .L_523)
.L_523:
        /*000c*/ 	.word	0x00000000
        /*0010*/ 	.short	0x0007
        /*0012*/ 	.short	0x0038
        /*0014*/ 	.byte	0x00, 0xf0, 0x11, 0x00


	//----- nvinfo : EIATTR_KPARAM_INFO
	.align		4
.L_524:
        /*0018*/ 	.byte	0x04, 0x17
        /*001a*/ 	.short	(.L_526 - .L_525)
.L_525:
        /*001c*/ 	.word	0x00000000
        /*0020*/ 	.short	0x0006
        /*0022*/ 	.short	0x0030
        /*0024*/ 	.byte	0x00, 0xf5, 0x21, 0x00


	//----- nvinfo : EIATTR_KPARAM_INFO
	.align		4
.L_526:
        /*0028*/ 	.byte	0x04, 0x17
        /*002a*/ 	.short	(.L_528 - .L_527)
.L_527:
        /*002c*/ 	.word	0x00000000
        /*0030*/ 	.short	0x0005
        /*0032*/ 	.short	0x0028
        /*0034*/ 	.byte	0x00, 0xf5, 0x21, 0x00


	//----- nvinfo : EIATTR_KPARAM_INFO
	.align		4
.L_528:
        /*0038*/ 	.byte	0x04, 0x17
        /*003a*/ 	.short	(.L_530 - .L_529)
.L_529:
        /*003c*/ 	.word	0x00000000
        /*0040*/ 	.short	0x0004
        /*0042*/ 	.short	0x0020
        /*0044*/ 	.byte	0x00, 0xf0, 0x11, 0x00


	//----- nvinfo : EIATTR_KPARAM_INFO
	.align		4
.L_530:
        /*0048*/ 	.byte	0x04, 0x17
        /*004a*/ 	.short	(.L_532 - .L_531)
.L_531:
        /*004c*/ 	.word	0x00000000
        /*0050*/ 	.short	0x0003
        /*0052*/ 	.short	0x0018
        /*0054*/ 	.byte	0x00, 0xf5, 0x21, 0x00


	//----- nvinfo : EIATTR_KPARAM_INFO
	.align		4
.L_532:
        /*0058*/ 	.byte	0x04, 0x17
        /*005a*/ 	.short	(.L_534 - .L_533)
.L_533:
        /*005c*/ 	.word	0x00000000
        /*0060*/ 	.short	0x0002
        /*0062*/ 	.short	0x0010
        /*0064*/ 	.byte	0x00, 0xf5, 0x21, 0x00


	//----- nvinfo : EIATTR_KPARAM_INFO
	.align		4
.L_534:
        /*0068*/ 	.byte	0x04, 0x17
        /*006a*/ 	.short	(.L_536 - .L_535)
.L_535:
        /*006c*/ 	.word	0x00000000
        /*0070*/ 	.short	0x0001
        /*0072*/ 	.short	0x0008
        /*0074*/ 	.byte	0x00, 0xf5, 0x21, 0x00


	//----- nvinfo : EIATTR_KPARAM_INFO
	.align		4
.L_536:
        /*0078*/ 	.byte	0x04, 0x17
        /*007a*/ 	.short	(.L_538 - .L_537)
.L_537:
        /*007c*/ 	.word	0x00000000
        /*0080*/ 	.short	0x0000
        /*0082*/ 	.short	0x0000
        /*0084*/ 	.byte	0x00, 0xf5, 0x21, 0x00


	//----- nvinfo : EIATTR_SPARSE_MMA_MASK
	.align		4
.L_538:
        /*0088*/ 	.byte	0x03, 0x50
        /*008a*/ 	.short	0x0000


	//----- nvinfo : EIATTR_MAXREG_COUNT
	.align		4
        /*008c*/ 	.byte	0x03, 0x1b
        /*008e*/ 	.short	0x00ff


	//----- nvinfo : EIATTR_NUM_BARRIERS
	.align		4
        /*0090*/ 	.byte	0x02, 0x4c
        /*0092*/ 	.byte	0x01
	.zero		1


	//----- nvinfo : EIATTR_EXTERNS
	.align		4
        /*0094*/ 	.byte	0x04, 0x0f
        /*0096*/ 	.short	(.L_540 - .L_539)


	//   ....[0]....
	.align		4
.L_539:
        /*0098*/ 	.word	index@(vprintf)


	//----- nvinfo : EIATTR_MERCURY_ISA_VERSION
	.align		4
.L_540:
        /*009c*/ 	.byte	0x03, 0x5f
        /*009e*/ 	.short	0x0101


	//----- nvinfo : EIATTR_VRC_CTA_INIT_COUNT
	.align		4
        /*00a0*/ 	.byte	0x02, 0x4a
	.zero		1
	.zero		1


	//----- nvinfo : EIATTR_SYSCALL_OFFSETS
	.align		4
        /*00a4*/ 	.byte	0x04, 0x46
        /*00a6*/ 	.short	(.L_542 - .L_541)


	//   ....[0]....
.L_541:
        /*00a8*/ 	.word	0x000001c0


	//   ....[1]....
        /*00ac*/ 	.word	0x00000270


	//   ....[2]....
        /*00b0*/ 	.word	0x00000310


	//----- nvinfo : EIATTR_EXIT_INSTR_OFFSETS
	.align		4
.L_542:
        /*00b4*/ 	.byte	0x04, 0x1c
        /*00b6*/ 	.short	(.L_544 - .L_543)


	//   ....[0]....
.L_543:
        /*00b8*/ 	.word	0x00005d90


	//   ....[1]....
        /*00bc*/ 	.word	0x000060c0


	//   ....[2]....
        /*00c0*/ 	.word	0x00006110


	//   ....[3]....
        /*00c4*/ 	.word	0x00006290


	//   ....[4]....
        /*00c8*/ 	.word	0x000063a0


	//----- nvinfo : EIATTR_CRS_STACK_SIZE
	.align		4
.L_544:
        /*00cc*/ 	.byte	0x04, 0x1e
        /*00ce*/ 	.short	(.L_546 - .L_545)
.L_545:
        /*00d0*/ 	.word	0x00000000


	//----- nvinfo : EIATTR_CBANK_PARAM_SIZE
	.align		4
.L_546:
        /*00d4*/ 	.byte	0x03, 0x19
        /*00d6*/ 	.short	0x003c


	//----- nvinfo : EIATTR_PARAM_CBANK
	.align		4
        /*00d8*/ 	.byte	0x04, 0x0a
        /*00da*/ 	.short	(.L_548 - .L_547)
	.align		4
.L_547:
        /*00dc*/ 	.word	index@(.nv.constant0._Z15flash_attentionIfLi24ELi24ELi64ELi32ELi16EEvPT_S1_S1_S1_iS1_S1_i)
        /*00e0*/ 	.short	0x0380
        /*00e2*/ 	.short	0x003c


	//----- nvinfo : EIATTR_SW_WAR
	.align		4
.L_548:
        /*00e4*/ 	.byte	0x04, 0x36
        /*00e6*/ 	.short	(.L_550 - .L_549)
.L_549:
        /*00e8*/ 	.word	0x00000008
.L_550:


//--------------------- .nv.info._Z15flash_attentionIfLi32ELi32ELi64ELi32ELi16EEvPT_S1_S1_S1_iS1_S1_i --------------------------
	.section	.nv.info._Z15flash_attentionIfLi32ELi32ELi64ELi32ELi16EEvPT_S1_S1_S1_iS1_S1_i,"",@"SHT_CUDA_INFO"
	.sectionflags	@""
	.align	4


	//----- nvinfo : EIATTR_CUDA_API_VERSION
	.align		4
        /*0000*/ 	.byte	0x04, 0x37
        /*0002*/ 	.short	(.L_552 - .L_551)
.L_551:
        /*0004*/ 	.word	0x00000082


	//----- nvinfo : EIATTR_KPARAM_INFO
	.align		4
.L_552:
        /*0008*/ 	.byte	0x04, 0x17
        /*000a*/ 	.short	(.L_554 - .L_553)
.L_553:
        /*000c*/ 	.word	0x00000000
        /*0010*/ 	.short	0x0007
        /*0012*/ 	.short	0x0038
        /*0014*/ 	.byte	0x00, 0xf0, 0x11, 0x00


	//----- nvinfo : EIATTR_KPARAM_INFO
	.align		4
.L_554:
        /*0018*/ 	.byte	0x04, 0x17
        /*001a*/ 	.short	(.L_556 - .L_555)
.L_555:
        /*001c*/ 	.word	0x00000000
        /*0020*/ 	.short	0x0006
        /*0022*/ 	.short	0x0030
        /*0024*/ 	.byte	0x00, 0xf5, 0x21, 0x00


	//----- nvinfo : EIATTR_KPARAM_INFO
	.align		4
.L_556:
        /*0028*/ 	.byte	0x04, 0x17
        /*002a*/ 	.short	(.L_558 - .L_557)
.L_557:
        /*002c*/ 	.word	0x00000000
        /*0030*/ 	.short	0x0005
        /*0032*/ 	.short	0x0028
        /*0034*/ 	.byte	0x00, 0xf5, 0x21, 0x00


	//----- nvinfo : EIATTR_KPARAM_INFO
	.align		4
.L_558:
        /*0038*/ 	.byte	0x04, 0x17
        /*003a*/ 	.short	(.L_560 - .L_559)
.L_559:
        /*003c*/ 	.word	0x00000000
        /*0040*/ 	.short	0x0004
        /*0042*/ 	.short	0x0020
        /*0044*/ 	.byte	0x00, 0xf0, 0x11, 0x00


	//----- nvinfo : EIATTR_KPARAM_INFO
	.align		4
.L_560:
        /*0048*/ 	.byte	0x04, 0x17
        /*004a*/ 	.short	(.L_562 - .L_561)
.L_561:
        /*004c*/ 	.word	0x00000000
        /*0050*/ 	.short	0x0003
        /*0052*/ 	.short	0x0018
        /*0054*/ 	.byte	0x00, 0xf5, 0x21, 0x00


	//----- nvinfo : EIATTR_KPARAM_INFO
	.align		4
.L_562:
        /*0058*/ 	.byte	0x04, 0x17
        /*005a*/ 	.short	(.L_564 - .L_563)
.L_563:
        /*005c*/ 	.word	0x00000000
        /*0060*/ 	.short	0x0002
        /*0062*/ 	.short	0x0010
        /*0064*/ 	.byte	0x00, 0xf5, 0x21, 0x00


	//----- nvinfo : EIATTR_KPARAM_INFO
	.align		4
.L_564:
        /*0068*/ 	.byte	0x04, 0x17
        /*006a*/ 	.short	(.L_566 - .L_565)
.L_565:
        /*006c*/ 	.word	0x00000000
        /*0070*/ 	.short	0x0001
        /*0072*/ 	.short	0x0008
        /*0074*/ 	.byte	0x00, 0xf5, 0x21, 0x00


	//----- nvinfo : EIATTR_KPARAM_INFO
	.align		4
.L_566:
        /*0078*/ 	.byte	0x04, 0x17
        /*007a*/ 	.short	(.L_568 - .L_567)
.L_567:
        /*007c*/ 	.word	0x00000000
        /*0080*/ 	.short	0x0000
        /*0082*/ 	.short	0x0000
        /*0084*/ 	.byte	0x00, 0xf5, 0x21, 0x00


	//----- nvinfo : EIATTR_SPARSE_MMA_MASK
	.align		4
.L_568:
        /*0088*/ 	.byte	0x03, 0x50
        /*008a*/ 	.short	0x0000


	//----- nvinfo : EIATTR_MAXREG_COUNT
	.align		4
        /*008c*/ 	.byte	0x03, 0x1b
        /*008e*/ 	.short	0x00ff


	//----- nvinfo : EIATTR_NUM_BARRIERS
	.align		4
        /*0090*/ 	.byte	0x02, 0x4c
        /*0092*/ 	.byte	0x01
	.zero		1


	//----- nvinfo : EIATTR_EXTERNS
	.align		4
        /*0094*/ 	.byte	0x04, 0x0f
        /*0096*/ 	.short	(.L_570 - .L_569)


	//   ....[0]....
	.align		4
.L_569:
        /*0098*/ 	.word	index@(vprintf)


	//----- nvinfo : EIATTR_MERCURY_ISA_VERSION
	.align		4
.L_570:
        /*009c*/ 	.byte	0x03, 0x5f
        /*009e*/ 	.short	0x0101


	//----- nvinfo : EIATTR_VRC_CTA_INIT_COUNT
	.align		4
        /*00a0*/ 	.byte	0x02, 0x4a
	.zero		1
	.zero		1


	//----- nvinfo : EIATTR_SYSCALL_OFFSETS
	.align		4
        /*00a4*/ 	.byte	0x04, 0x46
        /*00a6*/ 	.short	(.L_572 - .L_571)


	//   ....[0]....
.L_571:
        /*00a8*/ 	.word	0x000001c0


	//   ....[1]....
        /*00ac*/ 	.word	0x00000270


	//   ....[2]....
        /*00b0*/ 	.word	0x00000310


	//----- nvinfo : EIATTR_EXIT_INSTR_OFFSETS
	.align		4
.L_572:
        /*00b4*/ 	.byte	0x04, 0x1c
        /*00b6*/ 	.short	(.L_574 - .L_573)


	//   ....[0]....
.L_573:
        /*00b8*/ 	.word	0x000071c0


	//   ....[1]....
        /*00bc*/ 	.word	0x000074f0


	//   ....[2]....
        /*00c0*/ 	.word	0x00007540


	//   ....[3]....
        /*00c4*/ 	.word	0x000076c0


	//   ....[4]....
        /*00c8*/ 	.word	0x000077d0


	//----- nvinfo : EIATTR_CRS_STACK_SIZE
	.align		4
.L_574:
        /*00cc*/ 	.byte	0x04, 0x1e
        /*00ce*/ 	.short	(.L_576 - .L_575)
.L_575:
        /*00d0*/ 	.word	0x00000000


	//----- nvinfo : EIATTR_CBANK_PARAM_SIZE
	.align		4
.L_576:
        /*00d4*/ 	.byte	0x03, 0x19
        /*00d6*/ 	.short	0x003c


	//----- nvinfo : EIATTR_PARAM_CBANK
	.align		4
        /*00d8*/ 	.byte	0x04, 0x0a
        /*00da*/ 	.short	(.L_578 - .L_577)
	.align		4
.L_577:
        /*00dc*/ 	.word	index@(.nv.constant0._Z15flash_attentionIfLi32ELi32ELi64ELi32ELi16EEvPT_S1_S1_S1_iS1_S1_i)
        /*00e0*/ 	.short	0x0380
        /*00e2*/ 	.short	0x003c


	//----- nvinfo : EIATTR_SW_WAR
	.align		4
.L_578:
        /*00e4*/ 	.byte	0x04, 0x36
        /*00e6*/ 	.short	(.L_580 - .L_579)
.L_579:
        /*00e8*/ 	.word	0x00000008
.L_580:


//--------------------- .nv.info._Z15flash_attentionIfLi48ELi48ELi64ELi32ELi16EEvPT_S1_S1_S1_iS1_S1_i --------------------------
	.section	.nv.info._Z15flash_attentionIfLi48ELi48ELi64ELi32ELi16EEvPT_S1_S1_S1_iS1_S1_i,"",@"SHT_CUDA_INFO"
	.sectionflags	@""
	.align	4


	//----- nvinfo : EIATTR_CUDA_API_VERSION
	.align		4
        /*0000*/ 	.byte	0x04, 0x37
        /*0002*/ 	.short	(.L_582 - .L_581)
.L_581:
        /*0004*/ 	.word	0x00000082


	//----- nvinfo : EIATTR_KPARAM_INFO
	.align		4
.L_582:
        /*0008*/ 	.byte	0x04, 0x17
        /*000a*/ 	.short	(.L_584 - .L_583)
.L_583:
        /*000c*/ 	.word	0x00000000
        /*0010*/ 	.short	0x0007
        /*0012*/ 	.short	0x0038
        /*0014*/ 	.byte	0x00, 0xf0, 0x11, 0x00


	//----- nvinfo : EIATTR_KPARAM_INFO
	.align		4
.L_584:
        /*0018*/ 	.byte	0x04, 0x17
        /*001a*/ 	.short	(.L_586 - .L_585)
.L_585:
        /*001c*/ 	.word	0x00000000
        /*0020*/ 	.short	0x0006
        /*0022*/ 	.short	0x0030
        /*0024*/ 	.byte	0x00, 0xf5, 0x21, 0x00


	//----- nvinfo : EIATTR_KPARAM_INFO
	.align		4
.L_586:
        /*0028*/ 	.byte	0x04, 0x17
        /*002a*/ 	.short	(.L_588 - .L_587)
.L_587:
        /*002c*/ 	.word	0x00000000
        /*0030*/ 	.short	0x0005
        /*0032*/ 	.short	0x0028
        /*0034*/ 	.byte	0x00, 0xf5, 0x21, 0x00


	//----- nvinfo : EIATTR_KPARAM_INFO
	.align		4
.L_588:
        /*0038*/ 	.byte	0x04, 0x17
        /*003a*/ 	.short	(.L_590 - .L_589)
.L_589:
        /*003c*/ 	.word	0x00000000
        /*0040*/ 	.short	0x0004
        /*0042*/ 	.short	0x0020
        /*0044*/ 	.byte	0x00, 0xf0, 0x11, 0x00


	//----- nvinfo : EIATTR_KPARAM_INFO
	.align		4
.L_590:
        /*0048*/ 	.byte	0x04, 0x17
        /*004a*/ 	.short	(.L_592 - .L_591)
.L_591:
        /*004c*/ 	.word	0x00000000
        /*0050*/ 	.short	0x0003
        /*0052*/ 	.short	0x0018
        /*0054*/ 	.byte	0x00, 0xf5, 0x21, 0x00


	//----- nvinfo : EIATTR_KPARAM_INFO
	.align		4
.L_592:
        /*0058*/ 	.byte	0x04, 0x17
        /*005a*/ 	.short	(.L_594 - .L_593)
.L_593:
        /*005c*/ 	.word	0x00000000
        /*0060*/ 	.short	0x0002
        /*0062*/ 	.short	0x0010
        /*0064*/ 	.byte	0x00, 0xf5, 0x21, 0x00


	//----- nvinfo : EIATTR_KPARAM_INFO
	.align		4
.L_594:
        /*0068*/ 	.byte	0x04, 0x17
        /*006a*/ 	.short	(.L_596 - .L_595)
.L_595:
        /*006c*/ 	.word	0x00000000
        /*0070*/ 	.short	0x0001
        /*0072*/ 	.short	0x0008
        /*0074*/ 	.byte	0x00, 0xf5, 0x21, 0x00


	//----- nvinfo : EIATTR_KPARAM_INFO
	.align		4
.L_596:
        /*0078*/ 	.byte	0x04, 0x17
        /*007a*/ 	.short	(.L_598 - .L_597)
.L_597:
        /*007c*/ 	.word	0x00000000
        /*0080*/ 	.short	0x0000
        /*0082*/ 	.short	0x0000
        /*0084*/ 	.byte	0x00, 0xf5, 0x21, 0x00


	//----- nvinfo : EIATTR_SPARSE_MMA_MASK
	.align		4
.L_598:
        /*0088*/ 	.byte	0x03, 0x50
        /*008a*/ 	.short	0x0000


	//----- nvinfo : EIATTR_MAXREG_COUNT
	.align		4
        /*008c*/ 	.byte	0x03, 0x1b
        /*008e*/ 	.short	0x00ff


	//----- nvinfo : EIATTR_NUM_BARRIERS
	.align		4
        /*0090*/ 	.byte	0x02, 0x4c
        /*0092*/ 	.byte	0x01
	.zero		1


	//----- nvinfo : EIATTR_EXTERNS
	.align		4
        /*0094*/ 	.byte	0x04, 0x0f
        /*0096*/ 	.short	(.L_600 - .L_599)


	//   ....[0]....
	.align		4
.L_599:
        /*0098*/ 	.word	index@(vprintf)


	//----- nvinfo : EIATTR_MERCURY_ISA_VERSION
	.align		4
.L_600:
        /*009c*/ 	.byte	0x03, 0x5f
        /*009e*/ 	.short	0x0101


	//----- nvinfo : EIATTR_VRC_CTA_INIT_COUNT
	.align		4
        /*00a0*/ 	.byte	0x02, 0x4a
	.zero		1
	.zero		1


	//----- nvinfo : EIATTR_SYSCALL_OFFSETS
	.align		4
        /*00a4*/ 	.byte	0x04, 0x46
        /*00a6*/ 	.short	(.L_602 - .L_601)


	//   ....[0]....
.L_601:
        /*00a8*/ 	.word	0x000001c0


	//   ....[1]....
        /*00ac*/ 	.word	0x00000270


	//   ....[2]....
        /*00b0*/ 	.word	0x00000310


	//----- nvinfo : EIATTR_EXIT_INSTR_OFFSETS
	.align		4
.L_602:
        /*00b4*/ 	.byte	0x04, 0x1c
        /*00b6*/ 	.short	(.L_604 - .L_603)


	//   ....[0]....
.L_603:
        /*00b8*/ 	.word	0x000061a0


	//   ....[1]....
        /*00bc*/ 	.word	0x000064f0


	//   ....[2]....
        /*00c0*/ 	.word	0x00006850


	//   ....[3]....
        /*00c4*/ 	.word	0x000068a0


	//   ....[4]....
        /*00c8*/ 	.word	0x00006a20


	//   ....[5]....
        /*00cc*/ 	.word	0x00006b30


	//----- nvinfo : EIATTR_CRS_STACK_SIZE
	.align		4
.L_604:
        /*00d0*/ 	.byte	0x04, 0x1e
        /*00d2*/ 	.short	(.L_606 - .L_605)
.L_605:
        /*00d4*/ 	.word	0x00000000


	//----- nvinfo : EIATTR_CBANK_PARAM_SIZE
	.align		4
.L_606:
        /*00d8*/ 	.byte	0x03, 0x19
        /*00da*/ 	.short	0x003c


	//----- nvinfo : EIATTR_PARAM_CBANK
	.align		4
        /*00dc*/ 	.byte	0x04, 0x0a
        /*00de*/ 	.short	(.L_608 - .L_607)
	.align		4
.L_607:
        /*00e0*/ 	.word	index@(.nv.constant0._Z15flash_attentionIfLi48ELi48ELi64ELi32ELi16EEvPT_S1_S1_S1_iS1_S1_i)
        /*00e4*/ 	.short	0x0380
        /*00e6*/ 	.short	0x003c


	//----- nvinfo : EIATTR_SW_WAR
	.align		4
.L_608:
        /*00e8*/ 	.byte	0x04, 0x36
        /*00ea*/ 	.short	(.L_610 - .L_609)
.L_609:
        /*00ec*/ 	.word	0x00000008
.L_610:


//--------------------- .nv.callgraph             --------------------------
	.section	.nv.callgraph,"",@"SHT_CUDA_CALLGRAPH"
	.align	4
	.sectionentsize	8
	.align		4
        /*0000*/ 	.word	0x00000000
	.align		4
        /*0004*/ 	.word	0xffffffff
	.align		4
        /*0008*/ 	.word	index@(_Z15flash_attentionIfLi96ELi32ELi32ELi32ELi16EEvPT_S1_S1_S1_iS1_S1_i)
	.align		4
        /*000c*/ 	.word	index@(vprintf)
	.align		4
        /*0010*/ 	.word	index@(_Z15flash_attentionIfLi32ELi32ELi32ELi32ELi16EEvPT_S1_S1_S1_iS1_S1_i)
	.align		4
        /*0014*/ 	.word	index@(vprintf)
	.align		4
        /*0018*/ 	.word	index@(_Z15flash_attentionIfLi48ELi32ELi32ELi32ELi16EEvPT_S1_S1_S1_iS1_S1_i)
	.align		4
        /*001c*/ 	.word	index@(vprintf)
	.align		4
        /*0020*/ 	.word	index@(_Z15flash_attentionIfLi64ELi32ELi32ELi32ELi16EEvPT_S1_S1_S1_iS1_S1_i)
	.align		4
        /*0024*/ 	.word	index@(vprintf)
	.align		4
        /*0028*/ 	.word	index@(_Z15flash_attentionIfLi8ELi8ELi256ELi32ELi16EEvPT_S1_S1_S1_iS1_S1_i)
	.align		4
        /*002c*/ 	.word	index@(vprintf)
	.align		4
        /*0030*/ 	.word	index@(_Z15flash_attentionIfLi12ELi12ELi256ELi32ELi16EEvPT_S1_S1_S1_iS1_S1_i)
	.align		4
        /*0034*/ 	.word	index@(vprintf)
	.align		4
        /*0038*/ 	.word	index@(_Z15flash_attentionIfLi16ELi16ELi256ELi32ELi16EEvPT_S1_S1_S1_iS1_S1_i)
	.align		4
        /*003c*/ 	.word	index@(vprintf)
	.align		4
        /*0040*/ 	.word	index@(_Z15flash_attentionIfLi12ELi12ELi128ELi32ELi16EEvPT_S1_S1_S1_iS1_S1_i)
	.align		4
        /*0044*/ 	.word	index@(vprintf)
	.align		4
        /*0048*/ 	.word	index@(_Z15flash_attentionIfLi16ELi16ELi128ELi32ELi16EEvPT_S1_S1_S1_iS1_S1_i)
	.align		4
        /*004c*/ 	.word	index@(vprintf)
	.align		4
        /*0050*/ 	.word	index@(_Z15flash_attentionIfLi24ELi24ELi128ELi32ELi16EEvPT_S1_S1_S1_iS1_S1_i)
	.align		4
        /*0054*/ 	.word	index@(vprintf)
	.align		4
        /*0058*/ 	.word	index@(_Z15flash_attentionIfLi32ELi32ELi128ELi32ELi16EEvPT_S1_S1_S1_iS1_S1_i)
	.align		4
        /*005c*/ 	.word	index@(vprintf)
	.align		4
        /*0060*/ 	.word	index@(_Z15flash_attentionIfLi48ELi48ELi64ELi48ELi16EEvPT_S1_S1_S1_iS1_S1_i)
	.align		4
        /*0064*/ 	.word	index@(vprintf)
	.align		4
        /*0068*/ 	.word	index@(_Z15flash_attentionIfLi16ELi16ELi64ELi32ELi16EEvPT_S1_S1_S1_iS1_S1_i)
	.align		4
        /*006c*/ 	.word	index@(vprintf)
	.align		4
        /*0070*/ 	.word	index@(_Z15flash_attentionIfLi24ELi24ELi64ELi32ELi16EEvPT_S1_S1_S1_iS1_S1_i)
	.align		4
        /*0074*/ 	.word	index@(vprintf)
	.align		4
        /*0078*/ 	.word	index@(_Z15flash_attentionIfLi32ELi32ELi64ELi32ELi16EEvPT_S1_S1_S1_iS1_S1_i)
	.align		4
        /*007c*/ 	.word	index@(vprintf)
	.align		4
        /*0080*/ 	.word	index@(_Z15flash_attentionIfLi48ELi48ELi64ELi32ELi16EEvPT_S1_S1_S1_iS1_S1_i)
	.align		4
        /*0084*/ 	.word	index@(vprintf)
	.align		4
        /*0088*/ 	.word	0x00000000
	.align		4
        /*008c*/ 	.word	0xfffffffe
	.align		4
        /*0090*/ 	.word	0x00000000
	.align		4
        /*0094*/ 	.word	0xfffffffd
	.align		4
        /*0098*/ 	.word	0x00000000
	.align		4
        /*009c*/ 	.word	0xfffffffc


//--------------------- .nv.constant4             --------------------------
	.section	.nv.constant4,"a",@progbits
	.align	8
	.align		8
.nv.constant4:
        /*0000*/ 	.dword	vprintf
	.align		8
        /*0008*/ 	.dword	$str
	.align		8
        /*0010*/ 	.dword	$str$1
	.align		8
        /*0018*/ 	.dword	$str$2


//--------------------- .text._Z15flash_attentionIfLi96ELi32ELi32ELi32ELi16EEvPT_S1_S1_S1_iS1_S1_i --------------------------
	.section	.text._Z15flash_attentionIfLi96ELi32ELi32ELi32ELi16EEvPT_S1_S1_S1_iS1_S1_i,"ax",@progbits
	.align	128
        .global         _Z15flash_attentionIfLi96ELi32ELi32ELi32ELi16EEvPT_S1_S1_S1_iS1_S1_i
        .type           _Z15flash_attentionIfLi96ELi32ELi32ELi32ELi16EEvPT_S1_S1_S1_iS1_S1_i,@function
        .size           _Z15flash_attentionIfLi96ELi32ELi32ELi32ELi16EEvPT_S1_S1_S1_iS1_S1_i,(.L_x_988 - _Z15flash_attentionIfLi96ELi32ELi32ELi32ELi16EEvPT_S1_S1_S1_iS1_S1_i)
        .other          _Z15flash_attentionIfLi96ELi32ELi32ELi32ELi16EEvPT_S1_S1_S1_iS1_S1_i,@"STO_CUDA_ENTRY STV_DEFAULT"
_Z15flash_attentionIfLi96ELi32ELi32ELi32ELi16EEvPT_S1_S1_S1_iS1_S1_i:
.text._Z15flash_attentionIfLi96ELi32ELi32ELi32ELi16EEvPT_S1_S1_S1_iS1_S1_i:
[----:B------:R-:W0:Y:S01]  /*0000*/  LDC R1, c[0x0][0x37c] ;  /* 0x0000df00ff017b82 */ /* 0x000e220000000800 */
[----:B------:R-:W1:Y:S01]  /*0010*/  S2R R16, SR_TID.X ;  /* 0x0000000000107919 */ /* 0x000e620000002100 */
[----:B0-----:R-:W-:Y:S01]  /*0020*/  VIADD R1, R1, 0xffffffc8 ;  /* 0xffffffc801017836 */ /* 0x001fe20000000000 */
[----:B------:R-:W0:Y:S01]  /*0030*/  LDCU.64 UR36, c[0x0][0x358] ;  /* 0x00006b00ff2477ac */ /* 0x000e220008000a00 */
[----:B------:R-:W-:Y:S01]  /*0040*/  BSSY.RECONVERGENT B6, `(.L_x_0) ;  /* 0x000002c000067945 */ /* 0x000fe20003800200 */
[----:B------:R-:W1:Y:S01]  /*0050*/  S2R R17, SR_TID.Y ;  /* 0x0000000000117919 */ /* 0x000e620000002200 */
[----:B------:R-:W-:Y:S01]  /*0060*/  VIADD R22, R1, 0x18 ;  /* 0x0000001801167836 */ /* 0x000fe20000000000 */
[----:B------:R-:W2:Y:S01]  /*0070*/  LDCU UR38, c[0x0][0x2fc] ;  /* 0x00005f80ff2677ac */ /* 0x000ea20008000800 */
[----:B------:R-:W1:Y:S02]  /*0080*/  S2R R2, SR_CTAID.X ;  /* 0x0000000000027919 */ /* 0x000e640000002500 */
[----:B-1----:R-:W-:-:S13]  /*0090*/  LOP3.LUT P0, RZ, R16, R17, R2, 0xfe, !PT ;  /* 0x0000001110ff7212 */ /* 0x002fda000780fe02 */
[----:B0-2---:R-:W-:Y:S05]  /*00a0*/  @P0 BRA `(.L_x_1) ;  /* 0x0000000000940947 */ /* 0x005fea0003800000 */
[----:B------:R-:W0:Y:S01]  /*00b0*/  LDC R0, c[0x0][0x2f8] ;  /* 0x0000be00ff007b82 */ /* 0x000e220000000800 */
[----:B------:R-:W-:Y:S01]  /*00c0*/  IMAD.MOV.U32 R10, RZ, RZ, 0x60 ;  /* 0x00000060ff0a7424 */ /* 0x000fe200078e00ff */
[----:B------:R-:W-:Y:S01]  /*00d0*/  MOV R18, 0x0 ;  /* 0x0000000000127802 */ /* 0x000fe20000000f00 */
[----:B------:R-:W-:Y:S01]  /*00e0*/  IMAD.MOV.U32 R11, RZ, RZ, 0x20 ;  /* 0x00000020ff0b7424 */ /* 0x000fe200078e00ff */
[----:B------:R-:W1:Y:S04]  /*00f0*/  LDCU.64 UR4, c[0x4][0x8] ;  /* 0x01000100ff0477ac */ /* 0x000e680008000a00 */
[----:B------:R2:W-:Y:S01]  /*0100*/  STL.64 [R1+0x20], R10 ;  /* 0x0000200a01007387 */ /* 0x0005e20000100a00 */
[----:B------:R2:W3:Y:S03]  /*0110*/  LDC.64 R8, c[0x4][R18] ;  /* 0x0100000012087b82 */ /* 0x0004e60000000a00 */
[----:B------:R2:W-:Y:S01]  /*0120*/  STL [R1+0x28], R11 ;  /* 0x0000280b01007387 */ /* 0x0005e20000100800 */
[----:B-1----:R-:W-:Y:S01]  /*0130*/  IMAD.U32 R4, RZ, RZ, UR4 ;  /* 0x00000004ff047e24 */ /* 0x002fe2000f8e00ff */
[----:B0-----:R-:W-:Y:S01]  /*0140*/  IADD3 R19, P0, P1, R1, 0x20, R0 ;  /* 0x0000002001137810 */ /* 0x001fe2000791e000 */
[----:B------:R-:W-:-:S03]  /*0150*/  IMAD.U32 R5, RZ, RZ, UR5 ;  /* 0x00000005ff057e24 */ /* 0x000fc6000f8e00ff */
[----:B------:R-:W-:Y:S01]  /*0160*/  IADD3.X R23, PT, PT, RZ, UR38, RZ, P0, P1 ;  /* 0x00000026ff177c10 */ /* 0x000fe200087e24ff */
[----:B------:R-:W-:-:S04]  /*0170*/  IMAD.MOV.U32 R6, RZ, RZ, R19 ;  /* 0x000000ffff067224 */ /* 0x000fc800078e0013 */
[----:B--23--:R-:W-:-:S07]  /*0180*/  IMAD.MOV.U32 R7, RZ, RZ, R23 ;  /* 0x000000ffff077224 */ /* 0x00cfce00078e0017 */
[----:B------:R-:W-:-:S07]  /*0190*/  LEPC R20, `(.L_x_2) ;  /* 0x000000001014794e */ /* 0x000fce0000000000 */
[----:B------:R-:W-:Y:S05]  /*01a0*/  CALL.ABS.NOINC R8 ;  /* 0x0000000008007343 */ /* 0x000fea0003c00000 */
.L_x_2:
[----:B------:R-:W-:Y:S01]  /*01b0*/  IMAD.MOV.U32 R10, RZ, RZ, 0x20 ;  /* 0x00000020ff0a7424 */ /* 0x000fe200078e00ff */
[----:B------:R0:W1:Y:S01]  /*01c0*/  LDC.64 R8, c[0x4][R18] ;  /* 0x0100000012087b82 */ /* 0x0000620000000a00 */
[----:B------:R-:W-:Y:S01]  /*01d0*/  IMAD.MOV.U32 R11, RZ, RZ, 0x10 ;  /* 0x00000010ff0b7424 */ /* 0x000fe200078e00ff */
[----:B------:R-:W2:Y:S01]  /*01e0*/  LDCU.64 UR4, c[0x4][0x10] ;  /* 0x01000200ff0477ac */ /* 0x000ea20008000a00 */
[----:B------:R-:W-:Y:S02]  /*01f0*/  IMAD.MOV.U32 R6, RZ, RZ, R19 ;  /* 0x000000ffff067224 */ /* 0x000fe400078e0013 */
[----:B------:R-:W-:Y:S01]  /*0200*/  IMAD.MOV.U32 R7, RZ, RZ, R23 ;  /* 0x000000ffff077224 */ /* 0x000fe200078e0017 */
[----:B------:R0:W-:Y:S01]  /*0210*/  STL.64 [R1+0x20], R10 ;  /* 0x0000200a01007387 */ /* 0x0001e20000100a00 */
[----:B--2---:R-:W-:Y:S02]  /*0220*/  IMAD.U32 R4, RZ, RZ, UR4 ;  /* 0x00000004ff047e24 */ /* 0x004fe4000f8e00ff */
[----:B0-----:R-:W-:-:S07]  /*0230*/  IMAD.U32 R5, RZ, RZ, UR5 ;  /* 0x00000005ff057e24 */ /* 0x001fce000f8e00ff */
[----:B------:R-:W-:-:S07]  /*0240*/  LEPC R20, `(.L_x_3) ;  /* 0x000000001014794e */ /* 0x000fce0000000000 */
[----:B-1----:R-:W-:Y:S05]  /*0250*/  CALL.ABS.NOINC R8 ;  /* 0x0000000008007343 */ /* 0x002fea0003c00000 */
.L_x_3:
[----:B------:R-:W0:Y:S01]  /*0260*/  S2R R3, SR_CTAID.Y ;  /* 0x0000000000037919 */ /* 0x000e220000002600 */
[----:B------:R1:W2:Y:S01]  /*0270*/  LDC.64 R8, c[0x4][R18] ;  /* 0x0100000012087b82 */ /* 0x0002a20000000a00 */
[----:B------:R-:W3:Y:S01]  /*0280*/  LDCU.64 UR4, c[0x4][0x18] ;  /* 0x01000300ff0477ac */ /* 0x000ee20008000a00 */
[----:B------:R-:W-:Y:S02]  /*0290*/  IMAD.MOV.U32 R6, RZ, RZ, R19 ;  /* 0x000000ffff067224 */ /* 0x000fe400078e0013 */
[----:B------:R-:W-:Y:S02]  /*02a0*/  IMAD.MOV.U32 R7, RZ, RZ, R23 ;  /* 0x000000ffff077224 */ /* 0x000fe400078e0017 */
[----:B---3--:R-:W-:Y:S02]  /*02b0*/  IMAD.U32 R4, RZ, RZ, UR4 ;  /* 0x00000004ff047e24 */ /* 0x008fe4000f8e00ff */
[----:B------:R-:W-:Y:S01]  /*02c0*/  IMAD.U32 R5, RZ, RZ, UR5 ;  /* 0x00000005ff057e24 */ /* 0x000fe2000f8e00ff */
[----:B0-----:R1:W-:Y:S06]  /*02d0*/  STL.64 [R1+0x20], R2 ;  /* 0x0000200201007387 */ /* 0x0013ec0000100a00 */
[----:B------:R-:W-:-:S07]  /*02e0*/  LEPC R20, `(.L_x_1) ;  /* 0x000000001014794e */ /* 0x000fce0000000000 */
[----:B-12---:R-:W-:Y:S05]  /*02f0*/  CALL.ABS.NOINC R8 ;  /* 0x0000000008007343 */ /* 0x006fea0003c00000 */
.L_x_1:
[----:B------:R-:W-:Y:S05]  /*0300*/  BSYNC.RECONVERGENT B6 ;  /* 0x0000000000067941 */ /* 0x000fea0003800200 */
.L_x_0:
[----:B------:R-:W0:Y:S01]  /*0310*/  S2R R5, SR_CgaCtaId ;  /* 0x0000000000057919 */ /* 0x000e220000008800 */
[----:B------:R-:W-:Y:S01]  /*0320*/  IMAD.MOV.U32 R6, RZ, RZ, -0x800000 ;  /* 0xff800000ff067424 */ /* 0x000fe200078e00ff */
[----:B------:R-:W-:Y:S01]  /*0330*/  ISETP.GE.U32.AND P0, PT, R17, 0x20, PT ;  /* 0x000000201100780c */ /* 0x000fe20003f06070 */
[----:B------:R-:W-:Y:S01]  /*0340*/  IMAD.MOV.U32 R7, RZ, RZ, -0x800000 ;  /* 0xff800000ff077424 */ /* 0x000fe200078e00ff */
[----:B------:R1:W-:Y:S01]  /*0350*/  STL.64 [R1], RZ ;  /* 0x000000ff01007387 */ /* 0x0003e20000100a00 */
[----:B------:R-:W-:-:S03]  /*0360*/  MOV R0, 0x400 ;  /* 0x0000040000007802 */ /* 0x000fc60000000f00 */
[----:B------:R1:W-:Y:S04]  /*0370*/  STL.64 [R1+0x8], R6 ;  /* 0x0000080601007387 */ /* 0x0003e80000100a00 */
[----:B------:R1:W-:Y:S01]  /*0380*/  STL.64 [R1+0x18], RZ ;  /* 0x000018ff01007387 */ /* 0x0003e20000100a00 */
[----:B0-----:R-:W-:Y:S01]  /*0390*/  LEA R5, R5, R0, 0x18 ;  /* 0x0000000005057211 */ /* 0x001fe200078ec0ff */
[----:B------:R-:W-:-:S04]  /*03a0*/  IMAD R0, R17, 0x20, R16 ;  /* 0x0000002011007824 */ /* 0x000fc800078e0210 */
[----:B------:R-:W-:Y:S01]  /*03b0*/  IMAD R27, R0, 0x4, R5 ;  /* 0x00000004001b7824 */ /* 0x000fe200078e0205 */
[----:B-1----:R-:W-:Y:S06]  /*03c0*/  @P0 BRA `(.L_x_4) ;  /* 0x0000000000780947 */ /* 0x002fec0003800000 */
[----:B------:R-:W0:Y:S01]  /*03d0*/  LDC R8, c[0x0][0x3a0] ;  /* 0x0000e800ff087b82 */ /* 0x000e220000000800 */
[----:B------:R-:W-:Y:S01]  /*03e0*/  IMAD R3, R2, 0x20, R17 ;  /* 0x0000002002037824 */ /* 0x000fe200078e0211 */
[----:B------:R-:W-:Y:S03]  /*03f0*/  BSSY.RECONVERGENT B0, `(.L_x_5) ;  /* 0x000000e000007945 */ /* 0x000fe60003800200 */
[----:B------:R-:W-:-:S03]  /*0400*/  IMAD R9, R3, 0x20, R16 ;  /* 0x0000002003097824 */ /* 0x000fc600078e0210 */
[----:B------:R-:W1:Y:S01]  /*0410*/  LDC.64 R6, c[0x0][0x380] ;  /* 0x0000e000ff067b82 */ /* 0x000e620000000a00 */
[----:B0-----:R-:W-:Y:S01]  /*0420*/  ISETP.GE.AND P0, PT, R3, R8, PT ;  /* 0x000000080300720c */ /* 0x001fe20003f06270 */
[----:B-1----:R-:W-:-:S12]  /*0430*/  IMAD.WIDE R6, R9, 0x4, R6 ;  /* 0x0000000409067825 */ /* 0x002fd800078e0206 */
[----:B------:R-:W-:Y:S05]  /*0440*/  @!P0 BRA `(.L_x_6) ;  /* 0x0000000000108947 */ /* 0x000fea0003800000 */
[----:B------:R-:W-:-:S13]  /*0450*/  ISETP.GE.U32.AND P0, PT, R16, 0x20, PT ;  /* 0x000000201000780c */ /* 0x000fda0003f06070 */
[----:B------:R-:W-:Y:S05]  /*0460*/  @P0 BRA `(.L_x_7) ;  /* 0x0000000000180947 */ /* 0x000fea0003800000 */
[----:B------:R1:W-:Y:S01]  /*0470*/  STS [R27+0x6000], RZ ;  /* 0x006000ff1b007388 */ /* 0x0003e20000000800 */
[----:B------:R-:W-:Y:S05]  /*0480*/  BRA `(.L_x_7) ;  /* 0x0000000000107947 */ /* 0x000fea0003800000 */
.L_x_6:
[----:B------:R-:W-:-:S13]  /*0490*/  ISETP.GT.U32.AND P0, PT, R16, 0x1f, PT ;  /* 0x0000001f1000780c */ /* 0x000fda0003f04070 */
[----:B------:R-:W-:Y:S05]  /*04a0*/  @P0 BRA `(.L_x_7) ;  /* 0x0000000000080947 */ /* 0x000fea0003800000 */
[----:B------:R-:W2:Y:S04]  /*04b0*/  LDG.E R4, desc[UR36][R6.64] ;  /* 0x0000002406047981 */ /* 0x000ea8000c1e1900 */
[----:B--2---:R0:W-:Y:S02]  /*04c0*/  STS [R27+0x6000], R4 ;  /* 0x006000041b007388 */ /* 0x0041e40000000800 */
.L_x_7:
[----:B------:R-:W-:Y:S05]  /*04d0*/  BSYNC.RECONVERGENT B0 ;  /* 0x0000000000007941 */ /* 0x000fea0003800200 */
.L_x_5:
[----:B------:R-:W-:-:S13]  /*04e0*/  ISETP.GT.U32.AND P0, PT, R17, 0xf, PT ;  /* 0x0000000f1100780c */ /* 0x000fda0003f04070 */
[----:B------:R-:W-:Y:S05]  /*04f0*/  @P0 BRA `(.L_x_4) ;  /* 0x00000000002c0947 */ /* 0x000fea0003800000 */
[----:B------:R-:W-:-:S05]  /*0500*/  VIADD R3, R3, 0x10 ;  /* 0x0000001003037836 */ /* 0x000fca0000000000 */
[----:B------:R-:W-:-:S13]  /*0510*/  ISETP.GE.AND P0, PT, R3, R8, PT ;  /* 0x000000080300720c */ /* 0x000fda0003f06270 */
[----:B------:R-:W-:Y:S05]  /*0520*/  @!P0 BRA `(.L_x_8) ;  /* 0x0000000000108947 */ /* 0x000fea0003800000 */
[----:B------:R-:W-:-:S13]  /*0530*/  ISETP.GT.U32.AND P0, PT, R16, 0x1f, PT ;  /* 0x0000001f1000780c */ /* 0x000fda0003f04070 */
[----:B------:R-:W-:Y:S05]  /*0540*/  @P0 BRA `(.L_x_4) ;  /* 0x0000000000180947 */ /* 0x000fea0003800000 */
[----:B------:R3:W-:Y:S01]  /*0550*/  STS [R27+0x6800], RZ ;  /* 0x006800ff1b007388 */ /* 0x0007e20000000800 */
[----:B------:R-:W-:Y:S05]  /*0560*/  BRA `(.L_x_4) ;  /* 0x0000000000107947 */ /* 0x000fea0003800000 */
.L_x_8:
[----:B------:R-:W-:-:S13]  /*0570*/  ISETP.GT.U32.AND P0, PT, R16, 0x1f, PT ;  /* 0x0000001f1000780c */ /* 0x000fda0003f04070 */
[----:B------:R-:W-:Y:S05]  /*0580*/  @P0 BRA `(.L_x_4) ;  /* 0x0000000000080947 */ /* 0x000fea0003800000 */
[----:B------:R-:W2:Y:S04]  /*0590*/  LDG.E R6, desc[UR36][R6.64+0x800] ;  /* 0x0008002406067981 */ /* 0x000ea8000c1e1900 */
[----:B--2---:R2:W-:Y:S02]  /*05a0*/  STS [R27+0x6800], R6 ;  /* 0x006800061b007388 */ /* 0x0045e40000000800 */
.L_x_4:
[----:B------:R-:W-:Y:S05]  /*05b0*/  WARPSYNC.ALL ;  /* 0x0000000000007948 */ /* 0x000fea0003800000 */
[----:B------:R-:W4:Y:S02]  /*05c0*/  LDCU UR4, c[0x0][0x3b8] ;  /* 0x00007700ff0477ac */ /* 0x000f240008000800 */
[----:B----4-:R-:W-:Y:S01]  /*05d0*/  UISETP.GE.AND UP0, UPT, UR4, 0x1, UPT ;  /* 0x000000010400788c */ /* 0x010fe2000bf06270 */
[----:B------:R-:W-:Y:S08]  /*05e0*/  BAR.SYNC.DEFER_BLOCKING 0x0 ;  /* 0x0000000000007b1d */ /* 0x000ff00000010000 */
[----:B------:R-:W-:Y:S05]  /*05f0*/  BRA.U !UP0, `(.L_x_9) ;  /* 0x0000004508247547 */ /* 0x000fea000b800000 */
[----:B------:R-:W-:Y:S01]  /*0600*/  SHF.R.U32.HI R18, RZ, 0x4, R17 ;  /* 0x00000004ff127819 */ /* 0x000fe20000011611 */
[----:B------:R-:W-:Y:S01]  /*0610*/  IMAD R26, R17, 0x40, R0 ;  /* 0x00000040111a7824 */ /* 0x000fe200078e0200 */
[C---:B------:R-:W-:Y:S01]  /*0620*/  ISETP.GT.U32.AND P0, PT, R16.reuse, 0x5f, PT ;  /* 0x0000005f1000780c */ /* 0x040fe20003f04070 */
[----:B------:R-:W-:Y:S01]  /*0630*/  VIADD R25, R5, 0x7000 ;  /* 0x0000700005197836 */ /* 0x000fe20000000000 */
[C---:B------:R-:W-:Y:S01]  /*0640*/  ISETP.GT.U32.AND P1, PT, R17.reuse, 0xf, PT ;  /* 0x0000000f1100780c */ /* 0x040fe20003f24070 */
[----:B------:R-:W-:Y:S01]  /*0650*/  IMAD R19, R16, 0x4, R5 ;  /* 0x0000000410137824 */ /* 0x000fe200078e0205 */
[----:B------:R-:W-:Y:S01]  /*0660*/  ISETP.GT.U32.OR P2, PT, R17, 0xf, P0 ;  /* 0x0000000f1100780c */ /* 0x000fe20000744470 */
[----:B------:R-:W-:Y:S02]  /*0670*/  IMAD R3, R18, 0x4, R1 ;  /* 0x0000000412037824 */ /* 0x000fe400078e0201 */
[----:B------:R-:W-:Y:S02]  /*0680*/  IMAD R26, R26, 0x4, R25 ;  /* 0x000000041a1a7824 */ /* 0x000fe400078e0219 */
[----:B------:R-:W-:-:S02]  /*0690*/  IMAD R18, R18, 0x4, R22 ;  /* 0x0000000412127824 */ /* 0x000fc400078e0216 */
[----:B------:R-:W-:Y:S02]  /*06a0*/  IMAD.MOV.U32 R24, RZ, RZ, RZ ;  /* 0x000000ffff187224 */ /* 0x000fe400078e00ff */
[----:B------:R-:W-:Y:S02]  /*06b0*/  VIADD R0, R1, 0x10 ;  /* 0x0000001001007836 */ /* 0x000fe40000000000 */
[----:B------:R-:W-:Y:S02]  /*06c0*/  IMAD R25, R17, 0x180, R25 ;  /* 0x0000018011197824 */ /* 0x000fe400078e0219 */
[----:B------:R-:W-:-:S07]  /*06d0*/  VIADD R19, R19, 0x3180 ;  /* 0x0000318013137836 */ /* 0x000fce0000000000 */
.L_x_39:
[----:B------:R-:W-:Y:S01]  /*06e0*/  ISETP.GT.U32.AND P3, PT, R17, 0x5f, PT ;  /* 0x0000005f1100780c */ /* 0x000fe20003f64070 */
[----:B------:R-:W-:-:S12]  /*06f0*/  BSSY.RECONVERGENT B0, `(.L_x_10) ;  /* 0x0000080000007945 */ /* 0x000fd80003800200 */
[----:B01--4-:R-:W-:Y:S05]  /*0700*/  @P3 BRA `(.L_x_11) ;  /* 0x0000000400f83947 */ /* 0x013fea0003800000 */
[----:B0-----:R-:W0:Y:S01]  /*0710*/  LDC R4, c[0x0][0x3a0] ;  /* 0x0000e800ff047b82 */ /* 0x001e220000000800 */
[----:B------:R-:W-:Y:S01]  /*0720*/  IMAD R5, R24, 0x60, R17 ;  /* 0x0000006018057824 */ /* 0x000fe200078e0211 */
[----:B------:R-:W-:Y:S04]  /*0730*/  BSSY.RECONVERGENT B1, `(.L_x_12) ;  /* 0x0000013000017945 */ /* 0x000fe80003800200 */
[----:B0-----:R-:W-:-:S13]  /*0740*/  ISETP.GE.AND P3, PT, R5, R4, PT ;  /* 0x000000040500720c */ /* 0x001fda0003f66270 */
[----:B------:R-:W-:Y:S05]  /*0750*/  @!P3 BRA `(.L_x_13) ;  /* 0x000000000014b947 */ /* 0x000fea0003800000 */
[----:B------:R-:W-:-:S13]  /*0760*/  ISETP.GE.U32.AND P3, PT, R16, 0x20, PT ;  /* 0x000000201000780c */ /* 0x000fda0003f66070 */
[----:B------:R-:W-:Y:S05]  /*0770*/  @P3 BRA `(.L_x_14) ;  /* 0x0000000000383947 */ /* 0x000fea0003800000 */
[----:B------:R4:W-:Y:S04]  /*0780*/  STS [R27], RZ ;  /* 0x000000ff1b007388 */ /* 0x0009e80000000800 */
[----:B------:R4:W-:Y:S01]  /*0790*/  STS [R27+0x3000], RZ ;  /* 0x003000ff1b007388 */ /* 0x0009e20000000800 */
[----:B------:R-:W-:Y:S05]  /*07a0*/  BRA `(.L_x_14) ;  /* 0x00000000002c7947 */ /* 0x000fea0003800000 */
.L_x_13:
[----:B------:R-:W-:-:S13]  /*07b0*/  ISETP.GT.U32.AND P3, PT, R16, 0x1f, PT ;  /* 0x0000001f1000780c */ /* 0x000fda0003f64070 */
[----:B------:R-:W-:Y:S05]  /*07c0*/  @P3 BRA `(.L_x_14) ;  /* 0x0000000000243947 */ /* 0x000fea0003800000 */
[----:B------:R-:W0:Y:S01]  /*07d0*/  LDC.64 R8, c[0x0][0x388] ;  /* 0x0000e200ff087b82 */ /* 0x000e220000000a00 */
[----:B------:R-:W-:-:S07]  /*07e0*/  IMAD R11, R5, 0x20, R16 ;  /* 0x00000020050b7824 */ /* 0x000fce00078e0210 */
[----:B--2---:R-:W2:Y:S01]  /*07f0*/  LDC.64 R6, c[0x0][0x390] ;  /* 0x0000e400ff067b82 */ /* 0x004ea20000000a00 */
[----:B0-----:R-:W-:-:S06]  /*0800*/  IMAD.WIDE.U32 R8, R11, 0x4, R8 ;  /* 0x000000040b087825 */ /* 0x001fcc00078e0008 */
[----:B------:R-:W4:Y:S01]  /*0810*/  LDG.E R8, desc[UR36][R8.64] ;  /* 0x0000002408087981 */ /* 0x000f22000c1e1900 */
[----:B--2---:R-:W-:-:S06]  /*0820*/  IMAD.WIDE.U32 R6, R11, 0x4, R6 ;  /* 0x000000040b067825 */ /* 0x004fcc00078e0006 */
[----:B------:R-:W2:Y:S04]  /*0830*/  LDG.E R6, desc[UR36][R6.64] ;  /* 0x0000002406067981 */ /* 0x000ea8000c1e1900 */
[----:B----4-:R0:W-:Y:S04]  /*0840*/  STS [R27], R8 ;  /* 0x000000081b007388 */ /* 0x0101e80000000800 */
[----:B--2---:R0:W-:Y:S02]  /*0850*/  STS [R27+0x3000], R6 ;  /* 0x003000061b007388 */ /* 0x0041e40000000800 */
.L_x_14:
[----:B------:R-:W-:Y:S05]  /*0860*/  BSYNC.RECONVERGENT B1 ;  /* 0x0000000000017941 */ /* 0x000fea0003800200 */
.L_x_12:
[----:B------:R-:W-:-:S13]  /*0870*/  ISETP.GT.U32.AND P3, PT, R17, 0x4f, PT ;  /* 0x0000004f1100780c */ /* 0x000fda0003f64070 */
[----:B------:R-:W-:Y:S05]  /*0880*/  @P3 BRA `(.L_x_11) ;  /* 0x0000000400983947 */ /* 0x000fea0003800000 */
[----:B------:R-:W-:Y:S01]  /*0890*/  VIADD R11, R5, 0x10 ;  /* 0x00000010050b7836 */ /* 0x000fe20000000000 */
[----:B------:R-:W-:Y:S04]  /*08a0*/  BSSY.RECONVERGENT B1, `(.L_x_15) ;  /* 0x0000013000017945 */ /* 0x000fe80003800200 */
[----:B------:R-:W-:-:S13]  /*08b0*/  ISETP.GE.AND P3, PT, R11, R4, PT ;  /* 0x000000040b00720c */ /* 0x000fda0003f66270 */
[----:B------:R-:W-:Y:S05]  /*08c0*/  @!P3 BRA `(.L_x_16) ;  /* 0x000000000014b947 */ /* 0x000fea0003800000 */
[----:B------:R-:W-:-:S13]  /*08d0*/  ISETP.GT.U32.AND P3, PT, R16, 0x1f, PT ;  /* 0x0000001f1000780c */ /* 0x000fda0003f64070 */
[----:B------:R-:W-:Y:S05]  /*08e0*/  @P3 BRA `(.L_x_17) ;  /* 0x0000000000383947 */ /* 0x000fea0003800000 */
[----:B------:R0:W-:Y:S04]  /*08f0*/  STS [R27+0x800], RZ ;  /* 0x000800ff1b007388 */ /* 0x0001e80000000800 */
[----:B------:R0:W-:Y:S01]  /*0900*/  STS [R27+0x3800], RZ ;  /* 0x003800ff1b007388 */ /* 0x0001e20000000800 */
[----:B------:R-:W-:Y:S05]  /*0910*/  BRA `(.L_x_17) ;  /* 0x00000000002c7947 */ /* 0x000fea0003800000 */
.L_x_16:
[----:B------:R-:W-:-:S13]  /*0920*/  ISETP.GT.U32.AND P3, PT, R16, 0x1f, PT ;  /* 0x0000001f1000780c */ /* 0x000fda0003f64070 */
[----:B------:R-:W-:Y:S05]  /*0930*/  @P3 BRA `(.L_x_17) ;  /* 0x0000000000243947 */ /* 0x000fea0003800000 */
[----:B0-2---:R-:W0:Y:S01]  /*0940*/  LDC.64 R6, c[0x0][0x388] ;  /* 0x0000e200ff067b82 */ /* 0x005e220000000a00 */
[----:B------:R-:W-:-:S07]  /*0950*/  IMAD R11, R11, 0x20, R16 ;  /* 0x000000200b0b7824 */ /* 0x000fce00078e0210 */
[----:B------:R-:W2:Y:S01]  /*0960*/  LDC.64 R8, c[0x0][0x390] ;  /* 0x0000e400ff087b82 */ /* 0x000ea20000000a00 */
[----:B0-----:R-:W-:-:S06]  /*0970*/  IMAD.WIDE.U32 R6, R11, 0x4, R6 ;  /* 0x000000040b067825 */ /* 0x001fcc00078e0006 */
[----:B------:R-:W5:Y:S01]  /*0980*/  LDG.E R6, desc[UR36][R6.64] ;  /* 0x0000002406067981 */ /* 0x000f62000c1e1900 */
[----:B--2---:R-:W-:-:S06]  /*0990*/  IMAD.WIDE.U32 R8, R11, 0x4, R8 ;  /* 0x000000040b087825 */ /* 0x004fcc00078e0008 */
[----:B------:R-:W2:Y:S04]  /*09a0*/  LDG.E R8, desc[UR36][R8.64] ;  /* 0x0000002408087981 */ /* 0x000ea8000c1e1900 */
[----:B-----5:R0:W-:Y:S04]  /*09b0*/  STS [R27+0x800], R6 ;  /* 0x000800061b007388 */ /* 0x0201e80000000800 */
[----:B--2---:R0:W-:Y:S02]  /*09c0*/  STS [R27+0x3800], R8 ;  /* 0x003800081b007388 */ /* 0x0041e40000000800 */
.L_x_17:
[----:B------:R-:W-:Y:S05]  /*09d0*/  BSYNC.RECONVERGENT B1 ;  /* 0x0000000000017941 */ /* 0x000fea0003800200 */
.L_x_15:
[----:B------:R-:W-:-:S13]  /*09e0*/  ISETP.GT.U32.AND P4, PT, R17, 0x3f, PT ;  /* 0x0000003f1100780c */ /* 0x000fda0003f84070 */
[----:B------:R-:W-:Y:S05]  /*09f0*/  @P4 BRA `(.L_x_11) ;  /* 0x00000004003c4947 */ /* 0x000fea0003800000 */
[----:B------:R-:W-:Y:S01]  /*0a00*/  VIADD R11, R5, 0x20 ;  /* 0x00000020050b7836 */ /* 0x000fe20000000000 */
[----:B------:R-:W-:Y:S04]  /*0a10*/  BSSY.RECONVERGENT B1, `(.L_x_18) ;  /* 0x0000011000017945 */ /* 0x000fe80003800200 */
[----:B------:R-:W-:-:S13]  /*0a20*/  ISETP.GE.AND P4, PT, R11, R4, PT ;  /* 0x000000040b00720c */ /* 0x000fda0003f86270 */
[----:B------:R-:W-:Y:S05]  /*0a30*/  @!P4 BRA `(.L_x_19) ;  /* 0x000000000010c947 */ /* 0x000fea0003800000 */
[----:B------:R-:W-:Y:S05]  /*0a40*/  @P3 BRA `(.L_x_20) ;  /* 0x0000000000343947 */ /* 0x000fea0003800000 */
[----:B------:R0:W-:Y:S04]  /*0a50*/  STS [R27+0x1000], RZ ;  /* 0x001000ff1b007388 */ /* 0x0001e80000000800 */
[----:B------:R0:W-:Y:S01]  /*0a60*/  STS [R27+0x4000], RZ ;  /* 0x004000ff1b007388 */ /* 0x0001e20000000800 */
[----:B------:R-:W-:Y:S05]  /*0a70*/  BRA `(.L_x_20) ;  /* 0x0000000000287947 */ /* 0x000fea0003800000 */
.L_x_19:
        /* <DEDUP_REMOVED lines=10> */
.L_x_20:
[----:B------:R-:W-:Y:S05]  /*0b20*/  BSYNC.RECONVERGENT B1 ;  /* 0x0000000000017941 */ /* 0x000fea0003800200 */
.L_x_18:
        /* <DEDUP_REMOVED lines=10> */
.L_x_22:
        /* <DEDUP_REMOVED lines=10> */
.L_x_23:
[----:B------:R-:W-:Y:S05]  /*0c70*/  BSYNC.RECONVERGENT B1 ;  /* 0x0000000000017941 */ /* 0x000fea0003800200 */
.L_x_21:
        /* <DEDUP_REMOVED lines=10> */
.L_x_25:
        /* <DEDUP_REMOVED lines=10> */
.L_x_26:
[----:B------:R-:W-:Y:S05]  /*0dc0*/  BSYNC.RECONVERGENT B1 ;  /* 0x0000000000017941 */ /* 0x000fea0003800200 */
.L_x_24:
[----:B------:R-:W-:Y:S05]  /*0dd0*/  @P1 BRA `(.L_x_11) ;  /* 0x0000000000441947 */ /* 0x000fea0003800000 */
[----:B------:R-:W-:-:S05]  /*0de0*/  VIADD R9, R5, 0x50 ;  /* 0x0000005005097836 */ /* 0x000fca0000000000 */
[----:B------:R-:W-:-:S13]  /*0df0*/  ISETP.GE.AND P4, PT, R9, R4, PT ;  /* 0x000000040900720c */ /* 0x000fda0003f86270 */
[----:B------:R-:W-:Y:S05]  /*0e00*/  @!P4 BRA `(.L_x_27) ;  /* 0x000000000010c947 */ /* 0x000fea0003800000 */
[----:B------:R-:W-:Y:S05]  /*0e10*/  @P3 BRA `(.L_x_11) ;  /* 0x0000000000343947 */ /* 0x000fea0003800000 */
[----:B------:R0:W-:Y:S04]  /*0e20*/  STS [R27+0x2800], RZ ;  /* 0x002800ff1b007388 */ /* 0x0001e80000000800 */
[----:B------:R0:W-:Y:S01]  /*0e30*/  STS [R27+0x5800], RZ ;  /* 0x005800ff1b007388 */ /* 0x0001e20000000800 */
[----:B------:R-:W-:Y:S05]  /*0e40*/  BRA `(.L_x_11) ;  /* 0x0000000000287947 */ /* 0x000fea0003800000 */
.L_x_27:
        /* <DEDUP_REMOVED lines=10> */
.L_x_11:
[----:B------:R-:W-:Y:S05]  /*0ef0*/  BSYNC.RECONVERGENT B0 ;  /* 0x0000000000007941 */ /* 0x000fea0003800200 */
.L_x_10:
[----:B------:R-:W-:Y:S08]  /*0f00*/  BAR.SYNC.DEFER_BLOCKING 0x0 ;  /* 0x0000000000007b1d */ /* 0x000ff00000010000 */
[----:B------:R-:W-:Y:S01]  /*0f10*/  BAR.SYNC.DEFER_BLOCKING 0x0 ;  /* 0x0000000000007b1d */ /* 0x000fe20000010000 */
[----:B------:R-:W-:-:S05]  /*0f20*/  ISETP.GT.U32.AND P3, PT, R17, 0x1f, PT ;  /* 0x0000001f1100780c */ /* 0x000fca0003f64070 */
[----:B------:R-:W-:Y:S08]  /*0f30*/  BSSY.RECONVERGENT B0, `(.L_x_28) ;  /* 0x0000139000007945 */ /* 0x000ff00003800200 */
[----:B------:R-:W-:Y:S05]  /*0f40*/  @P3 BRA `(.L_x_29) ;  /* 0x0000001000dc3947 */ /* 0x000fea0003800000 */
[----:B------:R-:W5:Y:S01]  /*0f50*/  S2UR UR5, SR_CgaCtaId ;  /* 0x00000000000579c3 */ /* 0x000f620000008800 */
[----:B------:R-:W-:Y:S01]  /*0f60*/  UMOV UR4, 0x400 ;  /* 0x0000040000047882 */ /* 0x000fe20000000000 */
[----:B------:R-:W-:Y:S01]  /*0f70*/  BSSY.RECONVERGENT B1, `(.L_x_30) ;  /* 0x000009c000017945 */ /* 0x000fe20003800200 */
[----:B-----5:R-:W-:-:S06]  /*0f80*/  ULEA UR4, UR5, UR4, 0x18 ;  /* 0x0000000405047291 */ /* 0x020fcc000f8ec0ff */
[----:B------:R-:W-:Y:S02]  /*0f90*/  LEA R29, R17, UR4, 0x7 ;  /* 0x00000004111d7c11 */ /* 0x000fe4000f8e38ff */
[----:B------:R-:W-:Y:S01]  /*0fa0*/  LEA R28, R16, UR4, 0x7 ;  /* 0x00000004101c7c11 */ /* 0x000fe2000f8e38ff */
[----:B------:R-:W-:Y:S06]  /*0fb0*/  @P0 BRA `(.L_x_31) ;  /* 0x00000008005c0947 */ /* 0x000fec0003800000 */
[----:B0-2---:R-:W-:Y:S01]  /*0fc0*/  LDS.128 R4, [R29+0x6000] ;  /* 0x006000001d047984 */ /* 0x005fe20000000c00 */
[----:B------:R-:W-:-:S03]  /*0fd0*/  ISETP.GT.U32.AND P4, PT, R16, 0x3f, PT ;  /* 0x0000003f1000780c */ /* 0x000fc60003f84070 */
[----:B------:R-:W0:Y:S04]  /*0fe0*/  LDS.128 R20, [R28] ;  /* 0x000000001c147984 */ /* 0x000e280000000c00 */
[----:B------:R-:W-:Y:S04]  /*0ff0*/  LDS.128 R12, [R29+0x6010] ;  /* 0x006010001d0c7984 */ /* 0x000fe80000000c00 */
[----:B------:R-:W2:Y:S01]  /*1000*/  LDS.128 R8, [R28+0x10] ;  /* 0x000010001c087984 */ /* 0x000ea20000000c00 */
[----:B0-----:R-:W-:-:S04]  /*1010*/  FFMA R4, R4, R20, RZ ;  /* 0x0000001404047223 */ /* 0x001fc800000000ff */
[----:B------:R-:W-:-:S04]  /*1020*/  FFMA R5, R5, R21, R4 ;  /* 0x0000001505057223 */ /* 0x000fc80000000004 */
[----:B------:R-:W-:-:S04]  /*1030*/  FFMA R6, R6, R22, R5 ;  /* 0x0000001606067223 */ /* 0x000fc80000000005 */
[----:B------:R-:W-:Y:S02]  /*1040*/  FFMA R7, R7, R23, R6 ;  /* 0x0000001707077223 */ /* 0x000fe40000000006 */
[----:B------:R-:W-:Y:S02]  /*1050*/  LDS.128 R20, [R28+0x20] ;  /* 0x000020001c147984 */ /* 0x000fe40000000c00 */
[----:B--2---:R-:W-:Y:S02]  /*1060*/  FFMA R8, R12, R8, R7 ;  /* 0x000000080c087223 */ /* 0x004fe40000000007 */
[----:B------:R-:W0:Y:S02]  /*1070*/  LDS.128 R4, [R29+0x6020] ;  /* 0x006020001d047984 */ /* 0x000e240000000c00 */
[----:B------:R-:W-:-:S04]  /*1080*/  FFMA R9, R13, R9, R8 ;  /* 0x000000090d097223 */ /* 0x000fc80000000008 */
[----:B------:R-:W-:-:S04]  /*1090*/  FFMA R10, R14, R10, R9 ;  /* 0x0000000a0e0a7223 */ /* 0x000fc80000000009 */
[----:B------:R-:W-:Y:S02]  /*10a0*/  FFMA R11, R15, R11, R10 ;  /* 0x0000000b0f0b7223 */ /* 0x000fe4000000000a */
[----:B------:R-:W-:Y:S02]  /*10b0*/  LDS.128 R12, [R28+0x30] ;  /* 0x000030001c0c7984 */ /* 0x000fe40000000c00 */
[----:B0-----:R-:W-:Y:S02]  /*10c0*/  FFMA R4, R4, R20, R11 ;  /* 0x0000001404047223 */ /* 0x001fe4000000000b */
        /* <DEDUP_REMOVED lines=27> */
[----:B------:R-:W-:-:S04]  /*1280*/  FFMA R7, R7, R23, R6 ;  /* 0x0000001707077223 */ /* 0x000fc80000000006 */
[----:B0-----:R-:W-:-:S04]  /*1290*/  FFMA R8, R8, R12, R7 ;  /* 0x0000000c08087223 */ /* 0x001fc80000000007 */
[----:B------:R-:W-:-:S04]  /*12a0*/  FFMA R9, R9, R13, R8 ;  /* 0x0000000d09097223 */ /* 0x000fc80000000008 */
[----:B------:R-:W-:-:S04]  /*12b0*/  FFMA R10, R10, R14, R9 ;  /* 0x0000000e0a0a7223 */ /* 0x000fc80000000009 */
[----:B------:R-:W-:-:S05]  /*12c0*/  FFMA R11, R11, R15, R10 ;  /* 0x0000000f0b0b7223 */ /* 0x000fca000000000a */
[----:B------:R0:W-:Y:S01]  /*12d0*/  STS [R26], R11 ;  /* 0x0000000b1a007388 */ /* 0x0001e20000000800 */
[----:B------:R-:W-:Y:S05]  /*12e0*/  @P4 BRA `(.L_x_31) ;  /* 0x0000000400904947 */ /* 0x000fea0003800000 */
[----:B------:R-:W-:Y:S01]  /*12f0*/  LDS.128 R4, [R29+0x6000] ;  /* 0x006000001d047984 */ /* 0x000fe20000000c00 */
[----:B------:R-:W-:-:S03]  /*1300*/  ISETP.GT.U32.AND P4, PT, R16, 0x1f, PT ;  /* 0x0000001f1000780c */ /* 0x000fc60003f84070 */
[----:B------:R-:W2:Y:S04]  /*1310*/  LDS.128 R20, [R28+0x1000] ;  /* 0x001000001c147984 */ /* 0x000ea80000000c00 */
[----:B------:R-:W-:Y:S04]  /*1320*/  LDS.128 R12, [R29+0x6010] ;  /* 0x006010001d0c7984 */ /* 0x000fe80000000c00 */
[----:B0-----:R-:W0:Y:S01]  /*1330*/  LDS.128 R8, [R28+0x1010] ;  /* 0x001010001c087984 */ /* 0x001e220000000c00 */
[----:B--2---:R-:W-:-:S04]  /*1340*/  FFMA R4, R4, R20, RZ ;  /* 0x0000001404047223 */ /* 0x004fc800000000ff */
        /* <DEDUP_REMOVED lines=43> */
[----:B------:R0:W-:Y:S01]  /*1600*/  STS [R26+0x80], R11 ;  /* 0x0000800b1a007388 */ /* 0x0001e20000000800 */
[----:B------:R-:W-:Y:S05]  /*1610*/  @P4 BRA `(.L_x_31) ;  /* 0x0000000000c44947 */ /* 0x000fea0003800000 */
[----:B------:R-:W-:Y:S04]  /*1620*/  LDS.128 R4, [R29+0x6000] ;  /* 0x006000001d047984 */ /* 0x000fe80000000c00 */
        /* <DEDUP_REMOVED lines=47> */
[----:B------:R0:W-:Y:S02]  /*1920*/  STS [R26+0x100], R11 ;  /* 0x0001000b1a007388 */ /* 0x0001e40000000800 */
.L_x_31:
[----:B------:R-:W-:Y:S05]  /*1930*/  BSYNC.RECONVERGENT B1 ;  /* 0x0000000000017941 */ /* 0x000fea0003800200 */
.L_x_30:
[----:B------:R-:W-:Y:S05]  /*1940*/  @P2 BRA `(.L_x_29) ;  /* 0x00000008005c2947 */ /* 0x000fea0003800000 */
        /* <DEDUP_REMOVED lines=151> */
.L_x_29:
[----:B------:R-:W-:Y:S05]  /*22c0*/  BSYNC.RECONVERGENT B0 ;  /* 0x0000000000007941 */ /* 0x000fea0003800200 */
.L_x_28:
[----:B------:R-:W-:Y:S06]  /*22d0*/  BAR.SYNC.DEFER_BLOCKING 0x0 ;  /* 0x0000000000007b1d */ /* 0x000fec0000010000 */
[----:B------:R-:W-:Y:S04]  /*22e0*/  BSSY.RECONVERGENT B0, `(.L_x_32) ;  /* 0x00001bb000007945 */ /* 0x000fe80003800200 */
[----:B------:R-:W-:Y:S05]  /*22f0*/  @P3 BRA `(.L_x_33) ;  /* 0x0000001800e43947 */ /* 0x000fea0003800000 */
[----:B------:R-:W5:Y:S04]  /*2300*/  LDL R21, [R3+0x8] ;  /* 0x0000080003157983 */ /* 0x000f680000100800 */
[----:B0-----:R-:W5:Y:S04]  /*2310*/  LDS.128 R8, [R25] ;  /* 0x0000000019087984 */ /* 0x001f680000000c00 */
[----:B------:R-:W0:Y:S04]  /*2320*/  LDS.128 R12, [R25+0x10] ;  /* 0x00001000190c7984 */ /* 0x000e280000000c00 */
[----:B--2---:R-:W2:Y:S01]  /*2330*/  LDS.128 R4, [R25+0x20] ;  /* 0x0000200019047984 */ /* 0x004ea20000000c00 */
[----:B-----5:R-:W-:-:S04]  /*2340*/  FSETP.GEU.AND P4, PT, R21, R8, PT ;  /* 0x000000081500720b */ /* 0x020fc80003f8e000 */
[----:B------:R-:W-:-:S04]  /*2350*/  FSEL R8, R8, R21, !P4 ;  /* 0x0000001508087208 */ /* 0x000fc80006000000 */
[----:B------:R-:W-:-:S04]  /*2360*/  FSETP.GEU.AND P4, PT, R8, R9, PT ;  /* 0x000000090800720b */ /* 0x000fc80003f8e000 */
[----:B------:R-:W-:-:S04]  /*2370*/  FSEL R9, R9, R8, !P4 ;  /* 0x0000000809097208 */ /* 0x000fc80006000000 */
[----:B------:R-:W-:-:S04]  /*2380*/  FSETP.GEU.AND P4, PT, R9, R10, PT ;  /* 0x0000000a0900720b */ /* 0x000fc80003f8e000 */
[----:B------:R-:W-:-:S04]  /*2390*/  FSEL R10, R10, R9, !P4 ;  /* 0x000000090a0a7208 */ /* 0x000fc80006000000 */
[----:B------:R-:W-:-:S04]  /*23a0*/  FSETP.GEU.AND P4, PT, R10, R11, PT ;  /* 0x0000000b0a00720b */ /* 0x000fc80003f8e000 */
[----:B------:R-:W-:-:S04]  /*23b0*/  FSEL R11, R11, R10, !P4 ;  /* 0x0000000a0b0b7208 */ /* 0x000fc80006000000 */
[----:B0-----:R-:W-:-:S04]  /*23c0*/  FSETP.GEU.AND P4, PT, R11, R12, PT ;  /* 0x0000000c0b00720b */ /* 0x001fc80003f8e000 */
[----:B------:R-:W-:Y:S02]  /*23d0*/  FSEL R12, R12, R11, !P4 ;  /* 0x0000000b0c0c7208 */ /* 0x000fe40006000000 */
[----:B------:R-:W0:Y:S02]  /*23e0*/  LDS.128 R8, [R25+0x30] ;  /* 0x0000300019087984 */ /* 0x000e240000000c00 */
[----:B------:R-:W-:-:S04]  /*23f0*/  FSETP.GEU.AND P4, PT, R12, R13, PT ;  /* 0x0000000d0c00720b */ /* 0x000fc80003f8e000 */
[----:B------:R-:W-:-:S04]  /*2400*/  FSEL R13, R13, R12, !P4 ;  /* 0x0000000c0d0d7208 */ /* 0x000fc80006000000 */
[----:B------:R-:W-:-:S04]  /*2410*/  FSETP.GEU.AND P4, PT, R13, R14, PT ;  /* 0x0000000e0d00720b */ /* 0x000fc80003f8e000 */
[----:B------:R-:W-:-:S04]  /*2420*/  FSEL R14, R14, R13, !P4 ;  /* 0x0000000d0e0e7208 */ /* 0x000fc80006000000 */
[----:B------:R-:W-:-:S04]  /*2430*/  FSETP.GEU.AND P4, PT, R14, R15, PT ;  /* 0x0000000f0e00720b */ /* 0x000fc80003f8e000 */
[----:B------:R-:W-:-:S04]  /*2440*/  FSEL R15, R15, R14, !P4 ;  /* 0x0000000e0f0f7208 */ /* 0x000fc80006000000 */
[----:B--2---:R-:W-:-:S04]  /*2450*/  FSETP.GEU.AND P4, PT, R15, R4, PT ;  /* 0x000000040f00720b */ /* 0x004fc80003f8e000 */
[----:B------:R-:W-:Y:S02]  /*2460*/  FSEL R4, R4, R15, !P4 ;  /* 0x0000000f04047208 */ /* 0x000fe40006000000 */
[----:B------:R-:W2:Y:S02]  /*2470*/  LDS.128 R12, [R25+0x40] ;  /* 0x00004000190c7984 */ /* 0x000ea40000000c00 */
        /* <DEDUP_REMOVED lines=186> */
[----:B------:R-:W-:-:S04]  /*3020*/  FSEL R4, R4, R15, !P4 ;  /* 0x0000000f04047208 */ /* 0x000fc80006000000 */
[----:B------:R-:W-:-:S04]  /*3030*/  FSETP.GEU.AND P4, PT, R4, R5, PT ;  /* 0x000000050400720b */ /* 0x000fc80003f8e000 */
[----:B------:R-:W-:-:S04]  /*3040*/  FSEL R5, R5, R4, !P4 ;  /* 0x0000000405057208 */ /* 0x000fc80006000000 */
[----:B------:R-:W-:-:S04]  /*3050*/  FSETP.GEU.AND P4, PT, R5, R6, PT ;  /* 0x000000060500720b */ /* 0x000fc80003f8e000 */
[----:B------:R-:W-:Y:S02]  /*3060*/  FSEL R6, R6, R5, !P4 ;  /* 0x0000000506067208 */ /* 0x000fe40006000000 */
[----:B------:R-:W-:Y:S02]  /*3070*/  SHF.R.U32.HI R5, RZ, 0x4, R17 ;  /* 0x00000004ff057819 */ /* 0x000fe40000011611 */
[----:B------:R-:W-:-:S03]  /*3080*/  FSETP.GEU.AND P4, PT, R6, R7, PT ;  /* 0x000000070600720b */ /* 0x000fc60003f8e000 */
[----:B------:R-:W-:Y:S01]  /*3090*/  IMAD R4, R5, 0x4, R0 ;  /* 0x0000000405047824 */ /* 0x000fe200078e0200 */
[----:B------:R-:W-:-:S04]  /*30a0*/  FSEL R6, R7, R6, !P4 ;  /* 0x0000000607067208 */ /* 0x000fc80006000000 */
[----:B------:R0:W-:Y:S04]  /*30b0*/  STL [R4], R21 ;  /* 0x0000001504007387 */ /* 0x0001e80000100800 */
[----:B------:R0:W-:Y:S01]  /*30c0*/  STL [R3+0x8], R6 ;  /* 0x0000080603007387 */ /* 0x0001e20000100800 */
[----:B------:R-:W-:Y:S05]  /*30d0*/  @P1 BRA `(.L_x_33) ;  /* 0x0000000c006c1947 */ /* 0x000fea0003800000 */
[----:B0-----:R-:W2:Y:S04]  /*30e0*/  LDL R21, [R1+0xc] ;  /* 0x00000c0001157983 */ /* 0x001ea80000100800 */
[----:B------:R-:W2:Y:S04]  /*30f0*/  LDS.128 R12, [R25+0x1800] ;  /* 0x00180000190c7984 */ /* 0x000ea80000000c00 */
[----:B------:R-:W0:Y:S04]  /*3100*/  LDS.128 R4, [R25+0x1810] ;  /* 0x0018100019047984 */ /* 0x000e280000000c00 */
[----:B------:R-:W5:Y:S01]  /*3110*/  LDS.128 R8, [R25+0x1820] ;  /* 0x0018200019087984 */ /* 0x000f620000000c00 */
[----:B--2---:R-:W-:-:S03]  /*3120*/  FSETP.GEU.AND P4, PT, R21, R12, PT ;  /* 0x0000000c1500720b */ /* 0x004fc60003f8e000 */
[----:B------:R-:W-:Y:S01]  /*3130*/  STL [R1+0x14], R21 ;  /* 0x0000141501007387 */ /* 0x000fe20000100800 */
        /* <DEDUP_REMOVED lines=16> */
[----:B-----5:R-:W-:-:S04]  /*3240*/  FSETP.GEU.AND P4, PT, R7, R8, PT ;  /* 0x000000080700720b */ /* 0x020fc80003f8e000 */
        /* <DEDUP_REMOVED lines=192> */
[----:B------:R-:W-:-:S04]  /*3e50*/  FSEL R4, R10, R9, !P4 ;  /* 0x000000090a047208 */ /* 0x000fc80006000000 */
[----:B------:R-:W-:-:S04]  /*3e60*/  FSETP.GEU.AND P4, PT, R4, R11, PT ;  /* 0x0000000b0400720b */ /* 0x000fc80003f8e000 */
[----:B------:R-:W-:-:S05]  /*3e70*/  FSEL R4, R11, R4, !P4 ;  /* 0x000000040b047208 */ /* 0x000fca0006000000 */
[----:B------:R0:W-:Y:S04]  /*3e80*/  STL [R1+0xc], R4 ;  /* 0x00000c0401007387 */ /* 0x0001e80000100800 */
.L_x_33:
[----:B------:R-:W-:Y:S05]  /*3e90*/  BSYNC.RECONVERGENT B0 ;  /* 0x0000000000007941 */ /* 0x000fea0003800200 */
.L_x_32:
[----:B------:R-:W-:Y:S01]  /*3ea0*/  BAR.SYNC.DEFER_BLOCKING 0x0 ;  /* 0x0000000000007b1d */ /* 0x000fe20000010000 */
[----:B------:R-:W-:-:S13]  /*3eb0*/  ISETP.NE.AND P4, PT, R24, RZ, PT ;  /* 0x000000ff1800720c */ /* 0x000fda0003f85270 */
[----:B------:R-:W-:Y:S05]  /*3ec0*/  @!P4 BRA `(.L_x_34) ;  /* 0x000000000078c947 */ /* 0x000fea0003800000 */
[----:B0-----:R-:W5:Y:S04]  /*3ed0*/  LDL.64 R10, [R1+0x10] ;  /* 0x00001000010a7983 */ /* 0x001f680000100a00 */
[----:B------:R-:W5:Y:S04]  /*3ee0*/  LDL.64 R4, [R1+0x8] ;  /* 0x0000080001047983 */ /* 0x000f680000100a00 */
[----:B--2---:R-:W2:Y:S04]  /*3ef0*/  LDL.64 R6, [R1] ;  /* 0x0000000001067983 */ /* 0x004ea80000100a00 */
[----:B------:R-:W3:Y:S01]  /*3f00*/  LDL.64 R8, [R1+0x18] ;  /* 0x0000180001087983 */ /* 0x000ee20000100a00 */
[----:B------:R-:W-:-:S02]  /*3f10*/  IMAD.MOV.U32 R12, RZ, RZ, 0x3bbb989d ;  /* 0x3bbb989dff0c7424 */ /* 0x000fc400078e00ff */
[----:B------:R-:W-:Y:S02]  /*3f20*/  IMAD.MOV.U32 R14, RZ, RZ, 0x437c0000 ;  /* 0x437c0000ff0e7424 */ /* 0x000fe400078e00ff */
[----:B-----5:R-:W-:Y:S01]  /*3f30*/  FADD R11, R11, -R5 ;  /* 0x800000050b0b7221 */ /* 0x020fe20000000000 */
[----:B------:R-:W-:-:S03]  /*3f40*/  FADD R10, R10, -R4 ;  /* 0x800000040a0a7221 */ /* 0x000fc60000000000 */
[----:B------:R-:W-:-:S04]  /*3f50*/  FFMA.SAT R5, R11, R12, 0.5 ;  /* 0x3f0000000b057423 */ /* 0x000fc8000000200c */
[----:B------:R-:W-:Y:S01]  /*3f60*/  FFMA.RM R4, R5, R14, 12582913 ;  /* 0x4b40000105047423 */ /* 0x000fe2000000400e */
[----:B------:R-:W-:-:S03]  /*3f70*/  FFMA.SAT R5, R10, R12, 0.5 ;  /* 0x3f0000000a057423 */ /* 0x000fc6000000200c */
[C---:B------:R-:W-:Y:S01]  /*3f80*/  FADD R12, R4.reuse, -12583039 ;  /* 0xcb40007f040c7421 */ /* 0x040fe20000000000 */
[----:B------:R-:W-:Y:S01]  /*3f90*/  FFMA.RM R5, R5, R14, 12582913 ;  /* 0x4b40000105057423 */ /* 0x000fe2000000400e */
[----:B------:R-:W-:Y:S02]  /*3fa0*/  IMAD.SHL.U32 R4, R4, 0x800000, RZ ;  /* 0x0080000004047824 */ /* 0x000fe400078e00ff */
[----:B------:R-:W-:Y:S01]  /*3fb0*/  FFMA R12, R11, 1.4426950216293334961, -R12 ;  /* 0x3fb8aa3b0b0c7823 */ /* 0x000fe2000000080c */
[C---:B------:R-:W-:Y:S01]  /*3fc0*/  FADD R13, R5.reuse, -12583039 ;  /* 0xcb40007f050d7421 */ /* 0x040fe20000000000 */
[----:B------:R-:W-:Y:S02]  /*3fd0*/  IMAD.SHL.U32 R5, R5, 0x800000, RZ ;  /* 0x0080000005057824 */ /* 0x000fe400078e00ff */
[----:B------:R-:W-:Y:S01]  /*3fe0*/  FFMA R12, R11, 1.925963033500011079e-08, R12 ;  /* 0x32a570600b0c7823 */ /* 0x000fe2000000000c */
[----:B------:R-:W-:-:S03]  /*3ff0*/  FFMA R13, R10, 1.4426950216293334961, -R13 ;  /* 0x3fb8aa3b0a0d7823 */ /* 0x000fc6000000080d */
[----:B------:R-:W0:Y:S01]  /*4000*/  MUFU.EX2 R11, R12 ;  /* 0x0000000c000b7308 */ /* 0x000e220000000800 */
[----:B------:R-:W-:-:S07]  /*4010*/  FFMA R13, R10, 1.925963033500011079e-08, R13 ;  /* 0x32a570600a0d7823 */ /* 0x000fce000000000d */
[----:B------:R-:W5:Y:S01]  /*4020*/  MUFU.EX2 R10, R13 ;  /* 0x0000000d000a7308 */ /* 0x000f620000000800 */
[----:B0-----:R-:W-:-:S04]  /*4030*/  FMUL R4, R4, R11 ;  /* 0x0000000b04047220 */ /* 0x001fc80000400000 */
[-C--:B--2---:R-:W-:Y:S01]  /*4040*/  FMUL R7, R7, R4.reuse ;  /* 0x0000000407077220 */ /* 0x084fe20000400000 */
[----:B---3--:R-:W-:Y:S01]  /*4050*/  FMUL R9, R9, R4 ;  /* 0x0000000409097220 */ /* 0x008fe20000400000 */
[----:B-----5:R-:W-:-:S04]  /*4060*/  FMUL R5, R5, R10 ;  /* 0x0000000a05057220 */ /* 0x020fc80000400000 */
[C---:B------:R-:W-:Y:S01]  /*4070*/  FMUL R6, R5.reuse, R6 ;  /* 0x0000000605067220 */ /* 0x040fe20000400000 */
[----:B------:R-:W-:-:S04]  /*4080*/  FMUL R8, R5, R8 ;  /* 0x0000000805087220 */ /* 0x000fc80000400000 */
[----:B------:R0:W-:Y:S04]  /*4090*/  STL.64 [R1], R6 ;  /* 0x0000000601007387 */ /* 0x0001e80000100a00 */
[----:B------:R0:W-:Y:S02]  /*40a0*/  STL.64 [R1+0x18], R8 ;  /* 0x0000180801007387 */ /* 0x0001e40000100a00 */
.L_x_34:
[----:B------:R-:W-:Y:S04]  /*40b0*/  BSSY.RECONVERGENT B0, `(.L_x_35) ;  /* 0x0000097000007945 */ /* 0x000fe80003800200 */
[----:B------:R-:W-:Y:S05]  /*40c0*/  @P3 BRA `(.L_x_36) ;  /* 0x0000000800543947 */ /* 0x000fea0003800000 */
[----:B0-----:R0:W5:Y:S01]  /*40d0*/  LDL R4, [R3+0x8] ;  /* 0x0000080003047983 */ /* 0x0011620000100800 */
[----:B------:R-:W-:Y:S01]  /*40e0*/  MOV R5, 0x400 ;  /* 0x0000040000057802 */ /* 0x000fe20000000f00 */
[----:B------:R-:W-:Y:S01]  /*40f0*/  UMOV UR4, 0x3000 ;  /* 0x0000300000047882 */ /* 0x000fe20000000000 */
[----:B------:R-:W-:Y:S01]  /*4100*/  ISETP.GT.U32.AND P4, PT, R16, 0x1f, PT ;  /* 0x0000001f1000780c */ /* 0x000fe20003f84070 */
[----:B--2---:R-:W2:Y:S02]  /*4110*/  S2R R6, SR_CgaCtaId ;  /* 0x0000000000067919 */ /* 0x004ea40000008800 */
[----:B--2---:R-:W-:Y:S01]  /*4120*/  LEA R6, R6, R5, 0x18 ;  /* 0x0000000506067211 */ /* 0x004fe200078ec0ff */
[----:B------:R-:W-:-:S04]  /*4130*/  IMAD.MOV.U32 R5, RZ, RZ, R19 ;  /* 0x000000ffff057224 */ /* 0x000fc800078e0013 */
[----:B------:R-:W-:Y:S02]  /*4140*/  IMAD R7, R17, 0x180, R6 ;  /* 0x0000018011077824 */ /* 0x000fe400078e0206 */
[----:B------:R-:W-:Y:S02]  /*4150*/  IMAD.MOV.U32 R6, RZ, RZ, RZ ;  /* 0x000000ffff067224 */ /* 0x000fe400078e00ff */
[----:B0-----:R-:W-:-:S07]  /*4160*/  VIADD R7, R7, 0x700c ;  /* 0x0000700c07077836 */ /* 0x001fce0000000000 */
.L_x_37:
[----:B------:R-:W2:Y:S01]  /*4170*/  @!P4 LDL R20, [R3] ;  /* 0x000000000314c983 */ /* 0x000ea20000100800 */
[----:B------:R-:W-:-:S03]  /*4180*/  IMAD.MOV.U32 R8, RZ, RZ, 0x3bbb989d ;  /* 0x3bbb989dff087424 */ /* 0x000fc600078e00ff */
[----:B0-----:R-:W0:Y:S04]  /*4190*/  LDS R9, [R7+-0xc] ;  /* 0xfffff40007097984 */ /* 0x001e280000000800 */
[----:B------:R-:W2:Y:S04]  /*41a0*/  @!P4 LDS R14, [R5+-0x180] ;  /* 0xfffe8000050ec984 */ /* 0x000ea80000000800 */
[----:B------:R-:W1:Y:S04]  /*41b0*/  LDS R13, [R7+-0x8] ;  /* 0xfffff800070d7984 */ /* 0x000e680000000800 */
[----:B------:R-:W3:Y:S01]  /*41c0*/  @!P4 LDS R15, [R5+-0x100] ;  /* 0xffff0000050fc984 */ /* 0x000ee20000000800 */
[----:B0----5:R-:W-:Y:S01]  /*41d0*/  FADD R11, -R4, R9 ;  /* 0x00000009040b7221 */ /* 0x021fe20000000100 */
[----:B------:R-:W-:-:S03]  /*41e0*/  IMAD.MOV.U32 R9, RZ, RZ, 0x437c0000 ;  /* 0x437c0000ff097424 */ /* 0x000fc600078e00ff */
[----:B------:R-:W-:-:S04]  /*41f0*/  FFMA.SAT R10, R11, R8, 0.5 ;  /* 0x3f0000000b0a7423 */ /* 0x000fc80000002008 */
[----:B------:R-:W-:-:S04]  /*4200*/  FFMA.RM R10, R10, R9, 12582913 ;  /* 0x4b4000010a0a7423 */ /* 0x000fc80000004009 */
[----:B------:R-:W-:-:S04]  /*4210*/  FADD R12, R10, -12583039 ;  /* 0xcb40007f0a0c7421 */ /* 0x000fc80000000000 */
[----:B------:R-:W-:-:S04]  /*4220*/  FFMA R12, R11, 1.4426950216293334961, -R12 ;  /* 0x3fb8aa3b0b0c7823 */ /* 0x000fc8000000080c */
[----:B------:R-:W-:Y:S01]  /*4230*/  FFMA R12, R11, 1.925963033500011079e-08, R12 ;  /* 0x32a570600b0c7823 */ /* 0x000fe2000000000c */
[----:B------:R-:W-:-:S05]  /*4240*/  IMAD.SHL.U32 R11, R10, 0x800000, RZ ;  /* 0x008000000a0b7824 */ /* 0x000fca00078e00ff */
[----:B------:R-:W0:Y:S02]  /*4250*/  MUFU.EX2 R12, R12 ;  /* 0x0000000c000c7308 */ /* 0x000e240000000800 */
[----:B0-----:R-:W-:-:S04]  /*4260*/  FMUL R11, R11, R12 ;  /* 0x0000000c0b0b7220 */ /* 0x001fc80000400000 */
[----:B--2---:R-:W-:-:S05]  /*4270*/  @!P4 FFMA R14, R11, R14, R20 ;  /* 0x0000000e0b0ec223 */ /* 0x004fca0000000014 */
[----:B------:R3:W-:Y:S04]  /*4280*/  @!P4 STL [R3], R14 ;  /* 0x0000000e0300c387 */ /* 0x0007e80000100800 */
[----:B------:R-:W3:Y:S01]  /*4290*/  @!P4 LDL R10, [R3] ;  /* 0x00000000030ac983 */ /* 0x000ee20000100800 */
[----:B-1----:R-:W-:-:S04]  /*42a0*/  FADD R13, -R4, R13 ;  /* 0x0000000d040d7221 */ /* 0x002fc80000000100 */
        /* <DEDUP_REMOVED lines=8> */
[----:B---3--:R-:W-:Y:S02]  /*4330*/  @!P4 FFMA R14, R13, R15, R10 ;  /* 0x0000000f0d0ec223 */ /* 0x008fe4000000000a */
[----:B------:R-:W0:Y:S04]  /*4340*/  LDS R15, [R7+-0x4] ;  /* 0xfffffc00070f7984 */ /* 0x000e280000000800 */
[----:B------:R-:W-:Y:S04]  /*4350*/  @!P4 STL [R3], R14 ;  /* 0x0000000e0300c387 */ /* 0x000fe80000100800 */
[----:B------:R-:W2:Y:S01]  /*4360*/  @!P4 LDL R10, [R3] ;  /* 0x00000000030ac983 */ /* 0x000ea20000100800 */
[----:B0-----:R-:W-:-:S03]  /*4370*/  FADD R21, -R4, R15 ;  /* 0x0000000f04157221 */ /* 0x001fc60000000100 */
[----:B------:R-:W2:Y:S01]  /*4380*/  @!P4 LDS R15, [R5+-0x80] ;  /* 0xffff8000050fc984 */ /* 0x000ea20000000800 */
        /* <DEDUP_REMOVED lines=8> */
[----:B--2---:R-:W-:Y:S02]  /*4410*/  @!P4 FFMA R14, R21, R15, R10 ;  /* 0x0000000f150ec223 */ /* 0x004fe4000000000a */
[----:B------:R0:W1:Y:S04]  /*4420*/  LDS R15, [R7] ;  /* 0x00000000070f7984 */ /* 0x0000680000000800 */
[----:B------:R-:W-:Y:S04]  /*4430*/  @!P4 STL [R3], R14 ;  /* 0x0000000e0300c387 */ /* 0x000fe80000100800 */
[----:B------:R-:W2:Y:S01]  /*4440*/  @!P4 LDL R10, [R3] ;  /* 0x00000000030ac983 */ /* 0x000ea20000100800 */
[----:B------:R-:W-:Y:S01]  /*4450*/  UIADD3 UR4, UPT, UPT, UR4, 0x200, URZ ;  /* 0x0000020004047890 */ /* 0x000fe2000fffe0ff */
[----:B------:R-:W-:Y:S01]  /*4460*/  FADD R6, R11, R6 ;  /* 0x000000060b067221 */ /* 0x000fe20000000000 */
[----:B0-----:R-:W-:-:S02]  /*4470*/  VIADD R7, R7, 0x10 ;  /* 0x0000001007077836 */ /* 0x001fc40000000000 */
[----:B------:R-:W-:Y:S01]  /*4480*/  UISETP.NE.AND UP0, UPT, UR4, 0x6000, UPT ;  /* 0x000060000400788c */ /* 0x000fe2000bf05270 */
[----:B------:R-:W-:-:S04]  /*4490*/  FADD R6, R6, R13 ;  /* 0x0000000d06067221 */ /* 0x000fc80000000000 */
[----:B------:R-:W-:Y:S01]  /*44a0*/  FADD R6, R6, R21 ;  /* 0x0000001506067221 */ /* 0x000fe20000000000 */
[----:B-1----:R-:W-:Y:S02]  /*44b0*/  FADD R23, -R4, R15 ;  /* 0x0000000f04177221 */ /* 0x002fe40000000100 */
[----:B------:R0:W2:Y:S02]  /*44c0*/  @!P4 LDS R15, [R5] ;  /* 0x00000000050fc984 */ /* 0x0000a40000000800 */
[----:B------:R-:W-:-:S04]  /*44d0*/  FFMA.SAT R8, R23, R8, 0.5 ;  /* 0x3f00000017087423 */ /* 0x000fc80000002008 */
[----:B------:R-:W-:Y:S01]  /*44e0*/  FFMA.RM R8, R8, R9, 12582913 ;  /* 0x4b40000108087423 */ /* 0x000fe20000004009 */
[----:B0-----:R-:W-:-:S03]  /*44f0*/  VIADD R5, R5, 0x200 ;  /* 0x0000020005057836 */ /* 0x001fc60000000000 */
[C---:B------:R-:W-:Y:S01]  /*4500*/  FADD R12, R8.reuse, -12583039 ;  /* 0xcb40007f080c7421 */ /* 0x040fe20000000000 */
[----:B------:R-:W-:-:S03]  /*4510*/  IMAD.SHL.U32 R8, R8, 0x800000, RZ ;  /* 0x0080000008087824 */ /* 0x000fc600078e00ff */
[----:B------:R-:W-:-:S04]  /*4520*/  FFMA R12, R23, 1.4426950216293334961, -R12 ;  /* 0x3fb8aa3b170c7823 */ /* 0x000fc8000000080c */
[----:B------:R-:W-:-:S04]  /*4530*/  FFMA R12, R23, 1.925963033500011079e-08, R12 ;  /* 0x32a57060170c7823 */ /* 0x000fc8000000000c */
[----:B------:R-:W0:Y:S02]  /*4540*/  MUFU.EX2 R9, R12 ;  /* 0x0000000c00097308 */ /* 0x000e240000000800 */
[----:B0-----:R-:W-:-:S04]  /*4550*/  FMUL R9, R8, R9 ;  /* 0x0000000908097220 */ /* 0x001fc80000400000 */
[----:B------:R-:W-:Y:S01]  /*4560*/  FADD R6, R6, R9 ;  /* 0x0000000906067221 */ /* 0x000fe20000000000 */
[----:B--2---:R-:W-:-:S05]  /*4570*/  @!P4 FFMA R10, R9, R15, R10 ;  /* 0x0000000f090ac223 */ /* 0x004fca000000000a */
[----:B------:R0:W-:Y:S01]  /*4580*/  @!P4 STL [R3], R10 ;  /* 0x0000000a0300c387 */ /* 0x0001e20000100800 */
[----:B------:R-:W-:Y:S05]  /*4590*/  BRA.U UP0, `(.L_x_37) ;  /* 0xfffffff900f47547 */ /* 0x000fea000b83ffff */
[----:B------:R-:W2:Y:S02]  /*45a0*/  LDL R5, [R18] ;  /* 0x0000000012057983 */ /* 0x000ea40000100800 */
[----:B--2---:R-:W-:-:S05]  /*45b0*/  FADD R5, R6, R5 ;  /* 0x0000000506057221 */ /* 0x004fca0000000000 */
[----:B------:R1:W-:Y:S01]  /*45c0*/  STL [R18], R5 ;  /* 0x0000000512007387 */ /* 0x0003e20000100800 */
[----:B------:R-:W-:Y:S05]  /*45d0*/  @P1 BRA `(.L_x_36) ;  /* 0x0000000400101947 */ /* 0x000fea0003800000 */
[----:B------:R2:W5:Y:S04]  /*45e0*/  LDL R11, [R1+0xc] ;  /* 0x00000c00010b7983 */ /* 0x0005680000100800 */
[----:B------:R2:W5:Y:S01]  /*45f0*/  LDL R8, [R1+0x4] ;  /* 0x0000040001087983 */ /* 0x0005620000100800 */
[----:B------:R-:W3:Y:S01]  /*4600*/  S2UR UR5, SR_CgaCtaId ;  /* 0x00000000000579c3 */ /* 0x000ee20000008800 */
[----:B0-----:R-:W-:Y:S01]  /*4610*/  IMAD.MOV.U32 R10, RZ, RZ, RZ ;  /* 0x000000ffff0a7224 */ /* 0x001fe200078e00ff */
[----:B------:R-:W-:Y:S01]  /*4620*/  UMOV UR4, 0x400 ;  /* 0x0000040000047882 */ /* 0x000fe20000000000 */
[----:B------:R-:W-:Y:S01]  /*4630*/  IMAD.MOV.U32 R9, RZ, RZ, RZ ;  /* 0x000000ffff097224 */ /* 0x000fe200078e00ff */
[----:B--23--:R-:W-:-:S12]  /*4640*/  ULEA UR4, UR5, UR4, 0x18 ;  /* 0x0000000405047291 */ /* 0x00cfd8000f8ec0ff */
.L_x_38:
[----:B------:R-:W-:Y:S02]  /*4650*/  IMAD R6, R9, 0x4, R25 ;  /* 0x0000000409067824 */ /* 0x000fe400078e0219 */
[----:B------:R-:W-:Y:S02]  /*4660*/  IMAD.MOV.U32 R13, RZ, RZ, 0x3bbb989d ;  /* 0x3bbb989dff0d7424 */ /* 0x000fe400078e00ff */
[----:B------:R-:W-:Y:S02]  /*4670*/  IMAD.MOV.U32 R12, RZ, RZ, 0x437c0000 ;  /* 0x437c0000ff0c7424 */ /* 0x000fe400078e00ff */
[----:B-1----:R-:W0:Y:S02]  /*4680*/  LDS.128 R4, [R6+0x1800] ;  /* 0x0018000006047984 */ /* 0x002e240000000c00 */
[C---:B0----5:R-:W-:Y:S01]  /*4690*/  FADD R14, -R11.reuse, R4 ;  /* 0x000000040b0e7221 */ /* 0x061fe20000000100 */
[C---:B------:R-:W-:Y:S01]  /*46a0*/  FADD R20, -R11.reuse, R5 ;  /* 0x000000050b147221 */ /* 0x040fe20000000100 */
[C---:B------:R-:W-:Y:S01]  /*46b0*/  FADD R6, -R11.reuse, R6 ;  /* 0x000000060b067221 */ /* 0x040fe20000000100 */
[----:B------:R-:W-:Y:S01]  /*46c0*/  FADD R7, -R11, R7 ;  /* 0x000000070b077221 */ /* 0x000fe20000000100 */
[-C--:B------:R-:W-:Y:S01]  /*46d0*/  FFMA.SAT R15, R14, R13.reuse, 0.5 ;  /* 0x3f0000000e0f7423 */ /* 0x080fe2000000200d */
[----:B------:R-:W-:-:S02]  /*46e0*/  FFMA.SAT R21, R20, R13, 0.5 ;  /* 0x3f00000014157423 */ /* 0x000fc4000000200d */
[----:B------:R-:W-:Y:S01]  /*46f0*/  FFMA.SAT R23, R7, R13, 0.5 ;  /* 0x3f00000007177423 */ /* 0x000fe2000000200d */
[-C--:B------:R-:W-:Y:S01]  /*4700*/  FFMA.RM R5, R15, R12.reuse, 12582913 ;  /* 0x4b4000010f057423 */ /* 0x080fe2000000400c */
[----:B------:R-:W-:-:S03]  /*4710*/  FFMA.RM R4, R21, R12, 12582913 ;  /* 0x4b40000115047423 */ /* 0x000fc6000000400c */
[----:B------:R-:W-:Y:S01]  /*4720*/  FADD R15, R5, -12583039 ;  /* 0xcb40007f050f7421 */ /* 0x000fe20000000000 */
[----:B------:R-:W-:-:S03]  /*4730*/  FADD R21, R4, -12583039 ;  /* 0xcb40007f04157421 */ /* 0x000fc60000000000 */
[----:B------:R-:W-:Y:S01]  /*4740*/  FFMA R15, R14, 1.4426950216293334961, -R15 ;  /* 0x3fb8aa3b0e0f7823 */ /* 0x000fe2000000080f */
[----:B------:R-:W-:-:S03]  /*4750*/  FFMA R21, R20, 1.4426950216293334961, -R21 ;  /* 0x3fb8aa3b14157823 */ /* 0x000fc60000000815 */
[----:B------:R-:W-:Y:S01]  /*4760*/  FFMA R14, R14, 1.925963033500011079e-08, R15 ;  /* 0x32a570600e0e7823 */ /* 0x000fe2000000000f */
[----:B------:R-:W-:Y:S01]  /*4770*/  FFMA R15, R20, 1.925963033500011079e-08, R21 ;  /* 0x32a57060140f7823 */ /* 0x000fe20000000015 */
[----:B------:R-:W-:Y:S02]  /*4780*/  IMAD R20, R9, 0x20, R16 ;  /* 0x0000002009147824 */ /* 0x000fe400078e0210 */
[----:B------:R-:W-:Y:S01]  /*4790*/  FFMA.SAT R21, R6, R13, 0.5 ;  /* 0x3f00000006157423 */ /* 0x000fe2000000200d */
[----:B------:R-:W-:Y:S01]  /*47a0*/  IMAD.SHL.U32 R13, R5, 0x800000, RZ ;  /* 0x00800000050d7824 */ /* 0x000fe200078e00ff */
[----:B------:R-:W0:Y:S02]  /*47b0*/  MUFU.EX2 R14, R14 ;  /* 0x0000000e000e7308 */ /* 0x000e240000000800 */
[-C--:B------:R-:W-:Y:S01]  /*47c0*/  FFMA.RM R5, R21, R12.reuse, 12582913 ;  /* 0x4b40000115057423 */ /* 0x080fe2000000400c */
[----:B------:R-:W-:Y:S01]  /*47d0*/  LEA R20, R20, UR4, 0x2 ;  /* 0x0000000414147c11 */ /* 0x000fe2000f8e10ff */
[----:B------:R-:W-:Y:S01]  /*47e0*/  FFMA.RM R12, R23, R12, 12582913 ;  /* 0x4b400001170c7423 */ /* 0x000fe2000000400c */
[----:B------:R-:W-:-:S02]  /*47f0*/  VIADD R9, R9, 0x4 ;  /* 0x0000000409097836 */ /* 0x000fc40000000000 */
[C---:B------:R-:W-:Y:S01]  /*4800*/  FADD R21, R5.reuse, -12583039 ;  /* 0xcb40007f05157421 */ /* 0x040fe20000000000 */
[----:B------:R-:W-:Y:S01]  /*4810*/  IMAD.SHL.U32 R5, R5, 0x800000, RZ ;  /* 0x0080000005057824 */ /* 0x000fe200078e00ff */
[----:B------:R-:W-:Y:S01]  /*4820*/  @!P4 LDS R23, [R20+0x3180] ;  /* 0x003180001417c984 */ /* 0x000fe20000000800 */
[----:B------:R-:W1:Y:S01]  /*4830*/  MUFU.EX2 R15, R15 ;  /* 0x0000000f000f7308 */ /* 0x000e620000000800 */
[----:B------:R-:W-:Y:S01]  /*4840*/  FFMA R21, R6, 1.4426950216293334961, -R21 ;  /* 0x3fb8aa3b06157823 */ /* 0x000fe20000000815 */
[C---:B------:R-:W-:Y:S01]  /*4850*/  FADD R22, R12.reuse, -12583039 ;  /* 0xcb40007f0c167421 */ /* 0x040fe20000000000 */
[----:B------:R-:W-:Y:S01]  /*4860*/  ISETP.NE.AND P3, PT, R9, 0x60, PT ;  /* 0x000000600900780c */ /* 0x000fe20003f65270 */
[----:B------:R-:W-:Y:S02]  /*4870*/  IMAD.SHL.U32 R12, R12, 0x800000, RZ ;  /* 0x008000000c0c7824 */ /* 0x000fe400078e00ff */
[----:B------:R-:W-:Y:S01]  /*4880*/  FFMA R6, R6, 1.925963033500011079e-08, R21 ;  /* 0x32a5706006067823 */ /* 0x000fe20000000015 */
[----:B------:R-:W-:Y:S01]  /*4890*/  FFMA R22, R7, 1.4426950216293334961, -R22 ;  /* 0x3fb8aa3b07167823 */ /* 0x000fe20000000816 */
[----:B------:R-:W-:Y:S01]  /*48a0*/  @!P4 LDS R21, [R20+0x3100] ;  /* 0x003100001415c984 */ /* 0x000fe20000000800 */
[----:B0-----:R-:W-:Y:S01]  /*48b0*/  FMUL R13, R13, R14 ;  /* 0x0000000e0d0d7220 */ /* 0x001fe20000400000 */
[----:B------:R-:W-:-:S02]  /*48c0*/  IMAD.SHL.U32 R14, R4, 0x800000, RZ ;  /* 0x00800000040e7824 */ /* 0x000fc400078e00ff */
[----:B------:R-:W-:Y:S01]  /*48d0*/  FFMA R7, R7, 1.925963033500011079e-08, R22 ;  /* 0x32a5706007077823 */ /* 0x000fe20000000016 */
[----:B------:R-:W0:Y:S01]  /*48e0*/  @!P4 LDS R4, [R20+0x3000] ;  /* 0x003000001404c984 */ /* 0x000e220000000800 */
[----:B------:R-:W2:Y:S01]  /*48f0*/  MUFU.EX2 R6, R6 ;  /* 0x0000000600067308 */ /* 0x000ea20000000800 */
[----:B------:R-:W-:Y:S01]  /*4900*/  FADD R10, R13, R10 ;  /* 0x0000000a0d0a7221 */ /* 0x000fe20000000000 */
[----:B-1----:R-:W-:Y:S02]  /*4910*/  FMUL R15, R14, R15 ;  /* 0x0000000f0e0f7220 */ /* 0x002fe40000400000 */
[----:B------:R-:W1:Y:S04]  /*4920*/  @!P4 LDS R14, [R20+0x3080] ;  /* 0x00308000140ec984 */ /* 0x000e680000000800 */
[----:B------:R-:W3:Y:S01]  /*4930*/  MUFU.EX2 R7, R7 ;  /* 0x0000000700077308 */ /* 0x000ee20000000800 */
[----:B------:R-:W-:Y:S01]  /*4940*/  FADD R10, R10, R15 ;  /* 0x0000000f0a0a7221 */ /* 0x000fe20000000000 */
[----:B--2---:R-:W-:-:S04]  /*4950*/  FMUL R5, R5, R6 ;  /* 0x0000000605057220 */ /* 0x004fc80000400000 */
[----:B------:R-:W-:Y:S01]  /*4960*/  FADD R10, R10, R5 ;  /* 0x000000050a0a7221 */ /* 0x000fe20000000000 */
[----:B0-----:R-:W-:Y:S01]  /*4970*/  @!P4 FFMA R8, R13, R4, R8 ;  /* 0x000000040d08c223 */ /* 0x001fe20000000008 */
[----:B---3--:R-:W-:-:S04]  /*4980*/  FMUL R13, R12, R7 ;  /* 0x000000070c0d7220 */ /* 0x008fc80000400000 */
[----:B------:R-:W-:Y:S01]  /*4990*/  FADD R10, R10, R13 ;  /* 0x0000000d0a0a7221 */ /* 0x000fe20000000000 */
[----:B-1----:R-:W-:-:S04]  /*49a0*/  @!P4 FFMA R8, R15, R14, R8 ;  /* 0x0000000e0f08c223 */ /* 0x002fc80000000008 */
[----:B------:R-:W-:-:S04]  /*49b0*/  @!P4 FFMA R8, R5, R21, R8 ;  /* 0x000000150508c223 */ /* 0x000fc80000000008 */
[----:B------:R-:W-:Y:S01]  /*49c0*/  @!P4 FFMA R8, R13, R23, R8 ;  /* 0x000000170d08c223 */ /* 0x000fe20000000008 */
[----:B------:R-:W-:Y:S06]  /*49d0*/  @P3 BRA `(.L_x_38) ;  /* 0xfffffffc001c3947 */ /* 0x000fec000383ffff */
[----:B------:R-:W2:Y:S04]  /*49e0*/  LDL R5, [R1+0x1c] ;  /* 0x00001c0001057983 */ /* 0x000ea80000100800 */
[----:B------:R0:W-:Y:S01]  /*49f0*/  STL [R1+0x4], R8 ;  /* 0x0000040801007387 */ /* 0x0001e20000100800 */
[----:B--2---:R-:W-:-:S05]  /*4a00*/  FADD R10, R10, R5 ;  /* 0x000000050a0a7221 */ /* 0x004fca0000000000 */
[----:B------:R0:W-:Y:S02]  /*4a10*/  STL [R1+0x1c], R10 ;  /* 0x00001c0a01007387 */ /* 0x0001e40000100800 */
.L_x_36:
[----:B------:R-:W-:Y:S05]  /*4a20*/  BSYNC.RECONVERGENT B0 ;  /* 0x0000000000007941 */ /* 0x000fea0003800200 */
.L_x_35:
[----:B------:R-:W5:Y:S01]  /*4a30*/  LDCU UR4, c[0x0][0x3b8] ;  /* 0x00007700ff0477ac */ /* 0x000f620008000800 */
[----:B------:R-:W-:Y:S01]  /*4a40*/  VIADD R24, R24, 0x1 ;  /* 0x0000000118187836 */ /* 0x000fe20000000000 */
[----:B------:R-:W-:Y:S08]  /*4a50*/  BAR.SYNC.DEFER_BLOCKING 0x0 ;  /* 0x0000000000007b1d */ /* 0x000ff00000010000 */
[----:B------:R-:W-:Y:S01]  /*4a60*/  BAR.SYNC.DEFER_BLOCKING 0x0 ;  /* 0x0000000000007b1d */ /* 0x000fe20000010000 */
[----:B-----5:R-:W-:-:S13]  /*4a70*/  ISETP.NE.AND P3, PT, R24, UR4, PT ;  /* 0x0000000418007c0c */ /* 0x020fda000bf65270 */
[----:B------:R-:W-:Y:S05]  /*4a80*/  @P3 BRA `(.L_x_39) ;  /* 0xffffffbc00143947 */ /* 0x000fea000383ffff */
.L_x_9:
[----:B------:R-:W-:-:S13]  /*4a90*/  ISETP.GT.U32.AND P0, PT, R17, 0x1f, PT ;  /* 0x0000001f1100780c */ /* 0x000fda0003f04070 */
[----:B------:R-:W-:Y:S05]  /*4aa0*/  @P0 EXIT ;  /* 0x000000000000094d */ /* 0x000fea0003800000 */
[----:B------:R-:W5:Y:S01]  /*4ab0*/  LDCU UR4, c[0x0][0x3a0] ;  /* 0x00007400ff0477ac */ /* 0x000f620008000800 */
[----:B0-2---:R-:W0:Y:S01]  /*4ac0*/  LDC.64 R6, c[0x0][0x398] ;  /* 0x0000e600ff067b82 */ /* 0x005e220000000a00 */
[----:B-1----:R-:W-:Y:S01]  /*4ad0*/  IMAD R5, R2, 0x20, R17 ;  /* 0x0000002002057824 */ /* 0x002fe200078e0211 */
[----:B------:R-:W-:Y:S01]  /*4ae0*/  ISETP.GE.U32.AND P0, PT, R16, 0x20, PT ;  /* 0x000000201000780c */ /* 0x000fe20003f06070 */
[----:B------:R-:W-:Y:S02]  /*4af0*/  BSSY.RECONVERGENT B0, `(.L_x_40) ;  /* 0x0000017000007945 */ /* 0x000fe40003800200 */
[C---:B------:R-:W-:Y:S01]  /*4b00*/  IMAD R3, R5.reuse, 0x20, R16 ;  /* 0x0000002005037824 */ /* 0x040fe200078e0210 */
[----:B-----5:R-:W-:-:S03]  /*4b10*/  ISETP.LT.AND P0, PT, R5, UR4, !P0 ;  /* 0x0000000405007c0c */ /* 0x020fc6000c701270 */
[----:B0-----:R-:W-:-:S10]  /*4b20*/  IMAD.WIDE R6, R3, 0x4, R6 ;  /* 0x0000000403067825 */ /* 0x001fd400078e0206 */
[----:B------:R-:W-:Y:S05]  /*4b30*/  @!P0 BRA `(.L_x_41) ;  /* 0x0000000000488947 */ /* 0x000fea0003800000 */
[----:B------:R-:W-:-:S05]  /*4b40*/  SHF.R.U32.HI R0, RZ, 0x4, R17 ;  /* 0x00000004ff007819 */ /* 0x000fca0000011611 */
[----:B------:R-:W-:-:S05]  /*4b50*/  IMAD R8, R0, 0x4, R1 ;  /* 0x0000000400087824 */ /* 0x000fca00078e0201 */
[----:B------:R-:W2:Y:S04]  /*4b60*/  LDL R3, [R8+0x18] ;  /* 0x0000180008037983 */ /* 0x000ea80000100800 */
[----:B------:R-:W5:Y:S01]  /*4b70*/  LDL R0, [R8] ;  /* 0x0000000008007983 */ /* 0x000f620000100800 */
[----:B------:R-:W-:Y:S01]  /*4b80*/  BSSY.RECONVERGENT B1, `(.L_x_42) ;  /* 0x000000c000017945 */ /* 0x000fe20003800200 */
[----:B--2---:R-:W0:Y:S08]  /*4b90*/  MUFU.RCP R2, R3 ;  /* 0x0000000300027308 */ /* 0x004e300000001000 */
[----:B-----5:R-:W1:Y:S01]  /*4ba0*/  FCHK P0, R0, R3 ;  /* 0x0000000300007302 */ /* 0x020e620000000000 */
[----:B0-----:R-:W-:-:S04]  /*4bb0*/  FFMA R9, -R3, R2, 1 ;  /* 0x3f80000003097423 */ /* 0x001fc80000000102 */
[----:B------:R-:W-:-:S04]  /*4bc0*/  FFMA R9, R2, R9, R2 ;  /* 0x0000000902097223 */ /* 0x000fc80000000002 */
[----:B------:R-:W-:-:S04]  /*4bd0*/  FFMA R2, R0, R9, RZ ;  /* 0x0000000900027223 */ /* 0x000fc800000000ff */
[----:B------:R-:W-:-:S04]  /*4be0*/  FFMA R4, -R3, R2, R0 ;  /* 0x0000000203047223 */ /* 0x000fc80000000100 */
[----:B------:R-:W-:Y:S01]  /*4bf0*/  FFMA R9, R9, R4, R2 ;  /* 0x0000000409097223 */ /* 0x000fe20000000002 */
[----:B-1----:R-:W-:Y:S06]  /*4c00*/  @!P0 BRA `(.L_x_43) ;  /* 0x00000000000c8947 */ /* 0x002fec0003800000 */
[----:B------:R-:W-:-:S07]  /*4c10*/  MOV R2, 0x4c30 ;  /* 0x00004c3000027802 */ /* 0x000fce0000000f00 */
[----:B---34-:R-:W-:Y:S05]  /*4c20*/  CALL.REL.NOINC `($__internal_0_$__cuda_sm3x_div_rn_noftz_f32_slowpath) ;  /* 0x0000000000747944 */ /* 0x018fea0003c00000 */
[----:B------:R-:W-:-:S07]  /*4c30*/  IMAD.MOV.U32 R9, RZ, RZ, R0 ;  /* 0x000000ffff097224 */ /* 0x000fce00078e0000 */
.L_x_43:
[----:B------:R-:W-:Y:S05]  /*4c40*/  BSYNC.RECONVERGENT B1 ;  /* 0x0000000000017941 */ /* 0x000fea0003800200 */
.L_x_42:
[----:B------:R0:W-:Y:S02]  /*4c50*/  STG.E desc[UR36][R6.64], R9 ;  /* 0x0000000906007986 */ /* 0x0001e4000c101924 */
.L_x_41:
[----:B------:R-:W-:Y:S05]  /*4c60*/  BSYNC.RECONVERGENT B0 ;  /* 0x0000000000007941 */ /* 0x000fea0003800200 */
.L_x_40:
[----:B------:R-:W-:-:S13]  /*4c70*/  ISETP.GT.U32.AND P0, PT, R17, 0xf, PT ;  /* 0x0000000f1100780c */ /* 0x000fda0003f04070 */
[----:B------:R-:W-:Y:S05]  /*4c80*/  @P0 EXIT ;  /* 0x000000000000094d */ /* 0x000fea0003800000 */
[----:B------:R-:W1:Y:S01]  /*4c90*/  LDCU UR4, c[0x0][0x3a0] ;  /* 0x00007400ff0477ac */ /* 0x000e620008000800 */
[----:B------:R-:W-:Y:S01]  /*4ca0*/  VIADD R5, R5, 0x10 ;  /* 0x0000001005057836 */ /* 0x000fe20000000000 */
[----:B------:R-:W-:-:S04]  /*4cb0*/  ISETP.GT.U32.AND P0, PT, R16, 0x1f, PT ;  /* 0x0000001f1000780c */ /* 0x000fc80003f04070 */
[----:B-1----:R-:W-:-:S13]  /*4cc0*/  ISETP.GE.OR P0, PT, R5, UR4, P0 ;  /* 0x0000000405007c0c */ /* 0x002fda0008706670 */
[----:B------:R-:W-:Y:S05]  /*4cd0*/  @P0 EXIT ;  /* 0x000000000000094d */ /* 0x000fea0003800000 */
[----:B------:R-:W2:Y:S04]  /*4ce0*/  LDL R5, [R1+0x1c] ;  /* 0x00001c0001057983 */ /* 0x000ea80000100800 */
[----:B------:R-:W5:Y:S01]  /*4cf0*/  LDL R0, [R1+0x4] ;  /* 0x0000040001007983 */ /* 0x000f620000100800 */
[----:B------:R-:W-:Y:S01]  /*4d00*/  BSSY.RECONVERGENT B0, `(.L_x_44) ;  /* 0x000000d000007945 */ /* 0x000fe20003800200 */
[----:B--2---:R-:W1:Y:S08]  /*4d10*/  MUFU.RCP R2, R5 ;  /* 0x0000000500027308 */ /* 0x004e700000001000 */
[----:B-----5:R-:W2:Y:S01]  /*4d20*/  FCHK P0, R0, R5 ;  /* 0x0000000500007302 */ /* 0x020ea20000000000 */
[----:B-1----:R-:W-:-:S04]  /*4d30*/  FFMA R3, -R5, R2, 1 ;  /* 0x3f80000005037423 */ /* 0x002fc80000000102 */
[----:B------:R-:W-:-:S04]  /*4d40*/  FFMA R3, R2, R3, R2 ;  /* 0x0000000302037223 */ /* 0x000fc80000000002 */
[----:B------:R-:W-:-:S04]  /*4d50*/  FFMA R2, R0, R3, RZ ;  /* 0x0000000300027223 */ /* 0x000fc800000000ff */
[----:B------:R-:W-:-:S04]  /*4d60*/  FFMA R4, -R5, R2, R0 ;  /* 0x0000000205047223 */ /* 0x000fc80000000100 */
[----:B------:R-:W-:Y:S01]  /*4d70*/  FFMA R2, R3, R4, R2 ;  /* 0x0000000403027223 */ /* 0x000fe20000000002 */
[----:B--2---:R-:W-:Y:S06]  /*4d80*/  @!P0 BRA `(.L_x_45) ;  /* 0x0000000000108947 */ /* 0x004fec0003800000 */
[----:B------:R-:W-:Y:S01]  /*4d90*/  IMAD.MOV.U32 R3, RZ, RZ, R5 ;  /* 0x000000ffff037224 */ /* 0x000fe200078e0005 */
[----:B------:R-:W-:-:S07]  /*4da0*/  MOV R2, 0x4dc0 ;  /* 0x00004dc000027802 */ /* 0x000fce0000000f00 */
[----:B0--34-:R-:W-:Y:S05]  /*4db0*/  CALL.REL.NOINC `($__internal_0_$__cuda_sm3x_div_rn_noftz_f32_slowpath) ;  /* 0x0000000000107944 */ /* 0x019fea0003c00000 */
[----:B------:R-:W-:-:S07]  /*4dc0*/  IMAD.MOV.U32 R2, RZ, RZ, R0 ;  /* 0x000000ffff027224 */ /* 0x000fce00078e0000 */
.L_x_45:
[----:B------:R-:W-:Y:S05]  /*4dd0*/  BSYNC.RECONVERGENT B0 ;  /* 0x0000000000007941 */ /* 0x000fea0003800200 */
.L_x_44:
[----:B------:R-:W-:Y:S01]  /*4de0*/  STG.E desc[UR36][R6.64+0x800], R2 ;  /* 0x0008000206007986 */ /* 0x000fe2000c101924 */
[----:B------:R-:W-:Y:S05]  /*4df0*/  EXIT ;  /* 0x000000000000794d */ /* 0x000fea0003800000 */
        .weak           $__internal_0_$__cuda_sm3x_div_rn_noftz_f32_slowpath
        .type           $__internal_0_$__cuda_sm3x_div_rn_noftz_f32_slowpath,@function
        .size           $__internal_0_$__cuda_sm3x_div_rn_noftz_f32_slowpath,(.L_x_988 - $__internal_0_$__cuda_sm3x_div_rn_noftz_f32_slowpath)
$__internal_0_$__cuda_sm3x_div_rn_noftz_f32_slowpath:
[----:B------:R-:W-:Y:S01]  /*4e00*/  SHF.R.U32.HI R8, RZ, 0x17, R3 ;  /* 0x00000017ff087819 */ /* 0x000fe20000011603 */
[----:B------:R-:W-:Y:S01]  /*4e10*/  BSSY.RECONVERGENT B2, `(.L_x_46) ;  /* 0x0000062000027945 */ /* 0x000fe20003800200 */
[----:B------:R-:W-:Y:S02]  /*4e20*/  SHF.R.U32.HI R4, RZ, 0x17, R0 ;  /* 0x00000017ff047819 */ /* 0x000fe40000011600 */
[----:B------:R-:W-:Y:S02]  /*4e30*/  LOP3.LUT R12, R8, 0xff, RZ, 0xc0, !PT ;  /* 0x000000ff080c7812 */ /* 0x000fe400078ec0ff */
[----:B------:R-:W-:-:S03]  /*4e40*/  LOP3.LUT R10, R4, 0xff, RZ, 0xc0, !PT ;  /* 0x000000ff040a7812 */ /* 0x000fc600078ec0ff */
[----:B------:R-:W-:Y:S02]  /*4e50*/  VIADD R9, R12, 0xffffffff ;  /* 0xffffffff0c097836 */ /* 0x000fe40000000000 */
[----:B------:R-:W-:-:S03]  /*4e60*/  VIADD R8, R10, 0xffffffff ;  /* 0xffffffff0a087836 */ /* 0x000fc60000000000 */
[----:B------:R-:W-:-:S04]  /*4e70*/  ISETP.GT.U32.AND P0, PT, R9, 0xfd, PT ;  /* 0x000000fd0900780c */ /* 0x000fc80003f04070 */
[----:B------:R-:W-:-:S13]  /*4e80*/  ISETP.GT.U32.OR P0, PT, R8, 0xfd, P0 ;  /* 0x000000fd0800780c */ /* 0x000fda0000704470 */
[----:B------:R-:W-:Y:S01]  /*4e90*/  @!P0 IMAD.MOV.U32 R4, RZ, RZ, RZ ;  /* 0x000000ffff048224 */ /* 0x000fe200078e00ff */
[----:B------:R-:W-:Y:S06]  /*4ea0*/  @!P0 BRA `(.L_x_47) ;  /* 0x00000000005c8947 */ /* 0x000fec0003800000 */
[----:B------:R-:W-:Y:S02]  /*4eb0*/  FSETP.GTU.FTZ.AND P0, PT, |R0|, +INF , PT ;  /* 0x7f8000000000780b */ /* 0x000fe40003f1c200 */
[----:B------:R-:W-:-:S04]  /*4ec0*/  FSETP.GTU.FTZ.AND P1, PT, |R3|, +INF , PT ;  /* 0x7f8000000300780b */ /* 0x000fc80003f3c200 */
[----:B------:R-:W-:-:S13]  /*4ed0*/  PLOP3.LUT P0, PT, P0, P1, PT, 0xf8, 0x8f ;  /* 0x00000000008f781c */ /* 0x000fda0000703f70 */
[----:B------:R-:W-:Y:S05]  /*4ee0*/  @P0 BRA `(.L_x_48) ;  /* 0x00000004004c0947 */ /* 0x000fea0003800000 */
[----:B------:R-:W-:-:S13]  /*4ef0*/  LOP3.LUT P0, RZ, R3, 0x7fffffff, R0, 0xc8, !PT ;  /* 0x7fffffff03ff7812 */ /* 0x000fda000780c800 */
[----:B------:R-:W-:Y:S05]  /*4f00*/  @!P0 BRA `(.L_x_49) ;  /* 0x00000004003c8947 */ /* 0x000fea0003800000 */
[C---:B------:R-:W-:Y:S02]  /*4f10*/  FSETP.NEU.FTZ.AND P1, PT, |R0|.reuse, +INF , PT ;  /* 0x7f8000000000780b */ /* 0x040fe40003f3d200 */
[----:B------:R-:W-:Y:S02]  /*4f20*/  FSETP.NEU.FTZ.AND P2, PT, |R3|, +INF , PT ;  /* 0x7f8000000300780b */ /* 0x000fe40003f5d200 */
[----:B------:R-:W-:-:S11]  /*4f30*/  FSETP.NEU.FTZ.AND P0, PT, |R0|, +INF , PT ;  /* 0x7f8000000000780b */ /* 0x000fd60003f1d200 */
[----:B------:R-:W-:Y:S05]  /*4f40*/  @!P2 BRA !P1, `(.L_x_49) ;  /* 0x00000004002ca947 */ /* 0x000fea0004800000 */
[----:B------:R-:W-:-:S04]  /*4f50*/  LOP3.LUT P1, RZ, R0, 0x7fffffff, RZ, 0xc0, !PT ;  /* 0x7fffffff00ff7812 */ /* 0x000fc8000782c0ff */
[----:B------:R-:W-:-:S13]  /*4f60*/  PLOP3.LUT P1, PT, P2, P1, PT, 0x2f, 0xf2 ;  /* 0x0000000000f2781c */ /* 0x000fda0001722577 */
[----:B------:R-:W-:Y:S05]  /*4f70*/  @P1 BRA `(.L_x_50) ;  /* 0x0000000400181947 */ /* 0x000fea0003800000 */
[----:B------:R-:W-:-:S04]  /*4f80*/  LOP3.LUT P1, RZ, R3, 0x7fffffff, RZ, 0xc0, !PT ;  /* 0x7fffffff03ff7812 */ /* 0x000fc8000782c0ff */
[----:B------:R-:W-:-:S13]  /*4f90*/  PLOP3.LUT P0, PT, P0, P1, PT, 0x2f, 0xf2 ;  /* 0x0000000000f2781c */ /* 0x000fda0000702577 */
[----:B------:R-:W-:Y:S05]  /*4fa0*/  @P0 BRA `(.L_x_51) ;  /* 0x0000000400000947 */ /* 0x000fea0003800000 */
[----:B------:R-:W-:Y:S02]  /*4fb0*/  ISETP.GE.AND P0, PT, R8, RZ, PT ;  /* 0x000000ff0800720c */ /* 0x000fe40003f06270 */
[----:B------:R-:W-:-:S11]  /*4fc0*/  ISETP.GE.AND P1, PT, R9, RZ, PT ;  /* 0x000000ff0900720c */ /* 0x000fd60003f26270 */
[----:B------:R-:W-:Y:S02]  /*4fd0*/  @P0 IMAD.MOV.U32 R4, RZ, RZ, RZ ;  /* 0x000000ffff040224 */ /* 0x000fe400078e00ff */
[----:B------:R-:W-:Y:S01]  /*4fe0*/  @!P0 FFMA R0, R0, 1.84467440737095516160e+19, RZ ;  /* 0x5f80000000008823 */ /* 0x000fe200000000ff */
[----:B------:R-:W-:Y:S02]  /*4ff0*/  @!P0 IMAD.MOV.U32 R4, RZ, RZ, -0x40 ;  /* 0xffffffc0ff048424 */ /* 0x000fe400078e00ff */
[----:B------:R-:W-:Y:S02]  /*5000*/  @!P1 FFMA R3, R3, 1.84467440737095516160e+19, RZ ;  /* 0x5f80000003039823 */ /* 0x000fe400000000ff */
[----:B------:R-:W-:-:S07]  /*5010*/  @!P1 VIADD R4, R4, 0x40 ;  /* 0x0000004004049836 */ /* 0x000fce0000000000 */
.L_x_47:
[----:B------:R-:W-:Y:S01]  /*5020*/  LEA R8, R12, 0xc0800000, 0x17 ;  /* 0xc08000000c087811 */ /* 0x000fe200078eb8ff */
[----:B------:R-:W-:Y:S04]  /*5030*/  BSSY.RECONVERGENT B3, `(.L_x_52) ;  /* 0x0000036000037945 */ /* 0x000fe80003800200 */
[----:B------:R-:W-:Y:S02]  /*5040*/  IMAD.IADD R8, R3, 0x1, -R8 ;  /* 0x0000000103087824 */ /* 0x000fe400078e0a08 */
[----:B------:R-:W-:Y:S02]  /*5050*/  VIADD R3, R10, 0xffffff81 ;  /* 0xffffff810a037836 */ /* 0x000fe40000000000 */
[----:B------:R-:W0:Y:S01]  /*5060*/  MUFU.RCP R9, R8 ;  /* 0x0000000800097308 */ /* 0x000e220000001000 */
[----:B------:R-:W-:Y:S01]  /*5070*/  FADD.FTZ R11, -R8, -RZ ;  /* 0x800000ff080b7221 */ /* 0x000fe20000010100 */
[----:B------:R-:W-:-:S03]  /*5080*/  IMAD R0, R3, -0x800000, R0 ;  /* 0xff80000003007824 */ /* 0x000fc600078e0200 */
[----:B0-----:R-:W-:-:S04]  /*5090*/  FFMA R10, R9, R11, 1 ;  /* 0x3f800000090a7423 */ /* 0x001fc8000000000b */
[----:B------:R-:W-:-:S04]  /*50a0*/  FFMA R14, R9, R10, R9 ;  /* 0x0000000a090e7223 */ /* 0x000fc80000000009 */
[----:B------:R-:W-:-:S04]  /*50b0*/  FFMA R9, R0, R14, RZ ;  /* 0x0000000e00097223 */ /* 0x000fc800000000ff */
[----:B------:R-:W-:-:S04]  /*50c0*/  FFMA R10, R11, R9, R0 ;  /* 0x000000090b0a7223 */ /* 0x000fc80000000000 */
[----:B------:R-:W-:Y:S01]  /*50d0*/  FFMA R13, R14, R10, R9 ;  /* 0x0000000a0e0d7223 */ /* 0x000fe20000000009 */
[----:B------:R-:W-:-:S03]  /*50e0*/  IADD3 R9, PT, PT, R3, 0x7f, -R12 ;  /* 0x0000007f03097810 */ /* 0x000fc60007ffe80c */
[----:B------:R-:W-:Y:S02]  /*50f0*/  FFMA R10, R11, R13, R0 ;  /* 0x0000000d0b0a7223 */ /* 0x000fe40000000000 */
[----:B------:R-:W-:Y:S02]  /*5100*/  IMAD.IADD R9, R9, 0x1, R4 ;  /* 0x0000000109097824 */ /* 0x000fe400078e0204 */
[----:B------:R-:W-:-:S05]  /*5110*/  FFMA R0, R14, R10, R13 ;  /* 0x0000000a0e007223 */ /* 0x000fca000000000d */
[----:B------:R-:W-:-:S04]  /*5120*/  SHF.R.U32.HI R3, RZ, 0x17, R0 ;  /* 0x00000017ff037819 */ /* 0x000fc80000011600 */
[----:B------:R-:W-:-:S05]  /*5130*/  LOP3.LUT R3, R3, 0xff, RZ, 0xc0, !PT ;  /* 0x000000ff03037812 */ /* 0x000fca00078ec0ff */
[----:B------:R-:W-:-:S04]  /*5140*/  IMAD.IADD R11, R3, 0x1, R9 ;  /* 0x00000001030b7824 */ /* 0x000fc800078e0209 */
[----:B------:R-:W-:-:S05]  /*5150*/  VIADD R3, R11, 0xffffffff ;  /* 0xffffffff0b037836 */ /* 0x000fca0000000000 */
[----:B------:R-:W-:-:S13]  /*5160*/  ISETP.GE.U32.AND P0, PT, R3, 0xfe, PT ;  /* 0x000000fe0300780c */ /* 0x000fda0003f06070 */
[----:B------:R-:W-:Y:S05]  /*5170*/  @!P0 BRA `(.L_x_53) ;  /* 0x0000000000808947 */ /* 0x000fea0003800000 */
[----:B------:R-:W-:-:S13]  /*5180*/  ISETP.GT.AND P0, PT, R11, 0xfe, PT ;  /* 0x000000fe0b00780c */ /* 0x000fda0003f04270 */
[----:B------:R-:W-:Y:S05]  /*5190*/  @P0 BRA `(.L_x_54) ;  /* 0x00000000006c0947 */ /* 0x000fea0003800000 */
[----:B------:R-:W-:-:S13]  /*51a0*/  ISETP.GE.AND P0, PT, R11, 0x1, PT ;  /* 0x000000010b00780c */ /* 0x000fda0003f06270 */
[----:B------:R-:W-:Y:S05]  /*51b0*/  @P0 BRA `(.L_x_55) ;  /* 0x0000000000740947 */ /* 0x000fea0003800000 */
[----:B------:R-:W-:Y:S02]  /*51c0*/  ISETP.GE.AND P0, PT, R11, -0x18, PT ;  /* 0xffffffe80b00780c */ /* 0x000fe40003f06270 */
[----:B------:R-:W-:-:S11]  /*51d0*/  LOP3.LUT R0, R0, 0x80000000, RZ, 0xc0, !PT ;  /* 0x8000000000007812 */ /* 0x000fd600078ec0ff */
[----:B------:R-:W-:Y:S05]  /*51e0*/  @!P0 BRA `(.L_x_55) ;  /* 0x0000000000688947 */ /* 0x000fea0003800000 */
[CCC-:B------:R-:W-:Y:S01]  /*51f0*/  FFMA.RZ R3, R14.reuse, R10.reuse, R13.reuse ;  /* 0x0000000a0e037223 */ /* 0x1c0fe2000000c00d */
[C---:B------:R-:W-:Y:S02]  /*5200*/  VIADD R9, R11.reuse, 0x20 ;  /* 0x000000200b097836 */ /* 0x040fe40000000000 */
[CCC-:B------:R-:W-:Y:S01]  /*5210*/  FFMA.RM R4, R14.reuse, R10.reuse, R13.reuse ;  /* 0x0000000a0e047223 */ /* 0x1c0fe2000000400d */
[----:B------:R-:W-:Y:S02]  /*5220*/  ISETP.NE.AND P2, PT, R11, RZ, PT ;  /* 0x000000ff0b00720c */ /* 0x000fe40003f45270 */
[----:B------:R-:W-:Y:S01]  /*5230*/  LOP3.LUT R8, R3, 0x7fffff, RZ, 0xc0, !PT ;  /* 0x007fffff03087812 */ /* 0x000fe200078ec0ff */
[----:B------:R-:W-:Y:S01]  /*5240*/  FFMA.RP R3, R14, R10, R13 ;  /* 0x0000000a0e037223 */ /* 0x000fe2000000800d */
[----:B------:R-:W-:Y:S01]  /*5250*/  IMAD.MOV R10, RZ, RZ, -R11 ;  /* 0x000000ffff0a7224 */ /* 0x000fe200078e0a0b */
[----:B------:R-:W-:Y:S02]  /*5260*/  ISETP.NE.AND P1, PT, R11, RZ, PT ;  /* 0x000000ff0b00720c */ /* 0x000fe40003f25270 */
[----:B------:R-:W-:-:S02]  /*5270*/  LOP3.LUT R8, R8, 0x800000, RZ, 0xfc, !PT ;  /* 0x0080000008087812 */ /* 0x000fc400078efcff */
[----:B------:R-:W-:Y:S02]  /*5280*/  FSETP.NEU.FTZ.AND P0, PT, R3, R4, PT ;  /* 0x000000040300720b */ /* 0x000fe40003f1d000 */
[----:B------:R-:W-:Y:S02]  /*5290*/  SHF.L.U32 R9, R8, R9, RZ ;  /* 0x0000000908097219 */ /* 0x000fe400000006ff */
[----:B------:R-:W-:Y:S02]  /*52a0*/  SEL R3, R10, RZ, P2 ;  /* 0x000000ff0a037207 */ /* 0x000fe40001000000 */
[----:B------:R-:W-:Y:S02]  /*52b0*/  ISETP.NE.AND P1, PT, R9, RZ, P1 ;  /* 0x000000ff0900720c */ /* 0x000fe40000f25270 */
[----:B------:R-:W-:Y:S02]  /*52c0*/  SHF.R.U32.HI R3, RZ, R3, R8 ;  /* 0x00000003ff037219 */ /* 0x000fe40000011608 */
[----:B------:R-:W-:-:S02]  /*52d0*/  PLOP3.LUT P0, PT, P0, P1, PT, 0xf8, 0x8f ;  /* 0x00000000008f781c */ /* 0x000fc40000703f70 */
[----:B------:R-:W-:Y:S02]  /*52e0*/  SHF.R.U32.HI R9, RZ, 0x1, R3 ;  /* 0x00000001ff097819 */ /* 0x000fe40000011603 */
[----:B------:R-:W-:-:S04]  /*52f0*/  SEL R4, RZ, 0x1, !P0 ;  /* 0x00000001ff047807 */ /* 0x000fc80004000000 */
[----:B------:R-:W-:-:S04]  /*5300*/  LOP3.LUT R4, R4, 0x1, R9, 0xf8, !PT ;  /* 0x0000000104047812 */ /* 0x000fc800078ef809 */
[----:B------:R-:W-:-:S05]  /*5310*/  LOP3.LUT R4, R4, R3, RZ, 0xc0, !PT ;  /* 0x0000000304047212 */ /* 0x000fca00078ec0ff */
[----:B------:R-:W-:-:S05]  /*5320*/  IMAD.IADD R9, R9, 0x1, R4 ;  /* 0x0000000109097824 */ /* 0x000fca00078e0204 */
[----:B------:R-:W-:Y:S01]  /*5330*/  LOP3.LUT R0, R9, R0, RZ, 0xfc, !PT ;  /* 0x0000000009007212 */ /* 0x000fe200078efcff */
[----:B------:R-:W-:Y:S06]  /*5340*/  BRA `(.L_x_55) ;  /* 0x0000000000107947 */ /* 0x000fec0003800000 */
.L_x_54:
[----:B------:R-:W-:-:S04]  /*5350*/  LOP3.LUT R0, R0, 0x80000000, RZ, 0xc0, !PT ;  /* 0x8000000000007812 */ /* 0x000fc800078ec0ff */
[----:B------:R-:W-:Y:S01]  /*5360*/  LOP3.LUT R0, R0, 0x7f800000, RZ, 0xfc, !PT ;  /* 0x7f80000000007812 */ /* 0x000fe200078efcff */
[----:B------:R-:W-:Y:S06]  /*5370*/  BRA `(.L_x_55) ;  /* 0x0000000000047947 */ /* 0x000fec0003800000 */
.L_x_53:
[----:B------:R-:W-:-:S07]  /*5380*/  IMAD R0, R9, 0x800000, R0 ;  /* 0x0080000009007824 */ /* 0x000fce00078e0200 */
.L_x_55:
[----:B------:R-:W-:Y:S05]  /*5390*/  BSYNC.RECONVERGENT B3 ;  /* 0x0000000000037941 */ /* 0x000fea0003800200 */
.L_x_52:
[----:B------:R-:W-:Y:S05]  /*53a0*/  BRA `(.L_x_56) ;  /* 0x0000000000207947 */ /* 0x000fea0003800000 */
.L_x_51:
[----:B------:R-:W-:-:S04]  /*53b0*/  LOP3.LUT R0, R3, 0x80000000, R0, 0x48, !PT ;  /* 0x8000000003007812 */ /* 0x000fc800078e4800 */
[----:B------:R-:W-:Y:S01]  /*53c0*/  LOP3.LUT R0, R0, 0x7f800000, RZ, 0xfc, !PT ;  /* 0x7f80000000007812 */ /* 0x000fe200078efcff */
[----:B------:R-:W-:Y:S06]  /*53d0*/  BRA `(.L_x_56) ;  /* 0x0000000000147947 */ /* 0x000fec0003800000 */
.L_x_50:
[----:B------:R-:W-:Y:S01]  /*53e0*/  LOP3.LUT R0, R3, 0x80000000, R0, 0x48, !PT ;  /* 0x8000000003007812 */ /* 0x000fe200078e4800 */
[----:B------:R-:W-:Y:S06]  /*53f0*/  BRA `(.L_x_56) ;  /* 0x00000000000c7947 */ /* 0x000fec0003800000 */
.L_x_49:
[----:B------:R-:W0:Y:S01]  /*5400*/  MUFU.RSQ R0, -QNAN ;  /* 0xffc0000000007908 */ /* 0x000e220000001400 */
[----:B------:R-:W-:Y:S05]  /*5410*/  BRA `(.L_x_56) ;  /* 0x0000000000047947 */ /* 0x000fea0003800000 */
.L_x_48:
[----:B------:R-:W-:-:S07]  /*5420*/  FADD.FTZ R0, R0, R3 ;  /* 0x0000000300007221 */ /* 0x000fce0000010000 */
.L_x_56:
[----:B------:R-:W-:Y:S05]  /*5430*/  BSYNC.RECONVERGENT B2 ;  /* 0x0000000000027941 */ /* 0x000fea0003800200 */
.L_x_46:
[----:B------:R-:W-:-:S04]  /*5440*/  IMAD.MOV.U32 R3, RZ, RZ, 0x0 ;  /* 0x00000000ff037424 */ /* 0x000fc800078e00ff */
[----:B0-----:R-:W-:Y:S05]  /*5450*/  RET.REL.NODEC R2 `(_Z15flash_attentionIfLi96ELi32ELi32ELi32ELi16EEvPT_S1_S1_S1_iS1_S1_i) ;  /* 0xffffffa802e87950 */ /* 0x001fea0003c3ffff */
.L_x_57:
[----:B------:R-:W-:-:S00]  /*5460*/  BRA `(.L_x_57) ;  /* 0xfffffffc00fc7947 */ /* 0x000fc0000383ffff */
[----:B------:R-:W-:-:S00]  /*5470*/  NOP ;  /* 0x0000000000007918 */ /* 0x000fc00000000000 */
        /* <DEDUP_REMOVED lines=8> */
.L_x_988:


//--------------------- .text._Z15flash_attentionIfLi32ELi32ELi32ELi32ELi16EEvPT_S1_S1_S1_iS1_S1_i --------------------------
	.section	.text._Z15flash_attentionIfLi32ELi32ELi32ELi32ELi16EEvPT_S1_S1_S1_iS1_S1_i,"ax",@progbits
	.align	128
        .global         _Z15flash_attentionIfLi32ELi32ELi32ELi32ELi16EEvPT_S1_S1_S1_iS1_S1_i
        .type           _Z15flash_attentionIfLi32ELi32ELi32ELi32ELi16EEvPT_S1_S1_S1_iS1_S1_i,@function
        .size           _Z15flash_attentionIfLi32ELi32ELi32ELi32ELi16EEvPT_S1_S1_S1_iS1_S1_i,(.L_x_989 - _Z15flash_attentionIfLi32ELi32ELi32ELi32ELi16EEvPT_S1_S1_S1_iS1_S1_i)
        .other          _Z15flash_attentionIfLi32ELi32ELi32ELi32ELi16EEvPT_S1_S1_S1_iS1_S1_i,@"STO_CUDA_ENTRY STV_DEFAULT"
_Z15flash_attentionIfLi32ELi32ELi32ELi32ELi16EEvPT_S1_S1_S1_iS1_S1_i:
.text._Z15flash_attentionIfLi32ELi32ELi32ELi32ELi16EEvPT_S1_S1_S1_iS1_S1_i:
[----:B------:R-:W0:Y:S01]  /*0000*/  LDC R1, c[0x0][0x37c] ;  /* 0x0000df00ff017b82 */ /* 0x000e220000000800 */
[----:B------:R-:W1:Y:S01]  /*0010*/  S2R R16, SR_TID.X ;  /* 0x0000000000107919 */ /* 0x000e620000002100 */
[----:B0-----:R-:W-:Y:S01]  /*0020*/  IADD3 R1, PT, PT, R1, -0x38, RZ ;  /* 0xffffffc801017810 */ /* 0x001fe20007ffe0ff */
[----:B------:R-:W0:Y:S01]  /*0030*/  LDCU.64 UR36, c[0x0][0x358] ;  /* 0x00006b00ff2477ac */ /* 0x000e220008000a00 */
[----:B------:R-:W-:Y:S01]  /*0040*/  BSSY.RECONVERGENT B6, `(.L_x_58) ;  /* 0x000002c000067945 */ /* 0x000fe20003800200 */
[----:B------:R-:W1:Y:S01]  /*0050*/  S2R R17, SR_TID.Y ;  /* 0x0000000000117919 */ /* 0x000e620000002200 */
[----:B------:R-:W-:Y:S01]  /*0060*/  IADD3 R19, PT, PT, R1, 0x18, RZ ;  /* 0x0000001801137810 */ /* 0x000fe20007ffe0ff */
[----:B------:R-:W2:Y:S01]  /*0070*/  LDCU UR38, c[0x0][0x2fc] ;  /* 0x00005f80ff2677ac */ /* 0x000ea20008000800 */
[----:B------:R-:W1:Y:S02]  /*0080*/  S2R R2, SR_CTAID.X ;  /* 0x0000000000027919 */ /* 0x000e640000002500 */
[----:B-1----:R-:W-:-:S13]  /*0090*/  LOP3.LUT P0, RZ, R16, R17, R2, 0xfe, !PT ;  /* 0x0000001110ff7212 */ /* 0x002fda000780fe02 */
[----:B0-2---:R-:W-:Y:S05]  /*00a0*/  @P0 BRA `(.L_x_59) ;  /* 0x0000000000940947 */ /* 0x005fea0003800000 */
[----:B------:R-:W0:Y:S01]  /*00b0*/  LDC R22, c[0x0][0x2f8] ;  /* 0x0000be00ff167b82 */ /* 0x000e220000000800 */
[----:B------:R-:W-:Y:S01]  /*00c0*/  HFMA2 R10, -RZ, RZ, 0, 1.9073486328125e-06 ;  /* 0x00000020ff0a7431 */ /* 0x000fe200000001ff */
[----:B------:R-:W-:Y:S01]  /*00d0*/  MOV R11, 0x20 ;  /* 0x00000020000b7802 */ /* 0x000fe20000000f00 */
[----:B------:R-:W1:Y:S01]  /*00e0*/  LDCU.64 UR4, c[0x4][0x8] ;  /* 0x01000100ff0477ac */ /* 0x000e620008000a00 */
[----:B------:R-:W-:-:S03]  /*00f0*/  MOV R18, 0x0 ;  /* 0x0000000000127802 */ /* 0x000fc60000000f00 */
[----:B------:R2:W-:Y:S01]  /*0100*/  STL.64 [R1+0x20], R10 ;  /* 0x0000200a01007387 */ /* 0x0005e20000100a00 */
[----:B------:R2:W3:Y:S03]  /*0110*/  LDC.64 R8, c[0x4][R18] ;  /* 0x0100000012087b82 */ /* 0x0004e60000000a00 */
[----:B------:R2:W-:Y:S01]  /*0120*/  STL [R1+0x28], R10 ;  /* 0x0000280a01007387 */ /* 0x0005e20000100800 */
[----:B-1----:R-:W-:Y:S02]  /*0130*/  MOV R4, UR4 ;  /* 0x0000000400047c02 */ /* 0x002fe40008000f00 */
[----:B------:R-:W-:Y:S02]  /*0140*/  MOV R5, UR5 ;  /* 0x0000000500057c02 */ /* 0x000fe40008000f00 */
[----:B0-----:R-:W-:-:S04]  /*0150*/  IADD3 R22, P0, P1, R1, 0x20, R22 ;  /* 0x0000002001167810 */ /* 0x001fc8000791e016 */
[----:B------:R-:W-:Y:S02]  /*0160*/  IADD3.X R23, PT, PT, RZ, UR38, RZ, P0, P1 ;  /* 0x00000026ff177c10 */ /* 0x000fe400087e24ff */
[----:B------:R-:W-:Y:S02]  /*0170*/  MOV R6, R22 ;  /* 0x0000001600067202 */ /* 0x000fe40000000f00 */
[----:B--23--:R-:W-:-:S07]  /*0180*/  MOV R7, R23 ;  /* 0x0000001700077202 */ /* 0x00cfce0000000f00 */
[----:B------:R-:W-:-:S07]  /*0190*/  LEPC R20, `(.L_x_60) ;  /* 0x000000001014794e */ /* 0x000fce0000000000 */
[----:B------:R-:W-:Y:S05]  /*01a0*/  CALL.ABS.NOINC R8 ;  /* 0x0000000008007343 */ /* 0x000fea0003c00000 */
.L_x_60:
[----:B------:R-:W-:Y:S01]  /*01b0*/  HFMA2 R10, -RZ, RZ, 0, 1.9073486328125e-06 ;  /* 0x00000020ff0a7431 */ /* 0x000fe200000001ff */
[----:B------:R-:W-:Y:S01]  /*01c0*/  MOV R11, 0x10 ;  /* 0x00000010000b7802 */ /* 0x000fe20000000f00 */
[----:B------:R0:W1:Y:S01]  /*01d0*/  LDC.64 R8, c[0x4][R18] ;  /* 0x0100000012087b82 */ /* 0x0000620000000a00 */
[----:B------:R-:W2:Y:S01]  /*01e0*/  LDCU.64 UR4, c[0x4][0x10] ;  /* 0x01000200ff0477ac */ /* 0x000ea20008000a00 */
[----:B------:R-:W-:Y:S02]  /*01f0*/  MOV R6, R22 ;  /* 0x0000001600067202 */ /* 0x000fe40000000f00 */
[----:B------:R-:W-:Y:S01]  /*0200*/  MOV R7, R23 ;  /* 0x0000001700077202 */ /* 0x000fe20000000f00 */
[----:B------:R0:W-:Y:S01]  /*0210*/  STL.64 [R1+0x20], R10 ;  /* 0x0000200a01007387 */ /* 0x0001e20000100a00 */
[----:B--2---:R-:W-:Y:S02]  /*0220*/  MOV R4, UR4 ;  /* 0x0000000400047c02 */ /* 0x004fe40008000f00 */
[----:B0-----:R-:W-:-:S07]  /*0230*/  MOV R5, UR5 ;  /* 0x0000000500057c02 */ /* 0x001fce0008000f00 */
[----:B------:R-:W-:-:S07]  /*0240*/  LEPC R20, `(.L_x_61) ;  /* 0x000000001014794e */ /* 0x000fce0000000000 */
[----:B-1----:R-:W-:Y:S05]  /*0250*/  CALL.ABS.NOINC R8 ;  /* 0x0000000008007343 */ /* 0x002fea0003c00000 */
.L_x_61:
[----:B------:R-:W0:Y:S01]  /*0260*/  S2R R3, SR_CTAID.Y ;  /* 0x0000000000037919 */ /* 0x000e220000002600 */
[----:B------:R1:W2:Y:S01]  /*0270*/  LDC.64 R8, c[0x4][R18] ;  /* 0x0100000012087b82 */ /* 0x0002a20000000a00 */
[----:B------:R-:W3:Y:S01]  /*0280*/  LDCU.64 UR4, c[0x4][0x18] ;  /* 0x01000300ff0477ac */ /* 0x000ee20008000a00 */
[----:B------:R-:W-:Y:S02]  /*0290*/  MOV R6, R22 ;  /* 0x0000001600067202 */ /* 0x000fe40000000f00 */
[----:B------:R-:W-:Y:S02]  /*02a0*/  MOV R7, R23 ;  /* 0x0000001700077202 */ /* 0x000fe40000000f00 */
[----:B---3--:R-:W-:Y:S02]  /*02b0*/  MOV R4, UR4 ;  /* 0x0000000400047c02 */ /* 0x008fe40008000f00 */
[----:B------:R-:W-:Y:S01]  /*02c0*/  MOV R5, UR5 ;  /* 0x0000000500057c02 */ /* 0x000fe20008000f00 */
[----:B0-----:R1:W-:Y:S06]  /*02d0*/  STL.64 [R1+0x20], R2 ;  /* 0x0000200201007387 */ /* 0x0013ec0000100a00 */
[----:B------:R-:W-:-:S07]  /*02e0*/  LEPC R20, `(.L_x_59) ;  /* 0x000000001014794e */ /* 0x000fce0000000000 */
[----:B-12---:R-:W-:Y:S05]  /*02f0*/  CALL.ABS.NOINC R8 ;  /* 0x0000000008007343 */ /* 0x006fea0003c00000 */
.L_x_59:
[----:B------:R-:W-:Y:S05]  /*0300*/  BSYNC.RECONVERGENT B6 ;  /* 0x0000000000067941 */ /* 0x000fea0003800200 */
.L_x_58:
[----:B------:R-:W0:Y:S01]  /*0310*/  S2R R3, SR_CgaCtaId ;  /* 0x0000000000037919 */ /* 0x000e220000008800 */
[----:B------:R-:W-:Y:S02]  /*0320*/  MOV R4, 0xff800000 ;  /* 0xff80000000047802 */ /* 0x000fe40000000f00 */
[----:B------:R-:W-:Y:S01]  /*0330*/  MOV R5, 0xff800000 ;  /* 0xff80000000057802 */ /* 0x000fe20000000f00 */
[----:B------:R1:W-:Y:S01]  /*0340*/  STL.64 [R1], RZ ;  /* 0x000000ff01007387 */ /* 0x0003e20000100a00 */
[C---:B------:R-:W-:Y:S02]  /*0350*/  ISETP.GE.U32.AND P0, PT, R17.reuse, 0x20, PT ;  /* 0x000000201100780c */ /* 0x040fe40003f06070 */
[----:B------:R-:W-:Y:S01]  /*0360*/  MOV R0, 0x400 ;  /* 0x0000040000007802 */ /* 0x000fe20000000f00 */
[----:B------:R1:W-:Y:S01]  /*0370*/  STL.64 [R1+0x8], R4 ;  /* 0x0000080401007387 */ /* 0x0003e20000100a00 */
[----:B------:R-:W-:-:S03]  /*0380*/  LEA R27, R17, R16, 0x5 ;  /* 0x00000010111b7211 */ /* 0x000fc600078e28ff */
[----:B------:R1:W-:Y:S01]  /*0390*/  STL.64 [R1+0x18], RZ ;  /* 0x000018ff01007387 */ /* 0x0003e20000100a00 */
[----:B0-----:R-:W-:-:S04]  /*03a0*/  LEA R0, R3, R0, 0x18 ;  /* 0x0000000003007211 */ /* 0x001fc800078ec0ff */
[----:B------:R-:W-:Y:S01]  /*03b0*/  LEA R28, R27, R0, 0x2 ;  /* 0x000000001b1c7211 */ /* 0x000fe200078e10ff */
[----:B-1----:R-:W-:Y:S06]  /*03c0*/  @P0 BRA `(.L_x_62) ;  /* 0x0000000000780947 */ /* 0x002fec0003800000 */
[----:B------:R-:W0:Y:S01]  /*03d0*/  LDC R6, c[0x0][0x3a0] ;  /* 0x0000e800ff067b82 */ /* 0x000e220000000800 */
[----:B------:R-:W-:Y:S01]  /*03e0*/  LEA R3, R2, R17, 0x5 ;  /* 0x0000001102037211 */ /* 0x000fe200078e28ff */
[----:B------:R-:W-:Y:S03]  /*03f0*/  BSSY.RECONVERGENT B0, `(.L_x_63) ;  /* 0x000000e000007945 */ /* 0x000fe60003800200 */
[----:B------:R-:W-:-:S03]  /*0400*/  LEA R7, R3, R16, 0x5 ;  /* 0x0000001003077211 */ /* 0x000fc600078e28ff */
        /* <DEDUP_REMOVED lines=8> */
.L_x_64:
[----:B------:R-:W-:-:S13]  /*0490*/  ISETP.GT.U32.AND P0, PT, R16, 0x1f, PT ;  /* 0x0000001f1000780c */ /* 0x000fda0003f04070 */
[----:B------:R-:W-:Y:S05]  /*04a0*/  @P0 BRA `(.L_x_65) ;  /* 0x0000000000080947 */ /* 0x000fea0003800000 */
[----:B------:R-:W2:Y:S04]  /*04b0*/  LDG.E R7, desc[UR36][R4.64] ;  /* 0x0000002404077981 */ /* 0x000ea8000c1e1900 */
[----:B--2---:R0:W-:Y:S02]  /*04c0*/  STS [R28+0x2000], R7 ;  /* 0x002000071c007388 */ /* 0x0041e40000000800 */
.L_x_65:
[----:B------:R-:W-:Y:S05]  /*04d0*/  BSYNC.RECONVERGENT B0 ;  /* 0x0000000000007941 */ /* 0x000fea0003800200 */
.L_x_63:
[----:B------:R-:W-:-:S13]  /*04e0*/  ISETP.GT.U32.AND P0, PT, R17, 0xf, PT ;  /* 0x0000000f1100780c */ /* 0x000fda0003f04070 */
[----:B------:R-:W-:Y:S05]  /*04f0*/  @P0 BRA `(.L_x_62) ;  /* 0x00000000002c0947 */ /* 0x000fea0003800000 */
[----:B------:R-:W-:-:S04]  /*0500*/  IADD3 R3, PT, PT, R3, 0x10, RZ ;  /* 0x0000001003037810 */ /* 0x000fc80007ffe0ff */
[----:B------:R-:W-:-:S13]  /*0510*/  ISETP.GE.AND P0, PT, R3, R6, PT ;  /* 0x000000060300720c */ /* 0x000fda0003f06270 */
[----:B------:R-:W-:Y:S05]  /*0520*/  @!P0 BRA `(.L_x_66) ;  /* 0x0000000000108947 */ /* 0x000fea0003800000 */
[----:B------:R-:W-:-:S13]  /*0530*/  ISETP.GT.U32.AND P0, PT, R16, 0x1f, PT ;  /* 0x0000001f1000780c */ /* 0x000fda0003f04070 */
[----:B------:R-:W-:Y:S05]  /*0540*/  @P0 BRA `(.L_x_62) ;  /* 0x0000000000180947 */ /* 0x000fea0003800000 */
[----:B------:R3:W-:Y:S01]  /*0550*/  STS [R28+0x2800], RZ ;  /* 0x002800ff1c007388 */ /* 0x0007e20000000800 */
[----:B------:R-:W-:Y:S05]  /*0560*/  BRA `(.L_x_62) ;  /* 0x0000000000107947 */ /* 0x000fea0003800000 */
.L_x_66:
[----:B------:R-:W-:-:S13]  /*0570*/  ISETP.GT.U32.AND P0, PT, R16, 0x1f, PT ;  /* 0x0000001f1000780c */ /* 0x000fda0003f04070 */
[----:B------:R-:W-:Y:S05]  /*0580*/  @P0 BRA `(.L_x_62) ;  /* 0x0000000000080947 */ /* 0x000fea0003800000 */
[----:B------:R-:W2:Y:S04]  /*0590*/  LDG.E R5, desc[UR36][R4.64+0x800] ;  /* 0x0008002404057981 */ /* 0x000ea8000c1e1900 */
[----:B--2---:R2:W-:Y:S02]  /*05a0*/  STS [R28+0x2800], R5 ;  /* 0x002800051c007388 */ /* 0x0045e40000000800 */
.L_x_62:
[----:B------:R-:W-:Y:S05]  /*05b0*/  WARPSYNC.ALL ;  /* 0x0000000000007948 */ /* 0x000fea0003800000 */
[----:B------:R-:W4:Y:S02]  /*05c0*/  LDCU UR5, c[0x0][0x3b8] ;  /* 0x00007700ff0577ac */ /* 0x000f240008000800 */
[----:B----4-:R-:W-:Y:S01]  /*05d0*/  UISETP.GE.AND UP0, UPT, UR5, 0x1, UPT ;  /* 0x000000010500788c */ /* 0x010fe2000bf06270 */
[----:B------:R-:W-:Y:S08]  /*05e0*/  BAR.SYNC.DEFER_BLOCKING 0x0 ;  /* 0x0000000000007b1d */ /* 0x000ff00000010000 */
[----:B------:R-:W-:Y:S05]  /*05f0*/  BRA.U !UP0, `(.L_x_67) ;  /* 0x00000051080c7547 */ /* 0x000fea000b800000 */
[----:B------:R-:W-:Y:S01]  /*0600*/  SHF.R.U32.HI R18, RZ, 0x4, R17 ;  /* 0x00000004ff127819 */ /* 0x000fe20000011611 */
[----:B------:R-:W-:Y:S01]  /*0610*/  UIADD3 UR5, UPT, UPT, -UR5, URZ, URZ ;  /* 0x000000ff05057290 */ /* 0x000fe2000fffe1ff */
[----:B------:R-:W-:Y:S01]  /*0620*/  ISETP.GT.U32.AND P0, PT, R16, 0x1f, PT ;  /* 0x0000001f1000780c */ /* 0x000fe20003f04070 */
[----:B------:R-:W-:Y:S01]  /*0630*/  UMOV UR4, URZ ;  /* 0x000000ff00047c82 */ /* 0x000fe20008000000 */
[C---:B------:R-:W-:Y:S02]  /*0640*/  LEA R3, R18.reuse, R1, 0x2 ;  /* 0x0000000112037211 */ /* 0x040fe400078e10ff */
[----:B------:R-:W-:Y:S02]  /*0650*/  LEA R18, R18, R19, 0x2 ;  /* 0x0000001312127211 */ /* 0x000fe400078e10ff */
[-C--:B------:R-:W-:Y:S02]  /*0660*/  LEA R26, R17, R0.reuse, 0x7 ;  /* 0x00000000111a7211 */ /* 0x080fe400078e38ff */
[----:B------:R-:W-:-:S02]  /*0670*/  LEA R25, R16, R0, 0x7 ;  /* 0x0000000010197211 */ /* 0x000fc400078e38ff */
[----:B------:R-:W-:Y:S02]  /*0680*/  LEA R24, R16, R0, 0x2 ;  /* 0x0000000010187211 */ /* 0x000fe400078e10ff */
[C---:B------:R-:W-:Y:S02]  /*0690*/  ISETP.GT.U32.AND P1, PT, R17.reuse, 0xf, PT ;  /* 0x0000000f1100780c */ /* 0x040fe40003f24070 */
[C---:B------:R-:W-:Y:S02]  /*06a0*/  ISETP.GT.U32.AND P2, PT, R17.reuse, 0x1f, PT ;  /* 0x0000001f1100780c */ /* 0x040fe40003f44070 */
[----:B------:R-:W-:Y:S02]  /*06b0*/  ISETP.GT.U32.OR P3, PT, R17, 0xf, P0 ;  /* 0x0000000f1100780c */ /* 0x000fe40000764470 */
[----:B------:R-:W-:Y:S02]  /*06c0*/  MOV R19, R17 ;  /* 0x0000001100137202 */ /* 0x000fe40000000f00 */
[----:B------:R-:W-:-:S09]  /*06d0*/  IADD3 R0, PT, PT, R1, 0x10, RZ ;  /* 0x0000001001007810 */ /* 0x000fd20007ffe0ff */
.L_x_83:
[----:B------:R-:W-:Y:S01]  /*06e0*/  UIADD3 UR5, UPT, UPT, UR5, 0x1, URZ ;  /* 0x0000000105057890 */ /* 0x000fe2000fffe0ff */
[----:B------:R-:W-:Y:S03]  /*06f0*/  BSSY.RECONVERGENT B0, `(.L_x_68) ;  /* 0x0000026000007945 */ /* 0x000fe60003800200 */
[----:B------:R-:W-:Y:S01]  /*0700*/  UISETP.NE.AND UP1, UPT, UR5, URZ, UPT ;  /* 0x000000ff0500728c */ /* 0x000fe2000bf25270 */
[----:B012-4-:R-:W-:Y:S10]  /*0710*/  @P2 BRA `(.L_x_69) ;  /* 0x00000000008c2947 */ /* 0x017ff40003800000 */
[----:B------:R-:W4:Y:S01]  /*0720*/  LDC R12, c[0x0][0x3a0] ;  /* 0x0000e800ff0c7b82 */ /* 0x000f220000000800 */
[----:B------:R-:W-:Y:S07]  /*0730*/  BSSY.RECONVERGENT B1, `(.L_x_70) ;  /* 0x0000011000017945 */ /* 0x000fee0003800200 */
[----:B--2---:R-:W2:Y:S08]  /*0740*/  LDC.64 R4, c[0x0][0x388] ;  /* 0x0000e200ff047b82 */ /* 0x004eb00000000a00 */
[----:B0-----:R-:W0:Y:S01]  /*0750*/  LDC.64 R6, c[0x0][0x390] ;  /* 0x0000e400ff067b82 */ /* 0x001e220000000a00 */
[----:B----4-:R-:W-:-:S13]  /*0760*/  ISETP.GE.AND P4, PT, R19, R12, PT ;  /* 0x0000000c1300720c */ /* 0x010fda0003f86270 */
[----:B--2---:R-:W-:Y:S05]  /*0770*/  @!P4 BRA `(.L_x_71) ;  /* 0x000000000014c947 */ /* 0x004fea0003800000 */
[----:B------:R-:W-:-:S13]  /*0780*/  ISETP.GE.U32.AND P4, PT, R16, 0x20, PT ;  /* 0x000000201000780c */ /* 0x000fda0003f86070 */
[----:B------:R-:W-:Y:S05]  /*0790*/  @P4 BRA `(.L_x_72) ;  /* 0x0000000000284947 */ /* 0x000fea0003800000 */
[----:B------:R4:W-:Y:S04]  /*07a0*/  STS [R28], RZ ;  /* 0x000000ff1c007388 */ /* 0x0009e80000000800 */
[----:B------:R4:W-:Y:S01]  /*07b0*/  STS [R28+0x1000], RZ ;  /* 0x001000ff1c007388 */ /* 0x0009e20000000800 */
[----:B------:R-:W-:Y:S05]  /*07c0*/  BRA `(.L_x_72) ;  /* 0x00000000001c7947 */ /* 0x000fea0003800000 */
.L_x_71:
[----:B------:R-:W-:Y:S05]  /*07d0*/  @P0 BRA `(.L_x_72) ;  /* 0x0000000000180947 */ /* 0x000fea0003800000 */
[----:B------:R-:W-:-:S04]  /*07e0*/  IMAD.WIDE.U32 R10, R27, 0x4, R4 ;  /* 0x000000041b0a7825 */ /* 0x000fc800078e0004 */
[----:B0-----:R-:W-:Y:S02]  /*07f0*/  IMAD.WIDE.U32 R8, R27, 0x4, R6 ;  /* 0x000000041b087825 */ /* 0x001fe400078e0006 */
[----:B------:R-:W2:Y:S04]  /*0800*/  LDG.E R11, desc[UR36][R10.64] ;  /* 0x000000240a0b7981 */ /* 0x000ea8000c1e1900 */
[----:B------:R-:W4:Y:S04]  /*0810*/  LDG.E R9, desc[UR36][R8.64] ;  /* 0x0000002408097981 */ /* 0x000f28000c1e1900 */
[----:B--2---:R2:W-:Y:S04]  /*0820*/  STS [R28], R11 ;  /* 0x0000000b1c007388 */ /* 0x0045e80000000800 */
[----:B----4-:R2:W-:Y:S02]  /*0830*/  STS [R28+0x1000], R9 ;  /* 0x001000091c007388 */ /* 0x0105e40000000800 */
.L_x_72:
[----:B------:R-:W-:Y:S05]  /*0840*/  BSYNC.RECONVERGENT B1 ;  /* 0x0000000000017941 */ /* 0x000fea0003800200 */
.L_x_70:
[----:B------:R-:W-:Y:S05]  /*0850*/  @P1 BRA `(.L_x_69) ;  /* 0x00000000003c1947 */ /* 0x000fea0003800000 */
[----:B------:R-:W-:-:S04]  /*0860*/  IADD3 R8, PT, PT, R19, 0x10, RZ ;  /* 0x0000001013087810 */ /* 0x000fc80007ffe0ff */
[----:B------:R-:W-:-:S13]  /*0870*/  ISETP.GE.AND P4, PT, R8, R12, PT ;  /* 0x0000000c0800720c */ /* 0x000fda0003f86270 */
[----:B------:R-:W-:Y:S05]  /*0880*/  @!P4 BRA `(.L_x_73) ;  /* 0x000000000010c947 */ /* 0x000fea0003800000 */
[----:B------:R-:W-:Y:S05]  /*0890*/  @P0 BRA `(.L_x_69) ;  /* 0x00000000002c0947 */ /* 0x000fea0003800000 */
[----:B------:R0:W-:Y:S04]  /*08a0*/  STS [R28+0x800], RZ ;  /* 0x000800ff1c007388 */ /* 0x0001e80000000800 */
[----:B------:R0:W-:Y:S01]  /*08b0*/  STS [R28+0x1800], RZ ;  /* 0x001800ff1c007388 */ /* 0x0001e20000000800 */
[----:B------:R-:W-:Y:S05]  /*08c0*/  BRA `(.L_x_69) ;  /* 0x0000000000207947 */ /* 0x000fea0003800000 */
.L_x_73:
[----:B------:R-:W-:Y:S05]  /*08d0*/  @P0 BRA `(.L_x_69) ;  /* 0x00000000001c0947 */ /* 0x000fea0003800000 */
[----:B--2---:R-:W-:-:S05]  /*08e0*/  IADD3 R9, PT, PT, R27, 0x200, RZ ;  /* 0x000002001b097810 */ /* 0x004fca0007ffe0ff */
[----:B------:R-:W-:-:S04]  /*08f0*/  IMAD.WIDE.U32 R4, R9, 0x4, R4 ;  /* 0x0000000409047825 */ /* 0x000fc800078e0004 */
[----:B0-----:R-:W-:Y:S02]  /*0900*/  IMAD.WIDE.U32 R6, R9, 0x4, R6 ;  /* 0x0000000409067825 */ /* 0x001fe400078e0006 */
[----:B------:R-:W2:Y:S04]  /*0910*/  LDG.E R5, desc[UR36][R4.64] ;  /* 0x0000002404057981 */ /* 0x000ea8000c1e1900 */
[----:B------:R-:W5:Y:S04]  /*0920*/  LDG.E R7, desc[UR36][R6.64] ;  /* 0x0000002406077981 */ /* 0x000f68000c1e1900 */
[----:B--2---:R0:W-:Y:S04]  /*0930*/  STS [R28+0x800], R5 ;  /* 0x000800051c007388 */ /* 0x0041e80000000800 */
[----:B-----5:R0:W-:Y:S02]  /*0940*/  STS [R28+0x1800], R7 ;  /* 0x001800071c007388 */ /* 0x0201e40000000800 */
.L_x_69:
[----:B------:R-:W-:Y:S05]  /*0950*/  BSYNC.RECONVERGENT B0 ;  /* 0x0000000000007941 */ /* 0x000fea0003800200 */
.L_x_68:
[----:B------:R-:W-:Y:S06]  /*0960*/  BAR.SYNC.DEFER_BLOCKING 0x0 ;  /* 0x0000000000007b1d */ /* 0x000fec0000010000 */
[----:B------:R-:W-:Y:S02]  /*0970*/  BSSY.RECONVERGENT B0, `(.L_x_74) ;  /* 0x0000069000007945 */ /* 0x000fe40003800200 */
[----:B------:R-:W-:Y:S06]  /*0980*/  BAR.SYNC.DEFER_BLOCKING 0x0 ;  /* 0x0000000000007b1d */ /* 0x000fec0000010000 */
[----:B------:R-:W-:Y:S05]  /*0990*/  @P2 BRA `(.L_x_75) ;  /* 0x0000000400982947 */ /* 0x000fea0003800000 */
[----:B------:R-:W-:Y:S04]  /*09a0*/  BSSY.RECONVERGENT B1, `(.L_x_76) ;  /* 0x0000033000017945 */ /* 0x000fe80003800200 */
[----:B------:R-:W-:Y:S05]  /*09b0*/  @P0 BRA `(.L_x_77) ;  /* 0x0000000000c40947 */ /* 0x000fea0003800000 */
[----:B0-2---:R-:W-:Y:S04]  /*09c0*/  LDS.128 R4, [R26+0x2000] ;  /* 0x002000001a047984 */ /* 0x005fe80000000c00 */
        /* <DEDUP_REMOVED lines=48> */
.L_x_77:
[----:B------:R-:W-:Y:S05]  /*0cd0*/  BSYNC.RECONVERGENT B1 ;  /* 0x0000000000017941 */ /* 0x000fea0003800200 */
.L_x_76:
        /* <DEDUP_REMOVED lines=50> */
.L_x_75:
[----:B------:R-:W-:Y:S05]  /*1000*/  BSYNC.RECONVERGENT B0 ;  /* 0x0000000000007941 */ /* 0x000fea0003800200 */
.L_x_74:
[----:B------:R-:W-:Y:S06]  /*1010*/  BAR.SYNC.DEFER_BLOCKING 0x0 ;  /* 0x0000000000007b1d */ /* 0x000fec0000010000 */
[----:B------:R-:W-:Y:S04]  /*1020*/  BSSY.RECONVERGENT B0, `(.L_x_78) ;  /* 0x000009b000007945 */ /* 0x000fe80003800200 */
[----:B------:R-:W-:Y:S05]  /*1030*/  @P2 BRA `(.L_x_79) ;  /* 0x0000000800642947 */ /* 0x000fea0003800000 */
[----:B------:R-:W5:Y:S04]  /*1040*/  LDL R21, [R3+0x8] ;  /* 0x0000080003157983 */ /* 0x000f680000100800 */
[----:B0-2---:R-:W5:Y:S04]  /*1050*/  LDS.128 R4, [R26+0x3000] ;  /* 0x003000001a047984 */ /* 0x005f680000000c00 */
[----:B------:R-:W0:Y:S04]  /*1060*/  LDS.128 R8, [R26+0x3010] ;  /* 0x003010001a087984 */ /* 0x000e280000000c00 */
[----:B------:R-:W2:Y:S01]  /*1070*/  LDS.128 R12, [R26+0x3020] ;  /* 0x003020001a0c7984 */ /* 0x000ea20000000c00 */
        /* <DEDUP_REMOVED lines=58> */
[----:B------:R-:W-:Y:S02]  /*1420*/  FSEL R6, R6, R5, !P4 ;  /* 0x0000000506067208 */ /* 0x000fe40006000000 */
[----:B------:R-:W-:Y:S02]  /*1430*/  SHF.R.U32.HI R5, RZ, 0x4, R17 ;  /* 0x00000004ff057819 */ /* 0x000fe40000011611 */
[----:B------:R-:W-:Y:S02]  /*1440*/  FSETP.GEU.AND P4, PT, R6, R7, PT ;  /* 0x000000070600720b */ /* 0x000fe40003f8e000 */
[----:B------:R-:W-:Y:S02]  /*1450*/  LEA R4, R5, R0, 0x2 ;  /* 0x0000000005047211 */ /* 0x000fe400078e10ff */
[----:B------:R-:W-:-:S03]  /*1460*/  FSEL R7, R7, R6, !P4 ;  /* 0x0000000607077208 */ /* 0x000fc60006000000 */
[----:B------:R2:W-:Y:S01]  /*1470*/  STL [R4], R21 ;  /* 0x0000001504007387 */ /* 0x0005e20000100800 */
        /* <DEDUP_REMOVED lines=8> */
[----:B------:R2:W-:Y:S01]  /*1500*/  STL [R3+0x8], R10 ;  /* 0x0000080a03007387 */ /* 0x0005e20000100800 */
[----:B------:R-:W-:Y:S05]  /*1510*/  @P1 BRA `(.L_x_79) ;  /* 0x00000004002c1947 */ /* 0x000fea0003800000 */
[----:B--2---:R-:W2:Y:S04]  /*1520*/  LDL R21, [R1+0xc] ;  /* 0x00000c0001157983 */ /* 0x004ea80000100800 */
        /* <DEDUP_REMOVED lines=74> */
.L_x_79:
[----:B------:R-:W-:Y:S05]  /*19d0*/  BSYNC.RECONVERGENT B0 ;  /* 0x0000000000007941 */ /* 0x000fea0003800200 */
.L_x_78:
[----:B------:R-:W-:Y:S01]  /*19e0*/  BAR.SYNC.DEFER_BLOCKING 0x0 ;  /* 0x0000000000007b1d */ /* 0x000fe20000010000 */
[----:B------:R-:W-:-:S09]  /*19f0*/  UISETP.NE.AND UP0, UPT, UR4, URZ, UPT ;  /* 0x000000ff0400728c */ /* 0x000fd2000bf05270 */
[----:B------:R-:W-:Y:S05]  /*1a00*/  BRA.U !UP0, `(.L_x_80) ;  /* 0x0000000108787547 */ /* 0x000fea000b800000 */
[----:B0-2---:R-:W2:Y:S04]  /*1a10*/  LDL.64 R10, [R1+0x10] ;  /* 0x00001000010a7983 */ /* 0x005ea80000100a00 */
[----:B------:R-:W2:Y:S04]  /*1a20*/  LDL.64 R4, [R1+0x8] ;  /* 0x0000080001047983 */ /* 0x000ea80000100a00 */
[----:B------:R-:W5:Y:S04]  /*1a30*/  LDL.64 R6, [R1] ;  /* 0x0000000001067983 */ /* 0x000f680000100a00 */
[----:B------:R-:W3:Y:S01]  /*1a40*/  LDL.64 R8, [R1+0x18] ;  /* 0x0000180001087983 */ /* 0x000ee20000100a00 */
[----:B------:R-:W-:Y:S01]  /*1a50*/  HFMA2 R12, -RZ, RZ, 0.96630859375, -0.0022525787353515625 ;  /* 0x3bbb989dff0c7431 */ /* 0x000fe200000001ff */
[----:B------:R-:W-:Y:S01]  /*1a60*/  MOV R14, 0x437c0000 ;  /* 0x437c0000000e7802 */ /* 0x000fe20000000f00 */
[----:B--2---:R-:W-:Y:S01]  /*1a70*/  FADD R11, R11, -R5 ;  /* 0x800000050b0b7221 */ /* 0x004fe20000000000 */
[----:B------:R-:W-:-:S03]  /*1a80*/  FADD R10, R10, -R4 ;  /* 0x800000040a0a7221 */ /* 0x000fc60000000000 */
[----:B------:R-:W-:-:S04]  /*1a90*/  FFMA.SAT R5, R11, R12, 0.5 ;  /* 0x3f0000000b057423 */ /* 0x000fc8000000200c */
[----:B------:R-:W-:Y:S01]  /*1aa0*/  FFMA.RM R4, R5, R14, 12582913 ;  /* 0x4b40000105047423 */ /* 0x000fe2000000400e */
[----:B------:R-:W-:-:S03]  /*1ab0*/  FFMA.SAT R5, R10, R12, 0.5 ;  /* 0x3f0000000a057423 */ /* 0x000fc6000000200c */
[C---:B------:R-:W-:Y:S01]  /*1ac0*/  FADD R12, R4.reuse, -12583039 ;  /* 0xcb40007f040c7421 */ /* 0x040fe20000000000 */
[----:B------:R-:W-:Y:S01]  /*1ad0*/  FFMA.RM R5, R5, R14, 12582913 ;  /* 0x4b40000105057423 */ /* 0x000fe2000000400e */
[----:B------:R-:W-:Y:S02]  /*1ae0*/  SHF.L.U32 R4, R4, 0x17, RZ ;  /* 0x0000001704047819 */ /* 0x000fe400000006ff */
[----:B------:R-:W-:Y:S01]  /*1af0*/  FFMA R12, R11, 1.4426950216293334961, -R12 ;  /* 0x3fb8aa3b0b0c7823 */ /* 0x000fe2000000080c */
[C---:B------:R-:W-:Y:S01]  /*1b00*/  FADD R13, R5.reuse, -12583039 ;  /* 0xcb40007f050d7421 */ /* 0x040fe20000000000 */
[----:B------:R-:W-:Y:S02]  /*1b10*/  SHF.L.U32 R5, R5, 0x17, RZ ;  /* 0x0000001705057819 */ /* 0x000fe400000006ff */
[----:B------:R-:W-:Y:S01]  /*1b20*/  FFMA R12, R11, 1.925963033500011079e-08, R12 ;  /* 0x32a570600b0c7823 */ /* 0x000fe2000000000c */
[----:B------:R-:W-:-:S03]  /*1b30*/  FFMA R13, R10, 1.4426950216293334961, -R13 ;  /* 0x3fb8aa3b0a0d7823 */ /* 0x000fc6000000080d */
[----:B------:R-:W0:Y:S01]  /*1b40*/  MUFU.EX2 R11, R12 ;  /* 0x0000000c000b7308 */ /* 0x000e220000000800 */
[----:B------:R-:W-:-:S07]  /*1b50*/  FFMA R13, R10, 1.925963033500011079e-08, R13 ;  /* 0x32a570600a0d7823 */ /* 0x000fce000000000d */
[----:B------:R-:W2:Y:S01]  /*1b60*/  MUFU.EX2 R10, R13 ;  /* 0x0000000d000a7308 */ /* 0x000ea20000000800 */
[----:B0-----:R-:W-:-:S04]  /*1b70*/  FMUL R4, R4, R11 ;  /* 0x0000000b04047220 */ /* 0x001fc80000400000 */
[-C--:B-----5:R-:W-:Y:S01]  /*1b80*/  FMUL R7, R7, R4.reuse ;  /* 0x0000000407077220 */ /* 0x0a0fe20000400000 */
[----:B---3--:R-:W-:Y:S01]  /*1b90*/  FMUL R9, R9, R4 ;  /* 0x0000000409097220 */ /* 0x008fe20000400000 */
[----:B--2---:R-:W-:-:S04]  /*1ba0*/  FMUL R5, R5, R10 ;  /* 0x0000000a05057220 */ /* 0x004fc80000400000 */
[C---:B------:R-:W-:Y:S01]  /*1bb0*/  FMUL R6, R5.reuse, R6 ;  /* 0x0000000605067220 */ /* 0x040fe20000400000 */
[----:B------:R-:W-:-:S04]  /*1bc0*/  FMUL R8, R5, R8 ;  /* 0x0000000805087220 */ /* 0x000fc80000400000 */
[----:B------:R0:W-:Y:S04]  /*1bd0*/  STL.64 [R1], R6 ;  /* 0x0000000601007387 */ /* 0x0001e80000100a00 */
[----:B------:R0:W-:Y:S02]  /*1be0*/  STL.64 [R1+0x18], R8 ;  /* 0x0000180801007387 */ /* 0x0001e40000100a00 */
.L_x_80:
[----:B------:R-:W-:Y:S04]  /*1bf0*/  BSSY.RECONVERGENT B0, `(.L_x_81) ;  /* 0x000039d000007945 */ /* 0x000fe80003800200 */
[----:B------:R-:W-:Y:S05]  /*1c00*/  @P2 BRA `(.L_x_82) ;  /* 0x00000038006c2947 */ /* 0x000fea0003800000 */
[----:B--2---:R-:W2:Y:S04]  /*1c10*/  LDL R10, [R3+0x8] ;  /* 0x00000800030a7983 */ /* 0x004ea80000100800 */
[----:B------:R-:W5:Y:S01]  /*1c20*/  @!P0 LDL R12, [R3] ;  /* 0x00000000030c8983 */ /* 0x000f620000100800 */
[----:B0-----:R-:W-:Y:S01]  /*1c30*/  HFMA2 R8, -RZ, RZ, 0.96630859375, -0.0022525787353515625 ;  /* 0x3bbb989dff087431 */ /* 0x001fe200000001ff */
[----:B------:R-:W-:Y:S02]  /*1c40*/  MOV R9, 0x437c0000 ;  /* 0x437c000000097802 */ /* 0x000fe40000000f00 */
[----:B------:R-:W2:Y:S04]  /*1c50*/  LDS.128 R4, [R26+0x3000] ;  /* 0x003000001a047984 */ /* 0x000ea80000000c00 */
[----:B------:R-:W5:Y:S01]  /*1c60*/  @!P0 LDS R13, [R24+0x1000] ;  /* 0x00100000180d8984 */ /* 0x000f620000000800 */
[----:B--2---:R-:W-:-:S04]  /*1c70*/  FADD R11, -R10, R4 ;  /* 0x000000040a0b7221 */ /* 0x004fc80000000100 */
[----:B------:R-:W-:-:S04]  /*1c80*/  FFMA.SAT R4, R11, R8, 0.5 ;  /* 0x3f0000000b047423 */ /* 0x000fc80000002008 */
[----:B------:R-:W-:-:S04]  /*1c90*/  FFMA.RM R4, R4, R9, 12582913 ;  /* 0x4b40000104047423 */ /* 0x000fc80000004009 */
[C---:B------:R-:W-:Y:S01]  /*1ca0*/  FADD R14, R4.reuse, -12583039 ;  /* 0xcb40007f040e7421 */ /* 0x040fe20000000000 */
[----:B------:R-:W-:-:S03]  /*1cb0*/  SHF.L.U32 R15, R4, 0x17, RZ ;  /* 0x00000017040f7819 */ /* 0x000fc600000006ff */
[----:B------:R-:W-:-:S04]  /*1cc0*/  FFMA R14, R11, 1.4426950216293334961, -R14 ;  /* 0x3fb8aa3b0b0e7823 */ /* 0x000fc8000000080e */
[----:B------:R-:W-:Y:S01]  /*1cd0*/  FFMA R14, R11, 1.925963033500011079e-08, R14 ;  /* 0x32a570600b0e7823 */ /* 0x000fe2000000000e */
[----:B------:R-:W-:Y:S01]  /*1ce0*/  FADD R5, -R10, R5 ;  /* 0x000000050a057221 */ /* 0x000fe20000000100 */
[----:B------:R-:W0:Y:S04]  /*1cf0*/  @!P0 LDS R11, [R24+0x1080] ;  /* 0x00108000180b8984 */ /* 0x000e280000000800 */
[----:B------:R-:W2:Y:S02]  /*1d00*/  MUFU.EX2 R14, R14 ;  /* 0x0000000e000e7308 */ /* 0x000ea40000000800 */
[----:B--2---:R-:W-:-:S04]  /*1d10*/  FMUL R15, R15, R14 ;  /* 0x0000000e0f0f7220 */ /* 0x004fc80000400000 */
[----:B-----5:R-:W-:-:S05]  /*1d20*/  @!P0 FFMA R12, R15, R13, R12 ;  /* 0x0000000d0f0c8223 */ /* 0x020fca000000000c */
[----:B------:R0:W-:Y:S04]  /*1d30*/  @!P0 STL [R3], R12 ;  /* 0x0000000c03008387 */ /* 0x0001e80000100800 */
[----:B------:R-:W0:Y:S01]  /*1d40*/  @!P0 LDL R4, [R3] ;  /* 0x0000000003048983 */ /* 0x000e220000100800 */
[----:B------:R-:W-:-:S04]  /*1d50*/  FFMA.SAT R20, R5, R8, 0.5 ;  /* 0x3f00000005147423 */ /* 0x000fc80000002008 */
[----:B------:R-:W-:-:S04]  /*1d60*/  FFMA.RM R20, R20, R9, 12582913 ;  /* 0x4b40000114147423 */ /* 0x000fc80000004009 */
[C---:B------:R-:W-:Y:S01]  /*1d70*/  FADD R22, R20.reuse, -12583039 ;  /* 0xcb40007f14167421 */ /* 0x040fe20000000000 */
[----:B------:R-:W-:-:S03]  /*1d80*/  SHF.L.U32 R21, R20, 0x17, RZ ;  /* 0x0000001714157819 */ /* 0x000fc600000006ff */
[----:B------:R-:W-:-:S04]  /*1d90*/  FFMA R22, R5, 1.4426950216293334961, -R22 ;  /* 0x3fb8aa3b05167823 */ /* 0x000fc80000000816 */
[----:B------:R-:W-:-:S06]  /*1da0*/  FFMA R22, R5, 1.925963033500011079e-08, R22 ;  /* 0x32a5706005167823 */ /* 0x000fcc0000000016 */
[----:B------:R-:W2:Y:S02]  /*1db0*/  MUFU.EX2 R22, R22 ;  /* 0x0000001600167308 */ /* 0x000ea40000000800 */
[----:B--2---:R-:W-:Y:S01]  /*1dc0*/  FMUL R21, R21, R22 ;  /* 0x0000001615157220 */ /* 0x004fe20000400000 */
[----:B------:R-:W-:-:S03]  /*1dd0*/  FADD R5, -R10, R6 ;  /* 0x000000060a057221 */ /* 0x000fc60000000100 */
[----:B0-----:R-:W-:Y:S01]  /*1de0*/  @!P0 FFMA R12, R21, R11, R4 ;  /* 0x0000000b150c8223 */ /* 0x001fe20000000004 */
[----:B------:R-:W-:Y:S01]  /*1df0*/  FFMA.SAT R6, R5, R8, 0.5 ;  /* 0x3f00000005067423 */ /* 0x000fe20000002008 */
[----:B------:R-:W0:Y:S04]  /*1e00*/  @!P0 LDS R11, [R24+0x1100] ;  /* 0x00110000180b8984 */ /* 0x000e280000000800 */
[----:B------:R2:W-:Y:S04]  /*1e10*/  @!P0 STL [R3], R12 ;  /* 0x0000000c03008387 */ /* 0x0005e80000100800 */
[----:B------:R-:W0:Y:S01]  /*1e20*/  @!P0 LDL R4, [R3] ;  /* 0x0000000003048983 */ /* 0x000e220000100800 */
[----:B------:R-:W-:-:S04]  /*1e30*/  FFMA.RM R6, R6, R9, 12582913 ;  /* 0x4b40000106067423 */ /* 0x000fc80000004009 */
[C---:B------:R-:W-:Y:S01]  /*1e40*/  FADD R14, R6.reuse, -12583039 ;  /* 0xcb40007f060e7421 */ /* 0x040fe20000000000 */
[----:B------:R-:W-:-:S03]  /*1e50*/  SHF.L.U32 R23, R6, 0x17, RZ ;  /* 0x0000001706177819 */ /* 0x000fc600000006ff */
[----:B------:R-:W-:-:S04]  /*1e60*/  FFMA R14, R5, 1.4426950216293334961, -R14 ;  /* 0x3fb8aa3b050e7823 */ /* 0x000fc8000000080e */
[----:B------:R-:W-:Y:S01]  /*1e70*/  FFMA R14, R5, 1.925963033500011079e-08, R14 ;  /* 0x32a57060050e7823 */ /* 0x000fe2000000000e */
[----:B------:R-:W-:Y:S01]  /*1e80*/  FADD R7, -R10, R7 ;  /* 0x000000070a077221 */ /* 0x000fe20000000100 */
[----:B------:R-:W5:Y:S04]  /*1e90*/  @!P0 LDS R5, [R24+0x1180] ;  /* 0x0011800018058984 */ /* 0x000f680000000800 */
[----:B------:R-:W1:Y:S02]  /*1ea0*/  MUFU.EX2 R14, R14 ;  /* 0x0000000e000e7308 */ /* 0x000e640000000800 */
[----:B-1----:R-:W-:Y:S01]  /*1eb0*/  FMUL R23, R23, R14 ;  /* 0x0000000e17177220 */ /* 0x002fe20000400000 */
[----:B--2---:R-:W-:-:S03]  /*1ec0*/  FFMA.SAT R12, R7, R8, 0.5 ;  /* 0x3f000000070c7423 */ /* 0x004fc60000002008 */
[----:B0-----:R-:W-:-:S05]  /*1ed0*/  @!P0 FFMA R6, R23, R11, R4 ;  /* 0x0000000b17068223 */ /* 0x001fca0000000004 */
[----:B------:R-:W-:Y:S04]  /*1ee0*/  @!P0 STL [R3], R6 ;  /* 0x0000000603008387 */ /* 0x000fe80000100800 */
[----:B------:R-:W5:Y:S01]  /*1ef0*/  @!P0 LDL R4, [R3] ;  /* 0x0000000003048983 */ /* 0x000f620000100800 */
[----:B------:R-:W-:-:S04]  /*1f00*/  FFMA.RM R12, R12, R9, 12582913 ;  /* 0x4b4000010c0c7423 */ /* 0x000fc80000004009 */
[C---:B------:R-:W-:Y:S01]  /*1f10*/  FADD R20, R12.reuse, -12583039 ;  /* 0xcb40007f0c147421 */ /* 0x040fe20000000000 */
[----:B------:R-:W-:-:S03]  /*1f20*/  SHF.L.U32 R13, R12, 0x17, RZ ;  /* 0x000000170c0d7819 */ /* 0x000fc600000006ff */
[----:B------:R-:W-:-:S04]  /*1f30*/  FFMA R20, R7, 1.4426950216293334961, -R20 ;  /* 0x3fb8aa3b07147823 */ /* 0x000fc80000000814 */
[----:B------:R-:W-:-:S06]  /*1f40*/  FFMA R20, R7, 1.925963033500011079e-08, R20 ;  /* 0x32a5706007147823 */ /* 0x000fcc0000000014 */
[----:B------:R-:W0:Y:S02]  /*1f50*/  MUFU.EX2 R20, R20 ;  /* 0x0000001400147308 */ /* 0x000e240000000800 */
[----:B0-----:R-:W-:Y:S02]  /*1f60*/  FMUL R13, R13, R20 ;  /* 0x000000140d0d7220 */ /* 0x001fe40000400000 */
[----:B------:R-:W-:Y:S02]  /*1f70*/  @!P0 LDS R20, [R24+0x1200] ;  /* 0x0012000018148984 */ /* 0x000fe40000000800 */
[----:B-----5:R-:W-:Y:S02]  /*1f80*/  @!P0 FFMA R12, R13, R5, R4 ;  /* 0x000000050d0c8223 */ /* 0x020fe40000000004 */
[----:B------:R-:W0:Y:S04]  /*1f90*/  LDS.128 R4, [R26+0x3010] ;  /* 0x003010001a047984 */ /* 0x000e280000000c00 */
[----:B------:R1:W-:Y:S04]  /*1fa0*/  @!P0 STL [R3], R12 ;  /* 0x0000000c03008387 */ /* 0x0003e80000100800 */
[----:B------:R-:W2:Y:S01]  /*1fb0*/  @!P0 LDL R11, [R3] ;  /* 0x00000000030b8983 */ /* 0x000ea20000100800 */
[----:B0-----:R-:W-:-:S04]  /*1fc0*/  FADD R29, -R10, R4 ;  /* 0x000000040a1d7221 */ /* 0x001fc80000000100 */
[----:B------:R-:W-:-:S04]  /*1fd0*/  FFMA.SAT R4, R29, R8, 0.5 ;  /* 0x3f0000001d047423 */ /* 0x000fc80000002008 */
[----:B------:R-:W-:-:S04]  /*1fe0*/  FFMA.RM R4, R4, R9, 12582913 ;  /* 0x4b40000104047423 */ /* 0x000fc80000004009 */
[C---:B------:R-:W-:Y:S01]  /*1ff0*/  FADD R14, R4.reuse, -12583039 ;  /* 0xcb40007f040e7421 */ /* 0x040fe20000000000 */
[----:B-1----:R-:W-:-:S03]  /*2000*/  SHF.L.U32 R12, R4, 0x17, RZ ;  /* 0x00000017040c7819 */ /* 0x002fc600000006ff */
[----:B------:R-:W-:-:S04]  /*2010*/  FFMA R14, R29, 1.4426950216293334961, -R14 ;  /* 0x3fb8aa3b1d0e7823 */ /* 0x000fc8000000080e */
[----:B------:R-:W-:-:S04]  /*2020*/  FFMA R14, R29, 1.925963033500011079e-08, R14 ;  /* 0x32a570601d0e7823 */ /* 0x000fc8000000000e */
[----:B------:R-:W0:Y:S02]  /*2030*/  MUFU.EX2 R29, R14 ;  /* 0x0000000e001d7308 */ /* 0x000e240000000800 */
[----:B0-----:R-:W-:Y:S01]  /*2040*/  FMUL R12, R12, R29 ;  /* 0x0000001d0c0c7220 */ /* 0x001fe20000400000 */
[----:B------:R-:W-:Y:S01]  /*2050*/  FADD R5, -R10, R5 ;  /* 0x000000050a057221 */ /* 0x000fe20000000100 */
[----:B------:R-:W0:Y:S02]  /*2060*/  @!P0 LDS R29, [R24+0x1280] ;  /* 0x00128000181d8984 */ /* 0x000e240000000800 */
[----:B--2---:R-:W-:-:S05]  /*2070*/  @!P0 FFMA R20, R12, R20, R11 ;  /* 0x000000140c148223 */ /* 0x004fca000000000b */
[----:B------:R0:W-:Y:S04]  /*2080*/  @!P0 STL [R3], R20 ;  /* 0x0000001403008387 */ /* 0x0001e80000100800 */
[----:B------:R-:W0:Y:S01]  /*2090*/  @!P0 LDL R11, [R3] ;  /* 0x00000000030b8983 */ /* 0x000e220000100800 */
[----:B------:R-:W-:-:S04]  /*20a0*/  FFMA.SAT R4, R5, R8, 0.5 ;  /* 0x3f00000005047423 */ /* 0x000fc80000002008 */
[----:B------:R-:W-:-:S04]  /*20b0*/  FFMA.RM R4, R4, R9, 12582913 ;  /* 0x4b40000104047423 */ /* 0x000fc80000004009 */
[C---:B------:R-:W-:Y:S01]  /*20c0*/  FADD R22, R4.reuse, -12583039 ;  /* 0xcb40007f04167421 */ /* 0x040fe20000000000 */
[----:B------:R-:W-:-:S03]  /*20d0*/  SHF.L.U32 R14, R4, 0x17, RZ ;  /* 0x00000017040e7819 */ /* 0x000fc600000006ff */
[----:B------:R-:W-:-:S04]  /*20e0*/  FFMA R22, R5, 1.4426950216293334961, -R22 ;  /* 0x3fb8aa3b05167823 */ /* 0x000fc80000000816 */
[----:B------:R-:W-:-:S04]  /*20f0*/  FFMA R22, R5, 1.925963033500011079e-08, R22 ;  /* 0x32a5706005167823 */ /* 0x000fc80000000016 */
[----:B------:R1:W2:Y:S02]  /*2100*/  MUFU.EX2 R5, R22 ;  /* 0x0000001600057308 */ /* 0x0002a40000000800 */
[----:B-1----:R-:W1:Y:S01]  /*2110*/  @!P0 LDS R22, [R24+0x1300] ;  /* 0x0013000018168984 */ /* 0x002e620000000800 */
[----:B--2---:R-:W-:-:S04]  /*2120*/  FMUL R14, R14, R5 ;  /* 0x000000050e0e7220 */ /* 0x004fc80000400000 */
[----:B0-----:R-:W-:-:S05]  /*2130*/  @!P0 FFMA R20, R14, R29, R11 ;  /* 0x0000001d0e148223 */ /* 0x001fca000000000b */
[----:B------:R0:W-:Y:S04]  /*2140*/  @!P0 STL [R3], R20 ;  /* 0x0000001403008387 */ /* 0x0001e80000100800 */
[----:B------:R-:W1:Y:S01]  /*2150*/  @!P0 LDL R5, [R3] ;  /* 0x0000000003058983 */ /* 0x000e620000100800 */
[----:B------:R-:W-:-:S04]  /*2160*/  FADD R11, -R10, R6 ;  /* 0x000000060a0b7221 */ /* 0x000fc80000000100 */
[----:B------:R-:W-:-:S04]  /*2170*/  FFMA.SAT R4, R11, R8, 0.5 ;  /* 0x3f0000000b047423 */ /* 0x000fc80000002008 */
[----:B------:R-:W-:-:S04]  /*2180*/  FFMA.RM R4, R4, R9, 12582913 ;  /* 0x4b40000104047423 */ /* 0x000fc80000004009 */
[C---:B------:R-:W-:Y:S01]  /*2190*/  FADD R6, R4.reuse, -12583039 ;  /* 0xcb40007f04067421 */ /* 0x040fe20000000000 */
[----:B------:R-:W-:-:S03]  /*21a0*/  SHF.L.U32 R4, R4, 0x17, RZ ;  /* 0x0000001704047819 */ /* 0x000fc600000006ff */
[----:B------:R-:W-:-:S04]  /*21b0*/  FFMA R6, R11, 1.4426950216293334961, -R6 ;  /* 0x3fb8aa3b0b067823 */ /* 0x000fc80000000806 */
[----:B------:R-:W-:-:S04]  /*21c0*/  FFMA R6, R11, 1.925963033500011079e-08, R6 ;  /* 0x32a570600b067823 */ /* 0x000fc80000000006 */
[----:B------:R-:W0:Y:S02]  /*21d0*/  MUFU.EX2 R11, R6 ;  /* 0x00000006000b7308 */ /* 0x000e240000000800 */
[----:B0-----:R-:W-:Y:S01]  /*21e0*/  FMUL R20, R4, R11 ;  /* 0x0000000b04147220 */ /* 0x001fe20000400000 */
[----:B------:R-:W-:-:S03]  /*21f0*/  FADD R7, -R10, R7 ;  /* 0x000000070a077221 */ /* 0x000fc60000000100 */
[----:B-1----:R-:W-:-:S05]  /*2200*/  @!P0 FFMA R22, R20, R22, R5 ;  /* 0x0000001614168223 */ /* 0x002fca0000000005 */
[----:B------:R-:W-:Y:S04]  /*2210*/  @!P0 STL [R3], R22 ;  /* 0x0000001603008387 */ /* 0x000fe80000100800 */
[----:B------:R-:W2:Y:S01]  /*2220*/  @!P0 LDL R4, [R3] ;  /* 0x0000000003048983 */ /* 0x000ea20000100800 */
[----:B------:R-:W-:-:S04]  /*2230*/  FFMA.SAT R5, R7, R8, 0.5 ;  /* 0x3f00000007057423 */ /* 0x000fc80000002008 */
[----:B------:R-:W-:-:S04]  /*2240*/  FFMA.RM R5, R5, R9, 12582913 ;  /* 0x4b40000105057423 */ /* 0x000fc80000004009 */
[C---:B------:R-:W-:Y:S01]  /*2250*/  FADD R11, R5.reuse, -12583039 ;  /* 0xcb40007f050b7421 */ /* 0x040fe20000000000 */
[----:B------:R-:W-:-:S03]  /*2260*/  SHF.L.U32 R5, R5, 0x17, RZ ;  /* 0x0000001705057819 */ /* 0x000fc600000006ff */
[----:B------:R-:W-:-:S04]  /*2270*/  FFMA R11, R7, 1.4426950216293334961, -R11 ;  /* 0x3fb8aa3b070b7823 */ /* 0x000fc8000000080b */
[----:B------:R-:W-:Y:S02]  /*2280*/  FFMA R11, R7, 1.925963033500011079e-08, R11 ;  /* 0x32a57060070b7823 */ /* 0x000fe4000000000b */
[----:B------:R-:W2:Y:S02]  /*2290*/  @!P0 LDS R7, [R24+0x1380] ;  /* 0x0013800018078984 */ /* 0x000ea40000000800 */
[----:B------:R-:W0:Y:S02]  /*22a0*/  MUFU.EX2 R6, R11 ;  /* 0x0000000b00067308 */ /* 0x000e240000000800 */
[----:B0-----:R-:W-:-:S04]  /*22b0*/  FMUL R11, R5, R6 ;  /* 0x00000006050b7220 */ /* 0x001fc80000400000 */
[----:B--2---:R-:W-:-:S05]  /*22c0*/  @!P0 FFMA R6, R11, R7, R4 ;  /* 0x000000070b068223 */ /* 0x004fca0000000004 */
[----:B------:R-:W-:Y:S04]  /*22d0*/  @!P0 STL [R3], R6 ;  /* 0x0000000603008387 */ /* 0x000fe80000100800 */
[----:B------:R-:W2:Y:S01]  /*22e0*/  @!P0 LDL R22, [R3] ;  /* 0x0000000003168983 */ /* 0x000ea20000100800 */
[----:B------:R-:W-:-:S04]  /*22f0*/  FADD R4, RZ, R15 ;  /* 0x0000000fff047221 */ /* 0x000fc80000000000 */
[----:B------:R-:W-:-:S04]  /*2300*/  FADD R4, R4, R21 ;  /* 0x0000001504047221 */ /* 0x000fc80000000000 */
[----:B------:R-:W-:Y:S02]  /*2310*/  FADD R29, R4, R23 ;  /* 0x00000017041d7221 */ /* 0x000fe40000000000 */
[----:B------:R-:W0:Y:S02]  /*2320*/  LDS.128 R4, [R26+0x3020] ;  /* 0x003020001a047984 */ /* 0x000e240000000c00 */
[----:B------:R-:W-:Y:S01]  /*2330*/  FADD R29, R29, R13 ;  /* 0x0000000d1d1d7221 */ /* 0x000fe20000000000 */
[C---:B0-----:R-:W-:Y:S01]  /*2340*/  FADD R15, -R10.reuse, R4 ;  /* 0x000000040a0f7221 */ /* 0x041fe20000000100 */
[----:B------:R-:W-:-:S03]  /*2350*/  FADD R5, -R10, R5 ;  /* 0x000000050a057221 */ /* 0x000fc60000000100 */
[----:B------:R-:W-:-:S04]  /*2360*/  FFMA.SAT R4, R15, R8, 0.5 ;  /* 0x3f0000000f047423 */ /* 0x000fc80000002008 */
[----:B------:R-:W-:-:S04]  /*2370*/  FFMA.RM R4, R4, R9, 12582913 ;  /* 0x4b40000104047423 */ /* 0x000fc80000004009 */
[----:B------:R-:W-:-:S04]  /*2380*/  FADD R13, R4, -12583039 ;  /* 0xcb40007f040d7421 */ /* 0x000fc80000000000 */
[----:B------:R-:W-:-:S04]  /*2390*/  FFMA R13, R15, 1.4426950216293334961, -R13 ;  /* 0x3fb8aa3b0f0d7823 */ /* 0x000fc8000000080d */
[----:B------:R-:W-:Y:S01]  /*23a0*/  FFMA R13, R15, 1.925963033500011079e-08, R13 ;  /* 0x32a570600f0d7823 */ /* 0x000fe2000000000d */
[----:B------:R-:W-:Y:S02]  /*23b0*/  SHF.L.U32 R15, R4, 0x17, RZ ;  /* 0x00000017040f7819 */ /* 0x000fe400000006ff */
[----:B------:R-:W2:Y:S03]  /*23c0*/  @!P0 LDS R4, [R24+0x1400] ;  /* 0x0014000018048984 */ /* 0x000ea60000000800 */
[----:B------:R-:W0:Y:S02]  /*23d0*/  MUFU.EX2 R13, R13 ;  /* 0x0000000d000d7308 */ /* 0x000e240000000800 */
[----:B0-----:R-:W-:-:S04]  /*23e0*/  FMUL R15, R15, R13 ;  /* 0x0000000d0f0f7220 */ /* 0x001fc80000400000 */
[----:B--2---:R-:W-:Y:S01]  /*23f0*/  @!P0 FFMA R23, R15, R4, R22 ;  /* 0x000000040f178223 */ /* 0x004fe20000000016 */
[----:B------:R-:W-:-:S04]  /*2400*/  FFMA.SAT R4, R5, R8, 0.5 ;  /* 0x3f00000005047423 */ /* 0x000fc80000002008 */
[----:B------:R-:W-:Y:S01]  /*2410*/  FFMA.RM R4, R4, R9, 12582913 ;  /* 0x4b40000104047423 */ /* 0x000fe20000004009 */
[----:B------:R-:W-:Y:S03]  /*2420*/  @!P0 STL [R3], R23 ;  /* 0x0000001703008387 */ /* 0x000fe60000100800 */
[----:B------:R-:W-:-:S04]  /*2430*/  FADD R22, R4, -12583039 ;  /* 0xcb40007f04167421 */ /* 0x000fc80000000000 */
[----:B------:R-:W-:-:S04]  /*2440*/  FFMA R22, R5, 1.4426950216293334961, -R22 ;  /* 0x3fb8aa3b05167823 */ /* 0x000fc80000000816 */
[----:B------:R-:W-:Y:S02]  /*2450*/  FFMA R13, R5, 1.925963033500011079e-08, R22 ;  /* 0x32a57060050d7823 */ /* 0x000fe40000000016 */
[----:B------:R-:W2:Y:S01]  /*2460*/  @!P0 LDL R22, [R3] ;  /* 0x0000000003168983 */ /* 0x000ea20000100800 */
[----:B------:R-:W-:Y:S01]  /*2470*/  SHF.L.U32 R21, R4, 0x17, RZ ;  /* 0x0000001704157819 */ /* 0x000fe200000006ff */
[----:B------:R-:W-:Y:S02]  /*2480*/  FADD R5, -R10, R6 ;  /* 0x000000060a057221 */ /* 0x000fe40000000100 */
[----:B------:R-:W2:Y:S01]  /*2490*/  @!P0 LDS R4, [R24+0x1480] ;  /* 0x0014800018048984 */ /* 0x000ea20000000800 */
        /* <DEDUP_REMOVED lines=23> */
[----:B------:R-:W-:-:S03]  /*2610*/  SHF.L.U32 R13, R4, 0x17, RZ ;  /* 0x00000017040d7819 */ /* 0x000fc600000006ff */
[----:B------:R-:W2:Y:S01]  /*2620*/  @!P0 LDS R4, [R24+0x1580] ;  /* 0x0015800018048984 */ /* 0x000ea20000000800 */
[----:B------:R-:W0:Y:S02]  /*2630*/  MUFU.EX2 R7, R7 ;  /* 0x0000000700077308 */ /* 0x000e240000000800 */
[----:B0-----:R-:W-:Y:S01]  /*2640*/  FMUL R13, R13, R7 ;  /* 0x000000070d0d7220 */ /* 0x001fe20000400000 */
[----:B------:R-:W-:-:S04]  /*2650*/  FADD R29, R29, R12 ;  /* 0x0000000c1d1d7221 */ /* 0x000fc80000000000 */
[----:B------:R-:W-:-:S04]  /*2660*/  FADD R29, R29, R14 ;  /* 0x0000000e1d1d7221 */ /* 0x000fc80000000000 */
[----:B------:R-:W-:Y:S01]  /*2670*/  FADD R20, R29, R20 ;  /* 0x000000141d147221 */ /* 0x000fe20000000000 */
[----:B--2---:R-:W-:-:S05]  /*2680*/  @!P0 FFMA R6, R13, R4, R6 ;  /* 0x000000040d068223 */ /* 0x004fca0000000006 */
[----:B------:R-:W-:Y:S04]  /*2690*/  @!P0 STL [R3], R6 ;  /* 0x0000000603008387 */ /* 0x000fe80000100800 */
[----:B------:R-:W2:Y:S04]  /*26a0*/  @!P0 LDL R23, [R3] ;  /* 0x0000000003178983 */ /* 0x000ea80000100800 */
[----:B------:R-:W0:Y:S02]  /*26b0*/  LDS.128 R4, [R26+0x3030] ;  /* 0x003030001a047984 */ /* 0x000e240000000c00 */
[----:B0-----:R-:W-:Y:S01]  /*26c0*/  FADD R29, -R10, R4 ;  /* 0x000000040a1d7221 */ /* 0x001fe20000000100 */
[----:B------:R-:W-:Y:S01]  /*26d0*/  FADD R4, R20, R11 ;  /* 0x0000000b14047221 */ /* 0x000fe20000000000 */
[----:B------:R-:W-:-:S02]  /*26e0*/  FADD R5, -R10, R5 ;  /* 0x000000050a057221 */ /* 0x000fc40000000100 */
[-C--:B------:R-:W-:Y:S02]  /*26f0*/  FFMA.SAT R12, R29, R8.reuse, 0.5 ;  /* 0x3f0000001d0c7423 */ /* 0x080fe40000002008 */
[----:B------:R-:W-:Y:S02]  /*2700*/  FFMA.SAT R14, R5, R8, 0.5 ;  /* 0x3f000000050e7423 */ /* 0x000fe40000002008 */
[----:B------:R-:W-:-:S04]  /*2710*/  FFMA.RM R11, R12, R9, 12582913 ;  /* 0x4b4000010c0b7423 */ /* 0x000fc80000004009 */
[----:B------:R-:W-:-:S04]  /*2720*/  FADD R12, R11, -12583039 ;  /* 0xcb40007f0b0c7421 */ /* 0x000fc80000000000 */
[----:B------:R-:W-:-:S04]  /*2730*/  FFMA R12, R29, 1.4426950216293334961, -R12 ;  /* 0x3fb8aa3b1d0c7823 */ /* 0x000fc8000000080c */
[----:B------:R-:W-:Y:S01]  /*2740*/  FFMA R29, R29, 1.925963033500011079e-08, R12 ;  /* 0x32a570601d1d7823 */ /* 0x000fe2000000000c */
[----:B------:R-:W-:Y:S02]  /*2750*/  SHF.L.U32 R12, R11, 0x17, RZ ;  /* 0x000000170b0c7819 */ /* 0x000fe400000006ff */
[----:B------:R-:W2:Y:S03]  /*2760*/  @!P0 LDS R11, [R24+0x1600] ;  /* 0x00160000180b8984 */ /* 0x000ea60000000800 */
[----:B------:R-:W0:Y:S02]  /*2770*/  MUFU.EX2 R29, R29 ;  /* 0x0000001d001d7308 */ /* 0x000e240000000800 */
[----:B0-----:R-:W-:Y:S02]  /*2780*/  FMUL R12, R12, R29 ;  /* 0x0000001d0c0c7220 */ /* 0x001fe40000400000 */
[----:B------:R-:W0:Y:S02]  /*2790*/  @!P0 LDS R29, [R24+0x1680] ;  /* 0x00168000181d8984 */ /* 0x000e240000000800 */
[----:B--2---:R-:W-:Y:S01]  /*27a0*/  @!P0 FFMA R20, R12, R11, R23 ;  /* 0x0000000b0c148223 */ /* 0x004fe20000000017 */
[----:B------:R-:W-:-:S04]  /*27b0*/  FFMA.RM R11, R14, R9, 12582913 ;  /* 0x4b4000010e0b7423 */ /* 0x000fc80000004009 */
[----:B------:R-:W-:Y:S01]  /*27c0*/  FADD R14, R11, -12583039 ;  /* 0xcb40007f0b0e7421 */ /* 0x000fe20000000000 */
[----:B------:R1:W-:Y:S03]  /*27d0*/  @!P0 STL [R3], R20 ;  /* 0x0000001403008387 */ /* 0x0003e60000100800 */
[----:B------:R-:W-:-:S04]  /*27e0*/  FFMA R14, R5, 1.4426950216293334961, -R14 ;  /* 0x3fb8aa3b050e7823 */ /* 0x000fc8000000080e */
[----:B------:R-:W-:Y:S02]  /*27f0*/  FFMA R23, R5, 1.925963033500011079e-08, R14 ;  /* 0x32a5706005177823 */ /* 0x000fe4000000000e */
[----:B------:R-:W0:Y:S01]  /*2800*/  @!P0 LDL R5, [R3] ;  /* 0x0000000003058983 */ /* 0x000e220000100800 */
[----:B------:R-:W-:Y:S01]  /*2810*/  SHF.L.U32 R14, R11, 0x17, RZ ;  /* 0x000000170b0e7819 */ /* 0x000fe200000006ff */
[----:B------:R-:W-:Y:S02]  /*2820*/  FADD R11, -R10, R6 ;  /* 0x000000060a0b7221 */ /* 0x000fe40000000100 */
[----:B------:R-:W2:Y:S02]  /*2830*/  MUFU.EX2 R23, R23 ;  /* 0x0000001700177308 */ /* 0x000ea40000000800 */
[----:B-1----:R-:W-:Y:S01]  /*2840*/  FFMA.SAT R20, R11, R8, 0.5 ;  /* 0x3f0000000b147423 */ /* 0x002fe20000002008 */
[----:B--2---:R-:W-:-:S04]  /*2850*/  FMUL R14, R14, R23 ;  /* 0x000000170e0e7220 */ /* 0x004fc80000400000 */
[----:B0-----:R-:W-:Y:S01]  /*2860*/  @!P0 FFMA R6, R14, R29, R5 ;  /* 0x0000001d0e068223 */ /* 0x001fe20000000005 */
[----:B------:R-:W-:-:S04]  /*2870*/  FFMA.RM R5, R20, R9, 12582913 ;  /* 0x4b40000114057423 */ /* 0x000fc80000004009 */
[----:B------:R-:W-:Y:S01]  /*2880*/  FADD R20, R5, -12583039 ;  /* 0xcb40007f05147421 */ /* 0x000fe20000000000 */
[----:B------:R0:W-:Y:S03]  /*2890*/  @!P0 STL [R3], R6 ;  /* 0x0000000603008387 */ /* 0x0001e60000100800 */
[----:B------:R-:W-:-:S04]  /*28a0*/  FFMA R20, R11, 1.4426950216293334961, -R20 ;  /* 0x3fb8aa3b0b147823 */ /* 0x000fc80000000814 */
[----:B------:R-:W-:Y:S02]  /*28b0*/  FFMA R23, R11, 1.925963033500011079e-08, R20 ;  /* 0x32a570600b177823 */ /* 0x000fe40000000014 */
[----:B------:R-:W2:Y:S01]  /*28c0*/  @!P0 LDL R11, [R3] ;  /* 0x00000000030b8983 */ /* 0x000ea20000100800 */
[----:B------:R-:W-:Y:S01]  /*28d0*/  SHF.L.U32 R20, R5, 0x17, RZ ;  /* 0x0000001705147819 */ /* 0x000fe200000006ff */
[----:B------:R-:W-:Y:S02]  /*28e0*/  FADD R7, -R10, R7 ;  /* 0x000000070a077221 */ /* 0x000fe40000000100 */
[----:B------:R-:W2:Y:S01]  /*28f0*/  @!P0 LDS R5, [R24+0x1700] ;  /* 0x0017000018058984 */ /* 0x000ea20000000800 */
[----:B------:R-:W1:Y:S01]  /*2900*/  MUFU.EX2 R23, R23 ;  /* 0x0000001700177308 */ /* 0x000e620000000800 */
[----:B0-----:R-:W-:Y:S01]  /*2910*/  FFMA.SAT R6, R7, R8, 0.5 ;  /* 0x3f00000007067423 */ /* 0x001fe20000002008 */
[----:B-1----:R-:W-:-:S04]  /*2920*/  FMUL R20, R20, R23 ;  /* 0x0000001714147220 */ /* 0x002fc80000400000 */
[----:B--2---:R-:W-:Y:S01]  /*2930*/  @!P0 FFMA R29, R20, R5, R11 ;  /* 0x00000005141d8223 */ /* 0x004fe2000000000b */
[----:B------:R-:W-:-:S04]  /*2940*/  FFMA.RM R5, R6, R9, 12582913 ;  /* 0x4b40000106057423 */ /* 0x000fc80000004009 */
[----:B------:R-:W-:Y:S01]  /*2950*/  FADD R6, R5, -12583039 ;  /* 0xcb40007f05067421 */ /* 0x000fe20000000000 */
[----:B------:R0:W-:Y:S03]  /*2960*/  @!P0 STL [R3], R29 ;  /* 0x0000001d03008387 */ /* 0x0001e60000100800 */
[----:B------:R-:W-:-:S04]  /*2970*/  FFMA R6, R7, 1.4426950216293334961, -R6 ;  /* 0x3fb8aa3b07067823 */ /* 0x000fc80000000806 */
[----:B------:R-:W-:Y:S02]  /*2980*/  FFMA R7, R7, 1.925963033500011079e-08, R6 ;  /* 0x32a5706007077823 */ /* 0x000fe40000000006 */
[----:B------:R-:W2:Y:S01]  /*2990*/  @!P0 LDL R6, [R3] ;  /* 0x0000000003068983 */ /* 0x000ea20000100800 */
[----:B------:R-:W-:-:S03]  /*29a0*/  SHF.L.U32 R11, R5, 0x17, RZ ;  /* 0x00000017050b7819 */ /* 0x000fc600000006ff */
[----:B------:R-:W2:Y:S01]  /*29b0*/  @!P0 LDS R5, [R24+0x1780] ;  /* 0x0017800018058984 */ /* 0x000ea20000000800 */
[----:B------:R-:W1:Y:S02]  /*29c0*/  MUFU.EX2 R7, R7 ;  /* 0x0000000700077308 */ /* 0x000e640000000800 */
[----:B-1----:R-:W-:Y:S01]  /*29d0*/  FMUL R11, R11, R7 ;  /* 0x000000070b0b7220 */ /* 0x002fe20000400000 */
[----:B------:R-:W-:-:S04]  /*29e0*/  FADD R4, R4, R15 ;  /* 0x0000000f04047221 */ /* 0x000fc80000000000 */
[----:B------:R-:W-:-:S04]  /*29f0*/  FADD R21, R4, R21 ;  /* 0x0000001504157221 */ /* 0x000fc80000000000 */
[----:B------:R-:W-:-:S04]  /*2a00*/  FADD R22, R21, R22 ;  /* 0x0000001615167221 */ /* 0x000fc80000000000 */
[----:B0-----:R-:W-:Y:S01]  /*2a10*/  FADD R29, R22, R13 ;  /* 0x0000000d161d7221 */ /* 0x001fe20000000000 */
[----:B--2---:R-:W-:-:S05]  /*2a20*/  @!P0 FFMA R6, R11, R5, R6 ;  /* 0x000000050b068223 */ /* 0x004fca0000000006 */
[----:B------:R-:W-:Y:S04]  /*2a30*/  @!P0 STL [R3], R6 ;  /* 0x0000000603008387 */ /* 0x000fe80000100800 */
[----:B------:R-:W2:Y:S04]  /*2a40*/  @!P0 LDL R23, [R3] ;  /* 0x0000000003178983 */ /* 0x000ea80000100800 */
[----:B------:R-:W0:Y:S02]  /*2a50*/  LDS.128 R4, [R26+0x3040] ;  /* 0x003040001a047984 */ /* 0x000e240000000c00 */
        /* <DEDUP_REMOVED lines=13> */
[----:B------:R-:W-:Y:S01]  /*2b30*/  @!P0 STL [R3], R23 ;  /* 0x0000001703008387 */ /* 0x000fe20000100800 */
[----:B------:R-:W-:-:S03]  /*2b40*/  FFMA.RM R4, R4, R9, 12582913 ;  /* 0x4b40000104047423 */ /* 0x000fc60000004009 */
[----:B------:R-:W2:Y:S01]  /*2b50*/  @!P0 LDL R22, [R3] ;  /* 0x0000000003168983 */ /* 0x000ea20000100800 */
[C---:B------:R-:W-:Y:S01]  /*2b60*/  FADD R13, R4.reuse, -12583039 ;  /* 0xcb40007f040d7421 */ /* 0x040fe20000000000 */
[----:B------:R-:W-:Y:S02]  /*2b70*/  SHF.L.U32 R21, R4, 0x17, RZ ;  /* 0x0000001704157819 */ /* 0x000fe400000006ff */
[----:B------:R-:W2:Y:S01]  /*2b80*/  @!P0 LDS R4, [R24+0x1880] ;  /* 0x0018800018048984 */ /* 0x000ea20000000800 */
[----:B------:R-:W-:-:S04]  /*2b90*/  FFMA R13, R5, 1.4426950216293334961, -R13 ;  /* 0x3fb8aa3b050d7823 */ /* 0x000fc8000000080d */
[----:B------:R-:W-:-:S06]  /*2ba0*/  FFMA R13, R5, 1.925963033500011079e-08, R13 ;  /* 0x32a57060050d7823 */ /* 0x000fcc000000000d */
[----:B------:R-:W0:Y:S01]  /*2bb0*/  MUFU.EX2 R13, R13 ;  /* 0x0000000d000d7308 */ /* 0x000e220000000800 */
[----:B------:R-:W-:Y:S01]  /*2bc0*/  FADD R5, -R10, R6 ;  /* 0x000000060a057221 */ /* 0x000fe20000000100 */
[----:B0-----:R-:W-:-:S04]  /*2bd0*/  FMUL R21, R21, R13 ;  /* 0x0000000d15157220 */ /* 0x001fc80000400000 */
[----:B--2---:R-:W-:Y:S01]  /*2be0*/  @!P0 FFMA R6, R21, R4, R22 ;  /* 0x0000000415068223 */ /* 0x004fe20000000016 */
[----:B------:R-:W-:-:S04]  /*2bf0*/  FFMA.SAT R4, R5, R8, 0.5 ;  /* 0x3f00000005047423 */ /* 0x000fc80000002008 */
[----:B------:R-:W-:-:S04]  /*2c00*/  FFMA.RM R4, R4, R9, 12582913 ;  /* 0x4b40000104047423 */ /* 0x000fc80000004009 */
[----:B------:R-:W-:-:S04]  /*2c10*/  FADD R22, R4, -12583039 ;  /* 0xcb40007f04167421 */ /* 0x000fc80000000000 */
[C---:B------:R-:W-:Y:S01]  /*2c20*/  FFMA R22, R5.reuse, 1.4426950216293334961, -R22 ;  /* 0x3fb8aa3b05167823 */ /* 0x040fe20000000816 */
[----:B------:R-:W-:Y:S03]  /*2c30*/  @!P0 STL [R3], R6 ;  /* 0x0000000603008387 */ /* 0x000fe60000100800 */
[----:B------:R-:W-:Y:S02]  /*2c40*/  FFMA R13, R5, 1.925963033500011079e-08, R22 ;  /* 0x32a57060050d7823 */ /* 0x000fe40000000016 */
[----:B------:R-:W2:Y:S01]  /*2c50*/  @!P0 LDL R5, [R3] ;  /* 0x0000000003058983 */ /* 0x000ea20000100800 */
[----:B------:R-:W-:-:S03]  /*2c60*/  SHF.L.U32 R22, R4, 0x17, RZ ;  /* 0x0000001704167819 */ /* 0x000fc600000006ff */
[----:B------:R-:W2:Y:S01]  /*2c70*/  @!P0 LDS R4, [R24+0x1900] ;  /* 0x0019000018048984 */ /* 0x000ea20000000800 */
        /* <DEDUP_REMOVED lines=23> */
[----:B------:R-:W-:-:S03]  /*2df0*/  FADD R4, R20, R11 ;  /* 0x0000000b14047221 */ /* 0x000fc60000000000 */
[----:B------:R-:W-:-:S04]  /*2e00*/  FFMA.SAT R12, R29, R8, 0.5 ;  /* 0x3f0000001d0c7423 */ /* 0x000fc80000002008 */
[----:B------:R-:W-:-:S04]  /*2e10*/  FFMA.RM R11, R12, R9, 12582913 ;  /* 0x4b4000010c0b7423 */ /* 0x000fc80000004009 */
[----:B------:R-:W-:-:S04]  /*2e20*/  FADD R12, R11, -12583039 ;  /* 0xcb40007f0b0c7421 */ /* 0x000fc80000000000 */
[----:B------:R-:W-:-:S04]  /*2e30*/  FFMA R12, R29, 1.4426950216293334961, -R12 ;  /* 0x3fb8aa3b1d0c7823 */ /* 0x000fc8000000080c */
[----:B------:R-:W-:Y:S01]  /*2e40*/  FFMA R29, R29, 1.925963033500011079e-08, R12 ;  /* 0x32a570601d1d7823 */ /* 0x000fe2000000000c */
[----:B------:R-:W-:Y:S02]  /*2e50*/  SHF.L.U32 R12, R11, 0x17, RZ ;  /* 0x000000170b0c7819 */ /* 0x000fe400000006ff */
[----:B------:R-:W2:Y:S03]  /*2e60*/  @!P0 LDS R11, [R24+0x1a00] ;  /* 0x001a0000180b8984 */ /* 0x000ea60000000800 */
[----:B------:R-:W0:Y:S01]  /*2e70*/  MUFU.EX2 R29, R29 ;  /* 0x0000001d001d7308 */ /* 0x000e220000000800 */
[----:B------:R-:W-:-:S04]  /*2e80*/  FADD R5, -R10, R5 ;  /* 0x000000050a057221 */ /* 0x000fc80000000100 */
[----:B------:R-:W-:Y:S01]  /*2e90*/  FFMA.SAT R14, R5, R8, 0.5 ;  /* 0x3f000000050e7423 */ /* 0x000fe20000002008 */
[----:B0-----:R-:W-:Y:S02]  /*2ea0*/  FMUL R12, R12, R29 ;  /* 0x0000001d0c0c7220 */ /* 0x001fe40000400000 */
[----:B------:R-:W0:Y:S02]  /*2eb0*/  @!P0 LDS R29, [R24+0x1a80] ;  /* 0x001a8000181d8984 */ /* 0x000e240000000800 */
[----:B--2---:R-:W-:Y:S01]  /*2ec0*/  @!P0 FFMA R20, R12, R11, R23 ;  /* 0x0000000b0c148223 */ /* 0x004fe20000000017 */
[----:B------:R-:W-:-:S04]  /*2ed0*/  FFMA.RM R11, R14, R9, 12582913 ;  /* 0x4b4000010e0b7423 */ /* 0x000fc80000004009 */
[----:B------:R-:W-:-:S04]  /*2ee0*/  FADD R14, R11, -12583039 ;  /* 0xcb40007f0b0e7421 */ /* 0x000fc80000000000 */
[C---:B------:R-:W-:Y:S01]  /*2ef0*/  FFMA R14, R5.reuse, 1.4426950216293334961, -R14 ;  /* 0x3fb8aa3b050e7823 */ /* 0x040fe2000000080e */
[----:B------:R1:W-:Y:S03]  /*2f00*/  @!P0 STL [R3], R20 ;  /* 0x0000001403008387 */ /* 0x0003e60000100800 */
[----:B------:R-:W-:Y:S02]  /*2f10*/  FFMA R23, R5, 1.925963033500011079e-08, R14 ;  /* 0x32a5706005177823 */ /* 0x000fe4000000000e */
[----:B------:R-:W0:Y:S04]  /*2f20*/  @!P0 LDL R5, [R3] ;  /* 0x0000000003058983 */ /* 0x000e280000100800 */
[----:B------:R-:W2:Y:S01]  /*2f30*/  MUFU.EX2 R23, R23 ;  /* 0x0000001700177308 */ /* 0x000ea20000000800 */
[----:B------:R-:W-:Y:S01]  /*2f40*/  SHF.L.U32 R14, R11, 0x17, RZ ;  /* 0x000000170b0e7819 */ /* 0x000fe200000006ff */
[----:B------:R-:W-:-:S04]  /*2f50*/  FADD R11, -R10, R6 ;  /* 0x000000060a0b7221 */ /* 0x000fc80000000100 */
[----:B-1----:R-:W-:Y:S01]  /*2f60*/  FFMA.SAT R20, R11, R8, 0.5 ;  /* 0x3f0000000b147423 */ /* 0x002fe20000002008 */
[----:B--2---:R-:W-:-:S04]  /*2f70*/  FMUL R14, R14, R23 ;  /* 0x000000170e0e7220 */ /* 0x004fc80000400000 */
[----:B0-----:R-:W-:Y:S01]  /*2f80*/  @!P0 FFMA R6, R14, R29, R5 ;  /* 0x0000001d0e068223 */ /* 0x001fe20000000005 */
[----:B------:R-:W-:-:S04]  /*2f90*/  FFMA.RM R5, R20, R9, 12582913 ;  /* 0x4b40000114057423 */ /* 0x000fc80000004009 */
[----:B------:R-:W-:-:S04]  /*2fa0*/  FADD R20, R5, -12583039 ;  /* 0xcb40007f05147421 */ /* 0x000fc80000000000 */
[C---:B------:R-:W-:Y:S01]  /*2fb0*/  FFMA R20, R11.reuse, 1.4426950216293334961, -R20 ;  /* 0x3fb8aa3b0b147823 */ /* 0x040fe20000000814 */
[----:B------:R0:W-:Y:S03]  /*2fc0*/  @!P0 STL [R3], R6 ;  /* 0x0000000603008387 */ /* 0x0001e60000100800 */
[----:B------:R-:W-:Y:S02]  /*2fd0*/  FFMA R23, R11, 1.925963033500011079e-08, R20 ;  /* 0x32a570600b177823 */ /* 0x000fe40000000014 */
[----:B------:R-:W2:Y:S01]  /*2fe0*/  @!P0 LDL R11, [R3] ;  /* 0x00000000030b8983 */ /* 0x000ea20000100800 */
[----:B------:R-:W-:-:S03]  /*2ff0*/  SHF.L.U32 R20, R5, 0x17, RZ ;  /* 0x0000001705147819 */ /* 0x000fc600000006ff */
[----:B------:R-:W2:Y:S01]  /*3000*/  @!P0 LDS R5, [R24+0x1b00] ;  /* 0x001b000018058984 */ /* 0x000ea20000000800 */
[----:B------:R-:W1:Y:S01]  /*3010*/  MUFU.EX2 R23, R23 ;  /* 0x0000001700177308 */ /* 0x000e620000000800 */
[----:B------:R-:W-:-:S04]  /*3020*/  FADD R7, -R10, R7 ;  /* 0x000000070a077221 */ /* 0x000fc80000000100 */
[----:B0-----:R-:W-:Y:S01]  /*3030*/  FFMA.SAT R6, R7, R8, 0.5 ;  /* 0x3f00000007067423 */ /* 0x001fe20000002008 */
[----:B-1----:R-:W-:-:S04]  /*3040*/  FMUL R20, R20, R23 ;  /* 0x0000001714147220 */ /* 0x002fc80000400000 */
[----:B--2---:R-:W-:Y:S01]  /*3050*/  @!P0 FFMA R29, R20, R5, R11 ;  /* 0x00000005141d8223 */ /* 0x004fe2000000000b */
        /* <DEDUP_REMOVED lines=18> */
[----:B0-----:R-:W-:-:S04]  /*3180*/  FADD R15, -R10, R4 ;  /* 0x000000040a0f7221 */ /* 0x001fc80000000100 */
[----:B------:R-:W-:-:S04]  /*3190*/  FFMA.SAT R4, R15, R8, 0.5 ;  /* 0x3f0000000f047423 */ /* 0x000fc80000002008 */
[----:B------:R-:W-:-:S04]  /*31a0*/  FFMA.RM R4, R4, R9, 12582913 ;  /* 0x4b40000104047423 */ /* 0x000fc80000004009 */
[C---:B------:R-:W-:Y:S01]  /*31b0*/  FADD R22, R4.reuse, -12583039 ;  /* 0xcb40007f04167421 */ /* 0x040fe20000000000 */
[----:B------:R-:W-:Y:S02]  /*31c0*/  SHF.L.U32 R13, R4, 0x17, RZ ;  /* 0x00000017040d7819 */ /* 0x000fe400000006ff */
[----:B------:R-:W2:Y:S01]  /*31d0*/  @!P0 LDS R4, [R24+0x1c00] ;  /* 0x001c000018048984 */ /* 0x000ea20000000800 */
[----:B------:R-:W-:-:S04]  /*31e0*/  FFMA R22, R15, 1.4426950216293334961, -R22 ;  /* 0x3fb8aa3b0f167823 */ /* 0x000fc80000000816 */
[----:B------:R-:W-:-:S06]  /*31f0*/  FFMA R22, R15, 1.925963033500011079e-08, R22 ;  /* 0x32a570600f167823 */ /* 0x000fcc0000000016 */
[----:B------:R-:W0:Y:S02]  /*3200*/  MUFU.EX2 R22, R22 ;  /* 0x0000001600167308 */ /* 0x000e240000000800 */
[----:B0-----:R-:W-:-:S04]  /*3210*/  FMUL R13, R13, R22 ;  /* 0x000000160d0d7220 */ /* 0x001fc80000400000 */
[----:B--2---:R-:W-:-:S05]  /*3220*/  @!P0 FFMA R23, R13, R4, R23 ;  /* 0x000000040d178223 */ /* 0x004fca0000000017 */
[----:B------:R-:W-:Y:S04]  /*3230*/  @!P0 STL [R3], R23 ;  /* 0x0000001703008387 */ /* 0x000fe80000100800 */
[----:B------:R-:W2:Y:S01]  /*3240*/  @!P0 LDL R22, [R3] ;  /* 0x0000000003168983 */ /* 0x000ea20000100800 */
[----:B------:R-:W-:-:S04]  /*3250*/  FADD R5, -R10, R5 ;  /* 0x000000050a057221 */ /* 0x000fc80000000100 */
        /* <DEDUP_REMOVED lines=22> */
[----:B------:R-:W-:-:S03]  /*33c0*/  FADD R7, -R10, R7 ;  /* 0x000000070a077221 */ /* 0x000fc60000000100 */
[----:B--2---:R-:W-:-:S05]  /*33d0*/  @!P0 FFMA R6, R21, R4, R6 ;  /* 0x0000000415068223 */ /* 0x004fca0000000006 */
[----:B------:R0:W-:Y:S04]  /*33e0*/  @!P0 STL [R3], R6 ;  /* 0x0000000603008387 */ /* 0x0001e80000100800 */
[----:B0-----:R-:W2:Y:S01]  /*33f0*/  @!P0 LDL R6, [R3] ;  /* 0x0000000003068983 */ /* 0x001ea20000100800 */
        /* <DEDUP_REMOVED lines=22> */
[----:B------:R-:W-:-:S04]  /*3560*/  FFMA R29, R29, 1.925963033500011079e-08, R12 ;  /* 0x32a570601d1d7823 */ /* 0x000fc8000000000c */
[----:B------:R-:W0:Y:S01]  /*3570*/  MUFU.EX2 R12, R29 ;  /* 0x0000001d000c7308 */ /* 0x000e220000000800 */
[----:B------:R-:W-:-:S05]  /*3580*/  SHF.L.U32 R11, R11, 0x17, RZ ;  /* 0x000000170b0b7819 */ /* 0x000fca00000006ff */
[----:B0-----:R-:W-:Y:S02]  /*3590*/  FMUL R11, R11, R12 ;  /* 0x0000000c0b0b7220 */ /* 0x001fe40000400000 */
[----:B------:R-:W2:Y:S01]  /*35a0*/  @!P0 LDS R12, [R24+0x1e00] ;  /* 0x001e0000180c8984 */ /* 0x000ea20000000800 */
[----:B------:R-:W-:Y:S01]  /*35b0*/  FADD R5, -R10, R5 ;  /* 0x000000050a057221 */ /* 0x000fe20000000100 */
[----:B--2---:R-:W-:-:S03]  /*35c0*/  @!P0 FFMA R22, R11, R12, R22 ;  /* 0x0000000c0b168223 */ /* 0x004fc60000000016 */
        /* <DEDUP_REMOVED lines=10> */
[----:B------:R-:W-:-:S04]  /*3670*/  FADD R29, -R10, R6 ;  /* 0x000000060a1d7221 */ /* 0x000fc80000000100 */
[----:B------:R-:W-:-:S04]  /*3680*/  FFMA.SAT R6, R29, R8, 0.5 ;  /* 0x3f0000001d067423 */ /* 0x000fc80000002008 */
[----:B------:R-:W-:Y:S01]  /*3690*/  FFMA.RM R6, R6, R9, 12582913 ;  /* 0x4b40000106067423 */ /* 0x000fe20000004009 */
[----:B0-----:R-:W-:Y:S02]  /*36a0*/  FMUL R5, R5, R20 ;  /* 0x0000001405057220 */ /* 0x001fe40000400000 */
[----:B------:R-:W0:Y:S02]  /*36b0*/  @!P0 LDS R20, [R24+0x1f00] ;  /* 0x001f000018148984 */ /* 0x000e240000000800 */
[----:B--2---:R-:W-:Y:S01]  /*36c0*/  @!P0 FFMA R12, R5, R12, R14 ;  /* 0x0000000c050c8223 */ /* 0x004fe2000000000e */
[----:B------:R-:W-:-:S04]  /*36d0*/  FADD R14, R6, -12583039 ;  /* 0xcb40007f060e7421 */ /* 0x000fc80000000000 */
[C---:B------:R-:W-:Y:S01]  /*36e0*/  FFMA R14, R29.reuse, 1.4426950216293334961, -R14 ;  /* 0x3fb8aa3b1d0e7823 */ /* 0x040fe2000000080e */
[----:B------:R1:W-:Y:S03]  /*36f0*/  @!P0 STL [R3], R12 ;  /* 0x0000000c03008387 */ /* 0x0003e60000100800 */
[----:B------:R-:W-:Y:S02]  /*3700*/  FFMA R14, R29, 1.925963033500011079e-08, R14 ;  /* 0x32a570601d0e7823 */ /* 0x000fe4000000000e */
[----:B------:R-:W0:Y:S04]  /*3710*/  @!P0 LDL R29, [R3] ;  /* 0x00000000031d8983 */ /* 0x000e280000100800 */
[----:B------:R-:W2:Y:S01]  /*3720*/  MUFU.EX2 R14, R14 ;  /* 0x0000000e000e7308 */ /* 0x000ea20000000800 */
[----:B------:R-:W-:-:S05]  /*3730*/  SHF.L.U32 R6, R6, 0x17, RZ ;  /* 0x0000001706067819 */ /* 0x000fca00000006ff */
[----:B--2---:R-:W-:Y:S02]  /*3740*/  FMUL R6, R6, R14 ;  /* 0x0000000e06067220 */ /* 0x004fe40000400000 */
[----:B------:R-:W2:Y:S02]  /*3750*/  @!P0 LDS R14, [R24+0x1f80] ;  /* 0x001f8000180e8984 */ /* 0x000ea40000000800 */
[----:B0-----:R-:W-:-:S05]  /*3760*/  @!P0 FFMA R20, R6, R20, R29 ;  /* 0x0000001406148223 */ /* 0x001fca000000001d */
[----:B------:R0:W-:Y:S04]  /*3770*/  @!P0 STL [R3], R20 ;  /* 0x0000001403008387 */ /* 0x0001e80000100800 */
[----:B-1----:R-:W2:Y:S01]  /*3780*/  @!P0 LDL R12, [R3] ;  /* 0x00000000030c8983 */ /* 0x002ea20000100800 */
[----:B------:R-:W-:-:S04]  /*3790*/  FADD R29, -R10, R7 ;  /* 0x000000070a1d7221 */ /* 0x000fc80000000100 */
[----:B------:R-:W-:-:S04]  /*37a0*/  FFMA.SAT R10, R29, R8, 0.5 ;  /* 0x3f0000001d0a7423 */ /* 0x000fc80000002008 */
[----:B------:R-:W-:-:S04]  /*37b0*/  FFMA.RM R7, R10, R9, 12582913 ;  /* 0x4b4000010a077423 */ /* 0x000fc80000004009 */
[----:B------:R-:W-:-:S04]  /*37c0*/  FADD R10, R7, -12583039 ;  /* 0xcb40007f070a7421 */ /* 0x000fc80000000000 */
[----:B------:R-:W-:-:S04]  /*37d0*/  FFMA R10, R29, 1.4426950216293334961, -R10 ;  /* 0x3fb8aa3b1d0a7823 */ /* 0x000fc8000000080a */
[----:B------:R-:W-:-:S04]  /*37e0*/  FFMA R29, R29, 1.925963033500011079e-08, R10 ;  /* 0x32a570601d1d7823 */ /* 0x000fc8000000000a */
[----:B------:R-:W1:Y:S01]  /*37f0*/  MUFU.EX2 R10, R29 ;  /* 0x0000001d000a7308 */ /* 0x000e620000000800 */
[----:B------:R-:W-:-:S05]  /*3800*/  SHF.L.U32 R7, R7, 0x17, RZ ;  /* 0x0000001707077819 */ /* 0x000fca00000006ff */
[----:B-1----:R-:W-:-:S04]  /*3810*/  FMUL R7, R7, R10 ;  /* 0x0000000a07077220 */ /* 0x002fc80000400000 */
[----:B--2---:R-:W-:-:S05]  /*3820*/  @!P0 FFMA R12, R7, R14, R12 ;  /* 0x0000000e070c8223 */ /* 0x004fca000000000c */
[----:B------:R0:W-:Y:S04]  /*3830*/  @!P0 STL [R3], R12 ;  /* 0x0000000c03008387 */ /* 0x0001e80000100800 */
[----:B------:R-:W2:Y:S01]  /*3840*/  LDL R10, [R18] ;  /* 0x00000000120a7983 */ /* 0x000ea20000100800 */
[----:B------:R-:W-:-:S04]  /*3850*/  FADD R4, R4, R13 ;  /* 0x0000000d04047221 */ /* 0x000fc80000000000 */
[----:B------:R-:W-:-:S04]  /*3860*/  FADD R4, R4, R15 ;  /* 0x0000000f04047221 */ /* 0x000fc80000000000 */
[----:B------:R-:W-:-:S04]  /*3870*/  FADD R4, R4, R21 ;  /* 0x0000001504047221 */ /* 0x000fc80000000000 */
[----:B------:R-:W-:-:S04]  /*3880*/  FADD R4, R4, R23 ;  /* 0x0000001704047221 */ /* 0x000fc80000000000 */
[----:B------:R-:W-:-:S04]  /*3890*/  FADD R4, R4, R11 ;  /* 0x0000000b04047221 */ /* 0x000fc80000000000 */
[----:B------:R-:W-:-:S04]  /*38a0*/  FADD R5, R4, R5 ;  /* 0x0000000504057221 */ /* 0x000fc80000000000 */
[----:B------:R-:W-:-:S04]  /*38b0*/  FADD R6, R5, R6 ;  /* 0x0000000605067221 */ /* 0x000fc80000000000 */
[----:B------:R-:W-:-:S04]  /*38c0*/  FADD R7, R6, R7 ;  /* 0x0000000706077221 */ /* 0x000fc80000000000 */
[----:B--2---:R-:W-:-:S05]  /*38d0*/  FADD R7, R7, R10 ;  /* 0x0000000a07077221 */ /* 0x004fca0000000000 */
[----:B------:R0:W-:Y:S01]  /*38e0*/  STL [R18], R7 ;  /* 0x0000000712007387 */ /* 0x0001e20000100800 */
[----:B------:R-:W-:Y:S05]  /*38f0*/  @P1 BRA `(.L_x_82) ;  /* 0x0000001c00301947 */ /* 0x000fea0003800000 */
[----:B------:R-:W2:Y:S04]  /*3900*/  LDL R10, [R1+0xc] ;  /* 0x00000c00010a7983 */ /* 0x000ea80000100800 */
[----:B0-----:R-:W5:Y:S04]  /*3910*/  @!P0 LDL R12, [R1+0x4] ;  /* 0x00000400010c8983 */ /* 0x001f680000100800 */
        /* <DEDUP_REMOVED lines=11> */
[----:B------:R-:W1:Y:S02]  /*39d0*/  MUFU.EX2 R14, R14 ;  /* 0x0000000e000e7308 */ /* 0x000e640000000800 */
[----:B-1----:R-:W-:-:S04]  /*39e0*/  FMUL R21, R21, R14 ;  /* 0x0000000e15157220 */ /* 0x002fc80000400000 */
[----:B-----5:R-:W-:-:S05]  /*39f0*/  @!P0 FFMA R12, R13, R21, R12 ;  /* 0x000000150d0c8223 */ /* 0x020fca000000000c */
[----:B------:R0:W-:Y:S04]  /*3a00*/  @!P0 STL [R1+0x4], R12 ;  /* 0x0000040c01008387 */ /* 0x0001e80000100800 */
[----:B------:R-:W0:Y:S01]  /*3a10*/  @!P0 LDL R4, [R1+0x4] ;  /* 0x0000040001048983 */ /* 0x000e220000100800 */
[----:B------:R-:W-:-:S04]  /*3a20*/  FFMA.SAT R20, R5, R8, 0.5 ;  /* 0x3f00000005147423 */ /* 0x000fc80000002008 */
[----:B------:R-:W-:-:S04]  /*3a30*/  FFMA.RM R20, R20, R9, 12582913 ;  /* 0x4b40000114147423 */ /* 0x000fc80000004009 */
[C---:B------:R-:W-:Y:S01]  /*3a40*/  FADD R22, R20.reuse, -12583039 ;  /* 0xcb40007f14167421 */ /* 0x040fe20000000000 */
[----:B------:R-:W-:Y:S01]  /*3a50*/  SHF.L.U32 R15, R20, 0x17, RZ ;  /* 0x00000017140f7819 */ /* 0x000fe200000006ff */
[----:B------:R-:W-:Y:S01]  /*3a60*/  FADD R7, -R10, R7 ;  /* 0x000000070a077221 */ /* 0x000fe20000000100 */
[----:B------:R-:W-:Y:S01]  /*3a70*/  @!P0 LDS R20, [R24+0x1180] ;  /* 0x0011800018148984 */ /* 0x000fe20000000800 */
[----:B------:R-:W-:-:S04]  /*3a80*/  FFMA R22, R5, 1.4426950216293334961, -R22 ;  /* 0x3fb8aa3b05167823 */ /* 0x000fc80000000816 */
[----:B------:R-:W-:-:S06]  /*3a90*/  FFMA R22, R5, 1.925963033500011079e-08, R22 ;  /* 0x32a5706005167823 */ /* 0x000fcc0000000016 */
[----:B------:R-:W1:Y:S02]  /*3aa0*/  MUFU.EX2 R22, R22 ;  /* 0x0000001600167308 */ /* 0x000e640000000800 */
[----:B-1----:R-:W-:Y:S01]  /*3ab0*/  FMUL R15, R15, R22 ;  /* 0x000000160f0f7220 */ /* 0x002fe20000400000 */
[----:B------:R-:W-:Y:S01]  /*3ac0*/  FADD R5, -R10, R6 ;  /* 0x000000060a057221 */ /* 0x000fe20000000100 */
[----:B------:R-:W-:Y:S02]  /*3ad0*/  @!P0 LDS R22, [R24+0x1200] ;  /* 0x0012000018168984 */ /* 0x000fe40000000800 */
[----:B0-----:R-:W-:Y:S01]  /*3ae0*/  @!P0 FFMA R12, R11, R15, R4 ;  /* 0x0000000f0b0c8223 */ /* 0x001fe20000000004 */
[----:B------:R-:W-:Y:S01]  /*3af0*/  FFMA.SAT R6, R5, R8, 0.5 ;  /* 0x3f00000005067423 */ /* 0x000fe20000002008 */
[----:B------:R-:W0:Y:S04]  /*3b00*/  @!P0 LDS R11, [R24+0x1100] ;  /* 0x00110000180b8984 */ /* 0x000e280000000800 */
[----:B------:R1:W-:Y:S04]  /*3b10*/  @!P0 STL [R1+0x4], R12 ;  /* 0x0000040c01008387 */ /* 0x0003e80000100800 */
[----:B------:R-:W0:Y:S01]  /*3b20*/  @!P0 LDL R4, [R1+0x4] ;  /* 0x0000040001048983 */ /* 0x000e220000100800 */
[----:B------:R-:W-:-:S04]  /*3b30*/  FFMA.RM R6, R6, R9, 12582913 ;  /* 0x4b40000106067423 */ /* 0x000fc80000004009 */
[C---:B------:R-:W-:Y:S01]  /*3b40*/  FADD R14, R6.reuse, -12583039 ;  /* 0xcb40007f060e7421 */ /* 0x040fe20000000000 */
[----:B------:R-:W-:-:S03]  /*3b50*/  SHF.L.U32 R23, R6, 0x17, RZ ;  /* 0x0000001706177819 */ /* 0x000fc600000006ff */
[----:B------:R-:W-:-:S04]  /*3b60*/  FFMA R14, R5, 1.4426950216293334961, -R14 ;  /* 0x3fb8aa3b050e7823 */ /* 0x000fc8000000080e */
[----:B------:R-:W-:-:S06]  /*3b70*/  FFMA R14, R5, 1.925963033500011079e-08, R14 ;  /* 0x32a57060050e7823 */ /* 0x000fcc000000000e */
[----:B------:R-:W2:Y:S02]  /*3b80*/  MUFU.EX2 R14, R14 ;  /* 0x0000000e000e7308 */ /* 0x000ea40000000800 */
[----:B--2---:R-:W-:Y:S01]  /*3b90*/  FMUL R23, R23, R14 ;  /* 0x0000000e17177220 */ /* 0x004fe20000400000 */
[----:B------:R-:W-:-:S03]  /*3ba0*/  FFMA.SAT R6, R7, R8, 0.5 ;  /* 0x3f00000007067423 */ /* 0x000fc60000002008 */
[----:B0-----:R-:W-:-:S05]  /*3bb0*/  @!P0 FFMA R4, R11, R23, R4 ;  /* 0x000000170b048223 */ /* 0x001fca0000000004 */
[----:B------:R-:W-:Y:S04]  /*3bc0*/  @!P0 STL [R1+0x4], R4 ;  /* 0x0000040401008387 */ /* 0x000fe80000100800 */
[----:B------:R-:W2:Y:S01]  /*3bd0*/  @!P0 LDL R5, [R1+0x4] ;  /* 0x0000040001058983 */ /* 0x000ea20000100800 */
[----:B------:R-:W-:-:S04]  /*3be0*/  FFMA.RM R6, R6, R9, 12582913 ;  /* 0x4b40000106067423 */ /* 0x000fc80000004009 */
[----:B-1----:R-:W-:-:S04]  /*3bf0*/  FADD R12, R6, -12583039 ;  /* 0xcb40007f060c7421 */ /* 0x002fc80000000000 */
[----:B------:R-:W-:-:S04]  /*3c00*/  FFMA R12, R7, 1.4426950216293334961, -R12 ;  /* 0x3fb8aa3b070c7823 */ /* 0x000fc8000000080c */
[----:B------:R-:W-:Y:S01]  /*3c10*/  FFMA R13, R7, 1.925963033500011079e-08, R12 ;  /* 0x32a57060070d7823 */ /* 0x000fe2000000000c */
[----:B------:R-:W-:-:S05]  /*3c20*/  SHF.L.U32 R12, R6, 0x17, RZ ;  /* 0x00000017060c7819 */ /* 0x000fca00000006ff */
[----:B------:R-:W0:Y:S02]  /*3c30*/  MUFU.EX2 R13, R13 ;  /* 0x0000000d000d7308 */ /* 0x000e240000000800 */
[----:B0-----:R-:W-:-:S04]  /*3c40*/  FMUL R12, R12, R13 ;  /* 0x0000000d0c0c7220 */ /* 0x001fc80000400000 */
[----:B--2---:R-:W-:Y:S02]  /*3c50*/  @!P0 FFMA R14, R20, R12, R5 ;  /* 0x0000000c140e8223 */ /* 0x004fe40000000005 */
[----:B------:R-:W0:Y:S04]  /*3c60*/  LDS.128 R4, [R26+0x3810] ;  /* 0x003810001a047984 */ /* 0x000e280000000c00 */
[----:B------:R1:W-:Y:S04]  /*3c70*/  @!P0 STL [R1+0x4], R14 ;  /* 0x0000040e01008387 */ /* 0x0003e80000100800 */
[----:B------:R-:W2:Y:S01]  /*3c80*/  @!P0 LDL R11, [R1+0x4] ;  /* 0x00000400010b8983 */ /* 0x000ea20000100800 */
[----:B0-----:R-:W-:-:S04]  /*3c90*/  FADD R29, -R10, R4 ;  /* 0x000000040a1d7221 */ /* 0x001fc80000000100 */
[----:B------:R-:W-:-:S04]  /*3ca0*/  FFMA.SAT R4, R29, R8, 0.5 ;  /* 0x3f0000001d047423 */ /* 0x000fc80000002008 */
[----:B------:R-:W-:-:S04]  /*3cb0*/  FFMA.RM R4, R4, R9, 12582913 ;  /* 0x4b40000104047423 */ /* 0x000fc80000004009 */
[C---:B------:R-:W-:Y:S01]  /*3cc0*/  FADD R20, R4.reuse, -12583039 ;  /* 0xcb40007f04147421 */ /* 0x040fe20000000000 */
[----:B-1----:R-:W-:-:S03]  /*3cd0*/  SHF.L.U32 R14, R4, 0x17, RZ ;  /* 0x00000017040e7819 */ /* 0x002fc600000006ff */
[----:B------:R-:W-:-:S04]  /*3ce0*/  FFMA R20, R29, 1.4426950216293334961, -R20 ;  /* 0x3fb8aa3b1d147823 */ /* 0x000fc80000000814 */
[----:B------:R-:W-:Y:S02]  /*3cf0*/  FFMA R20, R29, 1.925963033500011079e-08, R20 ;  /* 0x32a570601d147823 */ /* 0x000fe40000000014 */
[----:B------:R-:W0:Y:S02]  /*3d00*/  @!P0 LDS R29, [R24+0x1280] ;  /* 0x00128000181d8984 */ /* 0x000e240000000800 */
[----:B------:R-:W1:Y:S02]  /*3d10*/  MUFU.EX2 R13, R20 ;  /* 0x00000014000d7308 */ /* 0x000e640000000800 */
[----:B-1----:R-:W-:-:S04]  /*3d20*/  FMUL R14, R14, R13 ;  /* 0x0000000d0e0e7220 */ /* 0x002fc80000400000 */
[----:B--2---:R-:W-:-:S05]  /*3d30*/  @!P0 FFMA R22, R22, R14, R11 ;  /* 0x0000000e16168223 */ /* 0x004fca000000000b */
[----:B------:R-:W-:Y:S04]  /*3d40*/  @!P0 STL [R1+0x4], R22 ;  /* 0x0000041601008387 */ /* 0x000fe80000100800 */
[----:B------:R-:W0:Y:S01]  /*3d50*/  @!P0 LDL R4, [R1+0x4] ;  /* 0x0000040001048983 */ /* 0x000e220000100800 */
[----:B------:R-:W-:-:S03]  /*3d60*/  FADD R11, -R10, R5 ;  /* 0x000000050a0b7221 */ /* 0x000fc60000000100 */
[----:B------:R-:W1:Y:S01]  /*3d70*/  @!P0 LDS R22, [R24+0x1300] ;  /* 0x0013000018168984 */ /* 0x000e620000000800 */
[----:B------:R-:W-:-:S04]  /*3d80*/  FFMA.SAT R5, R11, R8, 0.5 ;  /* 0x3f0000000b057423 */ /* 0x000fc80000002008 */
[----:B------:R-:W-:-:S04]  /*3d90*/  FFMA.RM R5, R5, R9, 12582913 ;  /* 0x4b40000105057423 */ /* 0x000fc80000004009 */
[----:B------:R-:W-:-:S04]  /*3da0*/  FADD R13, R5, -12583039 ;  /* 0xcb40007f050d7421 */ /* 0x000fc80000000000 */
[----:B------:R-:W-:-:S04]  /*3db0*/  FFMA R13, R11, 1.4426950216293334961, -R13 ;  /* 0x3fb8aa3b0b0d7823 */ /* 0x000fc8000000080d */
[----:B------:R-:W-:Y:S01]  /*3dc0*/  FFMA R11, R11, 1.925963033500011079e-08, R13 ;  /* 0x32a570600b0b7823 */ /* 0x000fe2000000000d */
[----:B------:R-:W-:-:S03]  /*3dd0*/  SHF.L.U32 R13, R5, 0x17, RZ ;  /* 0x00000017050d7819 */ /* 0x000fc600000006ff */
[----:B------:R-:W2:Y:S02]  /*3de0*/  MUFU.EX2 R20, R11 ;  /* 0x0000000b00147308 */ /* 0x000ea40000000800 */
[----:B--2---:R-:W-:-:S04]  /*3df0*/  FMUL R13, R13, R20 ;  /* 0x000000140d0d7220 */ /* 0x004fc80000400000 */
[----:B0-----:R-:W-:-:S05]  /*3e00*/  @!P0 FFMA R20, R29, R13, R4 ;  /* 0x0000000d1d148223 */ /* 0x001fca0000000004 */
[----:B------:R0:W-:Y:S04]  /*3e10*/  @!P0 STL [R1+0x4], R20 ;  /* 0x0000041401008387 */ /* 0x0001e80000100800 */
[----:B------:R-:W1:Y:S01]  /*3e20*/  @!P0 LDL R5, [R1+0x4] ;  /* 0x0000040001058983 */ /* 0x000e620000100800 */
        /* <DEDUP_REMOVED lines=11> */
[----:B------:R-:W-:Y:S04]  /*3ee0*/  @!P0 STL [R1+0x4], R22 ;  /* 0x0000041601008387 */ /* 0x000fe80000100800 */
[----:B------:R-:W2:Y:S01]  /*3ef0*/  @!P0 LDL R4, [R1+0x4] ;  /* 0x0000040001048983 */ /* 0x000ea20000100800 */
        /* <DEDUP_REMOVED lines=10> */
[----:B------:R-:W-:Y:S04]  /*3fa0*/  @!P0 STL [R1+0x4], R6 ;  /* 0x0000040601008387 */ /* 0x000fe80000100800 */
[----:B------:R-:W2:Y:S01]  /*3fb0*/  @!P0 LDL R22, [R1+0x4] ;  /* 0x0000040001168983 */ /* 0x000ea20000100800 */
[----:B------:R-:W-:-:S04]  /*3fc0*/  FADD R4, RZ, R21 ;  /* 0x00000015ff047221 */ /* 0x000fc80000000000 */
[----:B------:R-:W-:-:S04]  /*3fd0*/  FADD R4, R4, R15 ;  /* 0x0000000f04047221 */ /* 0x000fc80000000000 */
[----:B------:R-:W-:Y:S02]  /*3fe0*/  FADD R29, R4, R23 ;  /* 0x00000017041d7221 */ /* 0x000fe40000000000 */
[----:B------:R-:W0:Y:S02]  /*3ff0*/  LDS.128 R4, [R26+0x3820] ;  /* 0x003820001a047984 */ /* 0x000e240000000c00 */
[----:B------:R-:W-:Y:S02]  /*4000*/  FADD R29, R29, R12 ;  /* 0x0000000c1d1d7221 */ /* 0x000fe40000000000 */
[----:B------:R-:W-:Y:S01]  /*4010*/  @!P0 LDS R23, [R24+0x1480] ;  /* 0x0014800018178984 */ /* 0x000fe20000000800 */
[C---:B0-----:R-:W-:Y:S01]  /*4020*/  FADD R15, -R10.reuse, R4 ;  /* 0x000000040a0f7221 */ /* 0x041fe20000000100 */
[----:B------:R-:W-:-:S03]  /*4030*/  FADD R5, -R10, R5 ;  /* 0x000000050a057221 */ /* 0x000fc60000000100 */
[----:B------:R-:W-:-:S04]  /*4040*/  FFMA.SAT R4, R15, R8, 0.5 ;  /* 0x3f0000000f047423 */ /* 0x000fc80000002008 */
[----:B------:R-:W-:-:S04]  /*4050*/  FFMA.RM R4, R4, R9, 12582913 ;  /* 0x4b40000104047423 */ /* 0x000fc80000004009 */
[C---:B------:R-:W-:Y:S01]  /*4060*/  FADD R12, R4.reuse, -12583039 ;  /* 0xcb40007f040c7421 */ /* 0x040fe20000000000 */
[----:B------:R-:W-:Y:S01]  /*4070*/  SHF.L.U32 R21, R4, 0x17, RZ ;  /* 0x0000001704157819 */ /* 0x000fe200000006ff */
[----:B------:R-:W-:Y:S02]  /*4080*/  FFMA.SAT R4, R5, R8, 0.5 ;  /* 0x3f00000005047423 */ /* 0x000fe40000002008 */
[----:B------:R-:W-:-:S04]  /*4090*/  FFMA R12, R15, 1.4426950216293334961, -R12 ;  /* 0x3fb8aa3b0f0c7823 */ /* 0x000fc8000000080c */
[----:B------:R-:W-:Y:S02]  /*40a0*/  FFMA R12, R15, 1.925963033500011079e-08, R12 ;  /* 0x32a570600f0c7823 */ /* 0x000fe4000000000c */
[----:B------:R-:W2:Y:S04]  /*40b0*/  @!P0 LDS R15, [R24+0x1400] ;  /* 0x00140000180f8984 */ /* 0x000ea80000000800 */
[----:B------:R-:W0:Y:S02]  /*40c0*/  MUFU.EX2 R12, R12 ;  /* 0x0000000c000c7308 */ /* 0x000e240000000800 */
[----:B0-----:R-:W-:-:S04]  /*40d0*/  FMUL R21, R21, R12 ;  /* 0x0000000c15157220 */ /* 0x001fc80000400000 */
[----:B--2---:R-:W-:Y:S01]  /*40e0*/  @!P0 FFMA R22, R15, R21, R22 ;  /* 0x000000150f168223 */ /* 0x004fe20000000016 */
[----:B------:R-:W-:-:S04]  /*40f0*/  FFMA.RM R15, R4, R9, 12582913 ;  /* 0x4b400001040f7423 */ /* 0x000fc80000004009 */
[----:B------:R-:W-:Y:S01]  /*4100*/  FADD R4, R15, -12583039 ;  /* 0xcb40007f0f047421 */ /* 0x000fe20000000000 */
[----:B------:R0:W-:Y:S03]  /*4110*/  @!P0 STL [R1+0x4], R22 ;  /* 0x0000041601008387 */ /* 0x0001e60000100800 */
[----:B------:R-:W-:-:S04]  /*4120*/  FFMA R4, R5, 1.4426950216293334961, -R4 ;  /* 0x3fb8aa3b05047823 */ /* 0x000fc80000000804 */
[----:B------:R-:W-:Y:S02]  /*4130*/  FFMA R12, R5, 1.925963033500011079e-08, R4 ;  /* 0x32a57060050c7823 */ /* 0x000fe40000000004 */
[----:B------:R-:W2:Y:S01]  /*4140*/  @!P0 LDL R4, [R1+0x4] ;  /* 0x0000040001048983 */ /* 0x000ea20000100800 */
[----:B------:R-:W-:Y:S01]  /*4150*/  SHF.L.U32 R15, R15, 0x17, RZ ;  /* 0x000000170f0f7819 */ /* 0x000fe200000006ff */
[----:B------:R-:W-:Y:S02]  /*4160*/  FADD R5, -R10, R6 ;  /* 0x000000060a057221 */ /* 0x000fe40000000100 */
[----:B------:R-:W1:Y:S02]  /*4170*/  MUFU.EX2 R12, R12 ;  /* 0x0000000c000c7308 */ /* 0x000e640000000800 */
[----:B-1----:R-:W-:-:S04]  /*4180*/  FMUL R15, R15, R12 ;  /* 0x0000000c0f0f7220 */ /* 0x002fc80000400000 */
[----:B--2---:R-:W-:Y:S01]  /*4190*/  @!P0 FFMA R6, R23, R15, R4 ;  /* 0x0000000f17068223 */ /* 0x004fe20000000004 */
[----:B------:R-:W-:-:S04]  /*41a0*/  FFMA.SAT R4, R5, R8, 0.5 ;  /* 0x3f00000005047423 */ /* 0x000fc80000002008 */
[----:B------:R-:W-:Y:S01]  /*41b0*/  FFMA.RM R4, R4, R9, 12582913 ;  /* 0x4b40000104047423 */ /* 0x000fe20000004009 */
[----:B------:R-:W-:Y:S03]  /*41c0*/  @!P0 STL [R1+0x4], R6 ;  /* 0x0000040601008387 */ /* 0x000fe60000100800 */
[----:B0-----:R-:W-:-:S04]  /*41d0*/  FADD R22, R4, -12583039 ;  /* 0xcb40007f04167421 */ /* 0x001fc80000000000 */
[----:B------:R-:W-:-:S04]  /*41e0*/  FFMA R22, R5, 1.4426950216293334961, -R22 ;  /* 0x3fb8aa3b05167823 */ /* 0x000fc80000000816 */
[----:B------:R-:W-:Y:S02]  /*41f0*/  FFMA R12, R5, 1.925963033500011079e-08, R22 ;  /* 0x32a57060050c7823 */ /* 0x000fe40000000016 */
[----:B------:R-:W2:Y:S01]  /*4200*/  @!P0 LDL R5, [R1+0x4] ;  /* 0x0000040001058983 */ /* 0x000ea20000100800 */
[----:B------:R-:W-:Y:S01]  /*4210*/  SHF.L.U32 R22, R4, 0x17, RZ ;  /* 0x0000001704167819 */ /* 0x000fe200000006ff */
[----:B------:R-:W0:Y:S01]  /*4220*/  MUFU.EX2 R23, R12 ;  /* 0x0000000c00177308 */ /* 0x000e220000000800 */
[----:B------:R-:W-:Y:S01]  /*4230*/  FADD R7, -R10, R7 ;  /* 0x000000070a077221 */ /* 0x000fe20000000100 */
[----:B------:R-:W2:Y:S02]  /*4240*/  @!P0 LDS R4, [R24+0x1500] ;  /* 0x0015000018048984 */ /* 0x000ea40000000800 */
[----:B0-----:R-:W-:-:S04]  /*4250*/  FMUL R22, R22, R23 ;  /* 0x0000001716167220 */ /* 0x001fc80000400000 */
[----:B--2---:R-:W-:Y:S01]  /*4260*/  @!P0 FFMA R23, R4, R22, R5 ;  /* 0x0000001604178223 */ /* 0x004fe20000000005 */
[----:B------:R-:W-:-:S04]  /*4270*/  FFMA.SAT R4, R7, R8, 0.5 ;  /* 0x3f00000007047423 */ /* 0x000fc80000002008 */
[----:B------:R-:W-:Y:S01]  /*4280*/  @!P0 STL [R1+0x4], R23 ;  /* 0x0000041701008387 */ /* 0x000fe20000100800 */
[----:B------:R-:W-:-:S03]  /*4290*/  FFMA.RM R4, R4, R9, 12582913 ;  /* 0x4b40000104047423 */ /* 0x000fc60000004009 */
[----:B------:R-:W2:Y:S01]  /*42a0*/  @!P0 LDL R5, [R1+0x4] ;  /* 0x0000040001058983 */ /* 0x000ea20000100800 */
[C---:B------:R-:W-:Y:S01]  /*42b0*/  FADD R6, R4.reuse, -12583039 ;  /* 0xcb40007f04067421 */ /* 0x040fe20000000000 */
[----:B------:R-:W-:Y:S02]  /*42c0*/  SHF.L.U32 R12, R4, 0x17, RZ ;  /* 0x00000017040c7819 */ /* 0x000fe400000006ff */
[----:B------:R-:W2:Y:S01]  /*42d0*/  @!P0 LDS R4, [R24+0x1580] ;  /* 0x0015800018048984 */ /* 0x000ea20000000800 */
[----:B------:R-:W-:-:S04]  /*42e0*/  FFMA R6, R7, 1.4426950216293334961, -R6 ;  /* 0x3fb8aa3b07067823 */ /* 0x000fc80000000806 */
[----:B------:R-:W-:-:S04]  /*42f0*/  FFMA R6, R7, 1.925963033500011079e-08, R6 ;  /* 0x32a5706007067823 */ /* 0x000fc80000000006 */
[----:B------:R-:W0:Y:S02]  /*4300*/  MUFU.EX2 R7, R6 ;  /* 0x0000000600077308 */ /* 0x000e240000000800 */
[----:B0-----:R-:W-:Y:S01]  /*4310*/  FMUL R12, R12, R7 ;  /* 0x000000070c0c7220 */ /* 0x001fe20000400000 */
[----:B------:R-:W-:-:S04]  /*4320*/  FADD R14, R29, R14 ;  /* 0x0000000e1d0e7221 */ /* 0x000fc80000000000 */
[----:B------:R-:W-:-:S04]  /*4330*/  FADD R13, R14, R13 ;  /* 0x0000000d0e0d7221 */ /* 0x000fc80000000000 */
[----:B------:R-:W-:Y:S01]  /*4340*/  FADD R20, R13, R20 ;  /* 0x000000140d147221 */ /* 0x000fe20000000000 */
[----:B--2---:R-:W-:-:S05]  /*4350*/  @!P0 FFMA R5, R4, R12, R5 ;  /* 0x0000000c04058223 */ /* 0x004fca0000000005 */
[----:B------:R-:W-:Y:S04]  /*4360*/  @!P0 STL [R1+0x4], R5 ;  /* 0x0000040501008387 */ /* 0x000fe80000100800 */
[----:B------:R-:W2:Y:S04]  /*4370*/  @!P0 LDL R23, [R1+0x4] ;  /* 0x0000040001178983 */ /* 0x000ea80000100800 */
[----:B------:R-:W0:Y:S02]  /*4380*/  LDS.128 R4, [R26+0x3830] ;  /* 0x003830001a047984 */ /* 0x000e240000000c00 */
[----:B0-----:R-:W-:Y:S01]  /*4390*/  FADD R13, -R10, R4 ;  /* 0x000000040a0d7221 */ /* 0x001fe20000000100 */
[----:B------:R-:W-:-:S03]  /*43a0*/  FADD R4, R20, R11 ;  /* 0x0000000b14047221 */ /* 0x000fc60000000000 */
[----:B------:R-:W-:-:S04]  /*43b0*/  FFMA.SAT R14, R13, R8, 0.5 ;  /* 0x3f0000000d0e7423 */ /* 0x000fc80000002008 */
[----:B------:R-:W-:-:S04]  /*43c0*/  FFMA.RM R11, R14, R9, 12582913 ;  /* 0x4b4000010e0b7423 */ /* 0x000fc80000004009 */
[C---:B------:R-:W-:Y:S01]  /*43d0*/  FADD R14, R11.reuse, -12583039 ;  /* 0xcb40007f0b0e7421 */ /* 0x040fe20000000000 */
[----:B------:R-:W-:Y:S02]  /*43e0*/  SHF.L.U32 R20, R11, 0x17, RZ ;  /* 0x000000170b147819 */ /* 0x000fe400000006ff */
[----:B------:R-:W2:Y:S01]  /*43f0*/  @!P0 LDS R11, [R24+0x1600] ;  /* 0x00160000180b8984 */ /* 0x000ea20000000800 */
[----:B------:R-:W-:-:S04]  /*4400*/  FFMA R14, R13, 1.4426950216293334961, -R14 ;  /* 0x3fb8aa3b0d0e7823 */ /* 0x000fc8000000080e */
[----:B------:R-:W-:-:S06]  /*4410*/  FFMA R29, R13, 1.925963033500011079e-08, R14 ;  /* 0x32a570600d1d7823 */ /* 0x000fcc000000000e */
[----:B------:R-:W0:Y:S01]  /*4420*/  MUFU.EX2 R29, R29 ;  /* 0x0000001d001d7308 */ /* 0x000e220000000800 */
[----:B------:R-:W-:-:S04]  /*4430*/  FADD R14, -R10, R5 ;  /* 0x000000050a0e7221 */ /* 0x000fc80000000100 */
[----:B------:R-:W-:-:S04]  /*4440*/  FFMA.SAT R13, R14, R8, 0.5 ;  /* 0x3f0000000e0d7423 */ /* 0x000fc80000002008 */
[----:B------:R-:W-:-:S04]  /*4450*/  FFMA.RM R13, R13, R9, 12582913 ;  /* 0x4b4000010d0d7423 */ /* 0x000fc80000004009 */
[----:B------:R-:W-:Y:S01]  /*4460*/  FADD R5, R13, -12583039 ;  /* 0xcb40007f0d057421 */ /* 0x000fe20000000000 */
[----:B0-----:R-:W-:-:S03]  /*4470*/  FMUL R20, R20, R29 ;  /* 0x0000001d14147220 */ /* 0x001fc60000400000 */
[C---:B------:R-:W-:Y:S01]  /*4480*/  FFMA R5, R14.reuse, 1.4426950216293334961, -R5 ;  /* 0x3fb8aa3b0e057823 */ /* 0x040fe20000000805 */
[----:B------:R-:W0:Y:S01]  /*4490*/  @!P0 LDS R29, [R24+0x1680] ;  /* 0x00168000181d8984 */ /* 0x000e220000000800 */
[----:B--2---:R-:W-:Y:S02]  /*44a0*/  @!P0 FFMA R23, R11, R20, R23 ;  /* 0x000000140b178223 */ /* 0x004fe40000000017 */
[----:B------:R-:W-:-:S03]  /*44b0*/  FFMA R11, R14, 1.925963033500011079e-08, R5 ;  /* 0x32a570600e0b7823 */ /* 0x000fc60000000005 */
[----:B------:R-:W-:Y:S04]  /*44c0*/  @!P0 STL [R1+0x4], R23 ;  /* 0x0000041701008387 */ /* 0x000fe80000100800 */
[----:B------:R-:W0:Y:S01]  /*44d0*/  @!P0 LDL R14, [R1+0x4] ;  /* 0x00000400010e8983 */ /* 0x000e220000100800 */
[----:B------:R-:W1:Y:S01]  /*44e0*/  MUFU.EX2 R11, R11 ;  /* 0x0000000b000b7308 */ /* 0x000e620000000800 */
[----:B------:R-:W-:Y:S01]  /*44f0*/  FADD R5, -R10, R6 ;  /* 0x000000060a057221 */ /* 0x000fe20000000100 */
[----:B------:R-:W-:-:S03]  /*4500*/  SHF.L.U32 R13, R13, 0x17, RZ ;  /* 0x000000170d0d7819 */ /* 0x000fc600000006ff */
[----:B------:R-:W-:-:S04]  /*4510*/  FFMA.SAT R6, R5, R8, 0.5 ;  /* 0x3f00000005067423 */ /* 0x000fc80000002008 */
[----:B------:R-:W-:Y:S01]  /*4520*/  FFMA.RM R6, R6, R9, 12582913 ;  /* 0x4b40000106067423 */ /* 0x000fe20000004009 */
[----:B-1----:R-:W-:-:S04]  /*4530*/  FMUL R13, R13, R11 ;  /* 0x0000000b0d0d7220 */ /* 0x002fc80000400000 */
[----:B0-----:R-:W-:Y:S01]  /*4540*/  @!P0 FFMA R29, R29, R13, R14 ;  /* 0x0000000d1d1d8223 */ /* 0x001fe2000000000e */
[----:B------:R-:W-:-:S04]  /*4550*/  FADD R14, R6, -12583039 ;  /* 0xcb40007f060e7421 */ /* 0x000fc80000000000 */
[C---:B------:R-:W-:Y:S01]  /*4560*/  FFMA R14, R5.reuse, 1.4426950216293334961, -R14 ;  /* 0x3fb8aa3b050e7823 */ /* 0x040fe2000000080e */
[----:B------:R-:W-:Y:S03]  /*4570*/  @!P0 STL [R1+0x4], R29 ;  /* 0x0000041d01008387 */ /* 0x000fe60000100800 */
[----:B------:R-:W-:Y:S02]  /*4580*/  FFMA R11, R5, 1.925963033500011079e-08, R14 ;  /* 0x32a57060050b7823 */ /* 0x000fe4000000000e */
[----:B------:R-:W2:Y:S01]  /*4590*/  @!P0 LDL R5, [R1+0x4] ;  /* 0x0000040001058983 */ /* 0x000ea20000100800 */
        /* <DEDUP_REMOVED lines=10> */
[----:B------:R-:W-:Y:S03]  /*4640*/  @!P0 STL [R1+0x4], R23 ;  /* 0x0000041701008387 */ /* 0x000fe60000100800 */
[----:B------:R-:W-:Y:S02]  /*4650*/  FFMA R7, R7, 1.925963033500011079e-08, R6 ;  /* 0x32a5706007077823 */ /* 0x000fe40000000006 */
[----:B------:R-:W2:Y:S01]  /*4660*/  @!P0 LDL R6, [R1+0x4] ;  /* 0x0000040001068983 */ /* 0x000ea20000100800 */
[----:B------:R-:W-:-:S03]  /*4670*/  SHF.L.U32 R11, R5, 0x17, RZ ;  /* 0x00000017050b7819 */ /* 0x000fc600000006ff */
[----:B------:R-:W2:Y:S01]  /*4680*/  @!P0 LDS R5, [R24+0x1780] ;  /* 0x0017800018058984 */ /* 0x000ea20000000800 */
[----:B------:R-:W0:Y:S02]  /*4690*/  MUFU.EX2 R7, R7 ;  /* 0x0000000700077308 */ /* 0x000e240000000800 */
[----:B0-----:R-:W-:Y:S01]  /*46a0*/  FMUL R11, R11, R7 ;  /* 0x000000070b0b7220 */ /* 0x001fe20000400000 */
[----:B------:R-:W-:-:S04]  /*46b0*/  FADD R4, R4, R21 ;  /* 0x0000001504047221 */ /* 0x000fc80000000000 */
[----:B------:R-:W-:-:S04]  /*46c0*/  FADD R15, R4, R15 ;  /* 0x0000000f040f7221 */ /* 0x000fc80000000000 */
[----:B------:R-:W-:-:S04]  /*46d0*/  FADD R29, R15, R22 ;  /* 0x000000160f1d7221 */ /* 0x000fc80000000000 */
[----:B------:R-:W-:Y:S01]  /*46e0*/  FADD R29, R29, R12 ;  /* 0x0000000c1d1d7221 */ /* 0x000fe20000000000 */
[----:B--2---:R-:W-:-:S05]  /*46f0*/  @!P0 FFMA R6, R5, R11, R6 ;  /* 0x0000000b05068223 */ /* 0x004fca0000000006 */
[----:B------:R-:W-:Y:S04]  /*4700*/  @!P0 STL [R1+0x4], R6 ;  /* 0x0000040601008387 */ /* 0x000fe80000100800 */
[----:B------:R-:W2:Y:S04]  /*4710*/  @!P0 LDL R23, [R1+0x4] ;  /* 0x0000040001178983 */ /* 0x000ea80000100800 */
[----:B------:R-:W0:Y:S02]  /*4720*/  LDS.128 R4, [R26+0x3840] ;  /* 0x003840001a047984 */ /* 0x000e240000000c00 */
[----:B0-----:R-:W-:-:S04]  /*4730*/  FADD R15, -R10, R4 ;  /* 0x000000040a0f7221 */ /* 0x001fc80000000100 */
[----:B------:R-:W-:-:S04]  /*4740*/  FFMA.SAT R4, R15, R8, 0.5 ;  /* 0x3f0000000f047423 */ /* 0x000fc80000002008 */
[----:B------:R-:W-:-:S04]  /*4750*/  FFMA.RM R4, R4, R9, 12582913 ;  /* 0x4b40000104047423 */ /* 0x000fc80000004009 */
[----:B------:R-:W-:-:S04]  /*4760*/  FADD R12, R4, -12583039 ;  /* 0xcb40007f040c7421 */ /* 0x000fc80000000000 */
[----:B------:R-:W-:-:S04]  /*4770*/  FFMA R12, R15, 1.4426950216293334961, -R12 ;  /* 0x3fb8aa3b0f0c7823 */ /* 0x000fc8000000080c */
[----:B------:R-:W-:Y:S02]  /*4780*/  FFMA R22, R15, 1.925963033500011079e-08, R12 ;  /* 0x32a570600f167823 */ /* 0x000fe4000000000c */
[----:B------:R-:W2:Y:S04]  /*4790*/  @!P0 LDS R12, [R24+0x1800] ;  /* 0x00180000180c8984 */ /* 0x000ea80000000800 */
[----:B------:R-:W0:Y:S01]  /*47a0*/  MUFU.EX2 R22, R22 ;  /* 0x0000001600167308 */ /* 0x000e220000000800 */
[----:B------:R-:W-:Y:S01]  /*47b0*/  FADD R5, -R10, R5 ;  /* 0x000000050a057221 */ /* 0x000fe20000000100 */
[----:B------:R-:W-:-:S03]  /*47c0*/  SHF.L.U32 R21, R4, 0x17, RZ ;  /* 0x0000001704157819 */ /* 0x000fc600000006ff */
[----:B------:R-:W-:-:S04]  /*47d0*/  FFMA.SAT R4, R5, R8, 0.5 ;  /* 0x3f00000005047423 */ /* 0x000fc80000002008 */
[----:B------:R-:W-:-:S04]  /*47e0*/  FFMA.RM R15, R4, R9, 12582913 ;  /* 0x4b400001040f7423 */ /* 0x000fc80000004009 */
[----:B------:R-:W-:Y:S01]  /*47f0*/  FADD R4, R15, -12583039 ;  /* 0xcb40007f0f047421 */ /* 0x000fe20000000000 */
[----:B0-----:R-:W-:-:S03]  /*4800*/  FMUL R21, R21, R22 ;  /* 0x0000001615157220 */ /* 0x001fc60000400000 */
[----:B------:R-:W-:-:S04]  /*4810*/  FFMA R4, R5, 1.4426950216293334961, -R4 ;  /* 0x3fb8aa3b05047823 */ /* 0x000fc80000000804 */
[----:B------:R-:W-:Y:S01]  /*4820*/  FFMA R22, R5, 1.925963033500011079e-08, R4 ;  /* 0x32a5706005167823 */ /* 0x000fe20000000004 */
[----:B--2---:R-:W-:Y:S02]  /*4830*/  @!P0 FFMA R12, R12, R21, R23 ;  /* 0x000000150c0c8223 */ /* 0x004fe40000000017 */
[----:B------:R-:W0:Y:S04]  /*4840*/  @!P0 LDS R23, [R24+0x1880] ;  /* 0x0018800018178984 */ /* 0x000e280000000800 */
[----:B------:R1:W-:Y:S04]  /*4850*/  @!P0 STL [R1+0x4], R12 ;  /* 0x0000040c01008387 */ /* 0x0003e80000100800 */
[----:B------:R-:W0:Y:S01]  /*4860*/  @!P0 LDL R4, [R1+0x4] ;  /* 0x0000040001048983 */ /* 0x000e220000100800 */
[----:B------:R-:W2:Y:S01]  /*4870*/  MUFU.EX2 R22, R22 ;  /* 0x0000001600167308 */ /* 0x000ea20000000800 */
[----:B------:R-:W-:Y:S01]  /*4880*/  SHF.L.U32 R15, R15, 0x17, RZ ;  /* 0x000000170f0f7819 */ /* 0x000fe200000006ff */
[----:B------:R-:W-:-:S04]  /*4890*/  FADD R5, -R10, R6 ;  /* 0x000000060a057221 */ /* 0x000fc80000000100 */
[----:B--2---:R-:W-:-:S04]  /*48a0*/  FMUL R15, R15, R22 ;  /* 0x000000160f0f7220 */ /* 0x004fc80000400000 */
[----:B0-----:R-:W-:Y:S01]  /*48b0*/  @!P0 FFMA R6, R23, R15, R4 ;  /* 0x0000000f17068223 */ /* 0x001fe20000000004 */
[----:B------:R-:W-:-:S04]  /*48c0*/  FFMA.SAT R4, R5, R8, 0.5 ;  /* 0x3f00000005047423 */ /* 0x000fc80000002008 */
[----:B------:R-:W-:-:S04]  /*48d0*/  FFMA.RM R4, R4, R9, 12582913 ;  /* 0x4b40000104047423 */ /* 0x000fc80000004009 */
[----:B-1----:R-:W-:-:S04]  /*48e0*/  FADD R12, R4, -12583039 ;  /* 0xcb40007f040c7421 */ /* 0x002fc80000000000 */
        /* <DEDUP_REMOVED lines=8> */
[----:B------:R-:W-:-:S03]  /*4970*/  FADD R7, -R10, R7 ;  /* 0x000000070a077221 */ /* 0x000fc60000000100 */
[----:B--2---:R-:W-:-:S05]  /*4980*/  @!P0 FFMA R23, R4, R22, R5 ;  /* 0x0000001604178223 */ /* 0x004fca0000000005 */
[----:B------:R-:W-:Y:S04]  /*4990*/  @!P0 STL [R1+0x4], R23 ;  /* 0x0000041701008387 */ /* 0x000fe80000100800 */
[----:B------:R-:W2:Y:S01]  /*49a0*/  @!P0 LDL R5, [R1+0x4] ;  /* 0x0000040001058983 */ /* 0x000ea20000100800 */
[----:B------:R-:W-:-:S04]  /*49b0*/  FFMA.SAT R4, R7, R8, 0.5 ;  /* 0x3f00000007047423 */ /* 0x000fc80000002008 */
[----:B------:R-:W-:-:S04]  /*49c0*/  FFMA.RM R4, R4, R9, 12582913 ;  /* 0x4b40000104047423 */ /* 0x000fc80000004009 */
        /* <DEDUP_REMOVED lines=79> */
[----:B------:R-:W-:Y:S01]  /*4ec0*/  FFMA R15, R15, 1.925963033500011079e-08, R12 ;  /* 0x32a570600f0f7823 */ /* 0x000fe2000000000c */
[----:B------:R-:W-:-:S05]  /*4ed0*/  FADD R21, -R10, R5 ;  /* 0x000000050a157221 */ /* 0x000fca0000000100 */
[----:B------:R-:W0:Y:S01]  /*4ee0*/  MUFU.EX2 R15, R15 ;  /* 0x0000000f000f7308 */ /* 0x000e220000000800 */
[----:B------:R-:W-:-:S04]  /*4ef0*/  FFMA.SAT R12, R21, R8, 0.5 ;  /* 0x3f000000150c7423 */ /* 0x000fc80000002008 */
[----:B------:R-:W-:-:S04]  /*4f00*/  FFMA.RM R12, R12, R9, 12582913 ;  /* 0x4b4000010c0c7423 */ /* 0x000fc80000004009 */
[----:B------:R-:W-:-:S04]  /*4f10*/  FADD R5, R12, -12583039 ;  /* 0xcb40007f0c057421 */ /* 0x000fc80000000000 */
[----:B------:R-:W-:Y:S01]  /*4f20*/  FFMA R5, R21, 1.4426950216293334961, -R5 ;  /* 0x3fb8aa3b15057823 */ /* 0x000fe20000000805 */
[----:B0-----:R-:W-:-:S03]  /*4f30*/  FMUL R22, R22, R15 ;  /* 0x0000000f16167220 */ /* 0x001fc60000400000 */
[----:B------:R-:W-:Y:S01]  /*4f40*/  FFMA R21, R21, 1.925963033500011079e-08, R5 ;  /* 0x32a5706015157823 */ /* 0x000fe20000000005 */
[----:B--2---:R-:W-:Y:S02]  /*4f50*/  @!P0 FFMA R4, R4, R22, R23 ;  /* 0x0000001604048223 */ /* 0x004fe40000000017 */
[----:B------:R-:W0:Y:S04]  /*4f60*/  @!P0 LDS R23, [R24+0x1c80] ;  /* 0x001c800018178984 */ /* 0x000e280000000800 */
[----:B------:R1:W-:Y:S04]  /*4f70*/  @!P0 STL [R1+0x4], R4 ;  /* 0x0000040401008387 */ /* 0x0003e80000100800 */
[----:B------:R-:W0:Y:S01]  /*4f80*/  @!P0 LDL R5, [R1+0x4] ;  /* 0x0000040001058983 */ /* 0x000e220000100800 */
[----:B------:R-:W2:Y:S01]  /*4f90*/  MUFU.EX2 R21, R21 ;  /* 0x0000001500157308 */ /* 0x000ea20000000800 */
[----:B------:R-:W-:Y:S01]  /*4fa0*/  FADD R15, -R10, R6 ;  /* 0x000000060a0f7221 */ /* 0x000fe20000000100 */
[----:B------:R-:W-:-:S03]  /*4fb0*/  SHF.L.U32 R12, R12, 0x17, RZ ;  /* 0x000000170c0c7819 */ /* 0x000fc600000006ff */
[----:B-1----:R-:W-:-:S04]  /*4fc0*/  FFMA.SAT R4, R15, R8, 0.5 ;  /* 0x3f0000000f047423 */ /* 0x002fc80000002008 */
[----:B------:R-:W-:-:S04]  /*4fd0*/  FFMA.RM R4, R4, R9, 12582913 ;  /* 0x4b40000104047423 */ /* 0x000fc80000004009 */
[----:B------:R-:W-:Y:S01]  /*4fe0*/  FADD R6, R4, -12583039 ;  /* 0xcb40007f04067421 */ /* 0x000fe20000000000 */
[----:B--2---:R-:W-:-:S03]  /*4ff0*/  FMUL R12, R12, R21 ;  /* 0x000000150c0c7220 */ /* 0x004fc60000400000 */
[----:B------:R-:W-:-:S04]  /*5000*/  FFMA R6, R15, 1.4426950216293334961, -R6 ;  /* 0x3fb8aa3b0f067823 */ /* 0x000fc80000000806 */
[----:B------:R-:W-:Y:S01]  /*5010*/  FFMA R21, R15, 1.925963033500011079e-08, R6 ;  /* 0x32a570600f157823 */ /* 0x000fe20000000006 */
[----:B0-----:R-:W-:Y:S02]  /*5020*/  @!P0 FFMA R5, R23, R12, R5 ;  /* 0x0000000c17058223 */ /* 0x001fe40000000005 */
[----:B------:R-:W0:Y:S04]  /*5030*/  @!P0 LDS R23, [R24+0x1d00] ;  /* 0x001d000018178984 */ /* 0x000e280000000800 */
[----:B------:R1:W-:Y:S04]  /*5040*/  @!P0 STL [R1+0x4], R5 ;  /* 0x0000040501008387 */ /* 0x0003e80000100800 */
[----:B------:R-:W0:Y:S01]  /*5050*/  @!P0 LDL R6, [R1+0x4] ;  /* 0x0000040001068983 */ /* 0x000e220000100800 */
[----:B------:R-:W2:Y:S01]  /*5060*/  MUFU.EX2 R21, R21 ;  /* 0x0000001500157308 */ /* 0x000ea20000000800 */
[----:B------:R-:W-:-:S05]  /*5070*/  SHF.L.U32 R15, R4, 0x17, RZ ;  /* 0x00000017040f7819 */ /* 0x000fca00000006ff */
[----:B--2---:R-:W-:Y:S01]  /*5080*/  FMUL R15, R15, R21 ;  /* 0x000000150f0f7220 */ /* 0x004fe20000400000 */
[----:B------:R-:W-:-:S04]  /*5090*/  FADD R7, -R10, R7 ;  /* 0x000000070a077221 */ /* 0x000fc80000000100 */
[----:B------:R-:W-:-:S04]  /*50a0*/  FFMA.SAT R4, R7, R8, 0.5 ;  /* 0x3f00000007047423 */ /* 0x000fc80000002008 */
[----:B------:R-:W-:-:S04]  /*50b0*/  FFMA.RM R4, R4, R9, 12582913 ;  /* 0x4b40000104047423 */ /* 0x000fc80000004009 */
[----:B-1----:R-:W-:-:S04]  /*50c0*/  FADD R5, R4, -12583039 ;  /* 0xcb40007f04057421 */ /* 0x002fc80000000000 */
[----:B------:R-:W-:Y:S01]  /*50d0*/  FFMA R5, R7, 1.4426950216293334961, -R5 ;  /* 0x3fb8aa3b07057823 */ /* 0x000fe20000000805 */
[----:B0-----:R-:W-:-:S05]  /*50e0*/  @!P0 FFMA R6, R23, R15, R6 ;  /* 0x0000000f17068223 */ /* 0x001fca0000000006 */
[----:B------:R0:W-:Y:S04]  /*50f0*/  @!P0 STL [R1+0x4], R6 ;  /* 0x0000040601008387 */ /* 0x0001e80000100800 */
[----:B0-----:R-:W2:Y:S01]  /*5100*/  @!P0 LDL R6, [R1+0x4] ;  /* 0x0000040001068983 */ /* 0x001ea20000100800 */
[----:B------:R-:W-:-:S03]  /*5110*/  FFMA R5, R7, 1.925963033500011079e-08, R5 ;  /* 0x32a5706007057823 */ /* 0x000fc60000000005 */
[----:B------:R-:W2:Y:S03]  /*5120*/  @!P0 LDS R7, [R24+0x1d80] ;  /* 0x001d800018078984 */ /* 0x000ea60000000800 */
[----:B------:R-:W0:Y:S01]  /*5130*/  MUFU.EX2 R5, R5 ;  /* 0x0000000500057308 */ /* 0x000e220000000800 */
[----:B------:R-:W-:-:S05]  /*5140*/  SHF.L.U32 R23, R4, 0x17, RZ ;  /* 0x0000001704177819 */ /* 0x000fca00000006ff */
[----:B0-----:R-:W-:Y:S01]  /*5150*/  FMUL R23, R23, R5 ;  /* 0x0000000517177220 */ /* 0x001fe20000400000 */
[----:B------:R-:W-:-:S04]  /*5160*/  FADD R14, R29, R14 ;  /* 0x0000000e1d0e7221 */ /* 0x000fc80000000000 */
[----:B------:R-:W-:-:S04]  /*5170*/  FADD R13, R14, R13 ;  /* 0x0000000d0e0d7221 */ /* 0x000fc80000000000 */
[----:B------:R-:W-:Y:S01]  /*5180*/  FADD R20, R13, R20 ;  /* 0x000000140d147221 */ /* 0x000fe20000000000 */
[----:B--2---:R-:W-:-:S05]  /*5190*/  @!P0 FFMA R7, R7, R23, R6 ;  /* 0x0000001707078223 */ /* 0x004fca0000000006 */
[----:B------:R-:W-:Y:S04]  /*51a0*/  @!P0 STL [R1+0x4], R7 ;  /* 0x0000040701008387 */ /* 0x000fe80000100800 */
[----:B------:R-:W2:Y:S04]  /*51b0*/  @!P0 LDL R21, [R1+0x4] ;  /* 0x0000040001158983 */ /* 0x000ea80000100800 */
[----:B------:R-:W0:Y:S01]  /*51c0*/  LDS.128 R4, [R26+0x3870] ;  /* 0x003870001a047984 */ /* 0x000e220000000c00 */
[----:B------:R-:W-:-:S03]  /*51d0*/  FADD R11, R20, R11 ;  /* 0x0000000b140b7221 */ /* 0x000fc60000000000 */
[----:B------:R-:W2:Y:S01]  /*51e0*/  @!P0 LDS R20, [R24+0x1e00] ;  /* 0x001e000018148984 */ /* 0x000ea20000000800 */
[----:B0-----:R-:W-:-:S04]  /*51f0*/  FADD R13, -R10, R4 ;  /* 0x000000040a0d7221 */ /* 0x001fc80000000100 */
[----:B------:R-:W-:-:S04]  /*5200*/  FFMA.SAT R4, R13, R8, 0.5 ;  /* 0x3f0000000d047423 */ /* 0x000fc80000002008 */
[----:B------:R-:W-:-:S04]  /*5210*/  FFMA.RM R4, R4, R9, 12582913 ;  /* 0x4b40000104047423 */ /* 0x000fc80000004009 */
[----:B------:R-:W-:-:S04]  /*5220*/  FADD R14, R4, -12583039 ;  /* 0xcb40007f040e7421 */ /* 0x000fc80000000000 */
[----:B------:R-:W-:-:S04]  /*5230*/  FFMA R14, R13, 1.4426950216293334961, -R14 ;  /* 0x3fb8aa3b0d0e7823 */ /* 0x000fc8000000080e */
[----:B------:R-:W-:-:S06]  /*5240*/  FFMA R29, R13, 1.925963033500011079e-08, R14 ;  /* 0x32a570600d1d7823 */ /* 0x000fcc000000000e */
[----:B------:R-:W0:Y:S01]  /*5250*/  MUFU.EX2 R29, R29 ;  /* 0x0000001d001d7308 */ /* 0x000e220000000800 */
[----:B------:R-:W-:Y:S01]  /*5260*/  FADD R5, -R10, R5 ;  /* 0x000000050a057221 */ /* 0x000fe20000000100 */
[----:B------:R-:W-:-:S03]  /*5270*/  SHF.L.U32 R14, R4, 0x17, RZ ;  /* 0x00000017040e7819 */ /* 0x000fc600000006ff */
        /* <DEDUP_REMOVED lines=8> */
[----:B------:R1:W-:Y:S04]  /*5300*/  @!P0 STL [R1+0x4], R20 ;  /* 0x0000041401008387 */ /* 0x0003e80000100800 */
[----:B------:R-:W0:Y:S01]  /*5310*/  @!P0 LDL R5, [R1+0x4] ;  /* 0x0000040001058983 */ /* 0x000e220000100800 */
[----:B------:R-:W2:Y:S01]  /*5320*/  MUFU.EX2 R21, R21 ;  /* 0x0000001500157308 */ /* 0x000ea20000000800 */
[----:B------:R-:W-:Y:S01]  /*5330*/  SHF.L.U32 R4, R13, 0x17, RZ ;  /* 0x000000170d047819 */ /* 0x000fe200000006ff */
[----:B------:R-:W-:-:S04]  /*5340*/  FADD R13, -R10, R6 ;  /* 0x000000060a0d7221 */ /* 0x000fc80000000100 */
[----:B------:R-:W-:Y:S01]  /*5350*/  FFMA.SAT R6, R13, R8, 0.5 ;  /* 0x3f0000000d067423 */ /* 0x000fe20000002008 */
[----:B--2---:R-:W-:-:S04]  /*5360*/  FMUL R4, R4, R21 ;  /* 0x0000001504047220 */ /* 0x004fc80000400000 */
[----:B0-----:R-:W-:Y:S01]  /*5370*/  @!P0 FFMA R29, R29, R4, R5 ;  /* 0x000000041d1d8223 */ /* 0x001fe20000000005 */
[----:B------:R-:W-:-:S04]  /*5380*/  FFMA.RM R5, R6, R9, 12582913 ;  /* 0x4b40000106057423 */ /* 0x000fc80000004009 */
[----:B------:R-:W-:-:S04]  /*5390*/  FADD R6, R5, -12583039 ;  /* 0xcb40007f05067421 */ /* 0x000fc80000000000 */
[C---:B------:R-:W-:Y:S01]  /*53a0*/  FFMA R6, R13.reuse, 1.4426950216293334961, -R6 ;  /* 0x3fb8aa3b0d067823 */ /* 0x040fe20000000806 */
[----:B------:R-:W-:Y:S03]  /*53b0*/  @!P0 STL [R1+0x4], R29 ;  /* 0x0000041d01008387 */ /* 0x000fe60000100800 */
[----:B-1----:R-:W-:Y:S02]  /*53c0*/  FFMA R20, R13, 1.925963033500011079e-08, R6 ;  /* 0x32a570600d147823 */ /* 0x002fe40000000006 */
[----:B------:R-:W2:Y:S04]  /*53d0*/  @!P0 LDL R6, [R1+0x4] ;  /* 0x0000040001068983 */ /* 0x000ea80000100800 */
[----:B------:R-:W2:Y:S01]  /*53e0*/  @!P0 LDS R13, [R24+0x1f00] ;  /* 0x001f0000180d8984 */ /* 0x000ea20000000800 */
[----:B------:R-:W0:Y:S01]  /*53f0*/  MUFU.EX2 R20, R20 ;  /* 0x0000001400147308 */ /* 0x000e220000000800 */
[----:B------:R-:W-:-:S05]  /*5400*/  SHF.L.U32 R5, R5, 0x17, RZ ;  /* 0x0000001705057819 */ /* 0x000fca00000006ff */
[----:B0-----:R-:W-:Y:S01]  /*5410*/  FMUL R5, R5, R20 ;  /* 0x0000001405057220 */ /* 0x001fe20000400000 */
[----:B------:R-:W-:-:S04]  /*5420*/  FADD R7, -R10, R7 ;  /* 0x000000070a077221 */ /* 0x000fc80000000100 */
[----:B------:R-:W-:Y:S01]  /*5430*/  FFMA.SAT R8, R7, R8, 0.5 ;  /* 0x3f00000007087423 */ /* 0x000fe20000002008 */
[----:B------:R-:W-:Y:S02]  /*5440*/  FADD R21, R11, R22 ;  /* 0x000000160b157221 */ /* 0x000fe40000000000 */
[----:B------:R-:W0:Y:S01]  /*5450*/  @!P0 LDS R11, [R24+0x1f80] ;  /* 0x001f8000180b8984 */ /* 0x000e220000000800 */
[----:B------:R-:W-:Y:S01]  /*5460*/  FFMA.RM R9, R8, R9, 12582913 ;  /* 0x4b40000108097423 */ /* 0x000fe20000004009 */
[----:B--2---:R-:W-:Y:S02]  /*5470*/  @!P0 FFMA R20, R13, R5, R6 ;  /* 0x000000050d148223 */ /* 0x004fe40000000006 */
[----:B------:R-:W2:Y:S04]  /*5480*/  LDL R13, [R1+0x1c] ;  /* 0x00001c00010d7983 */ /* 0x000ea80000100800 */
[----:B------:R1:W-:Y:S04]  /*5490*/  @!P0 STL [R1+0x4], R20 ;  /* 0x0000041401008387 */ /* 0x0003e80000100800 */
[----:B------:R-:W0:Y:S01]  /*54a0*/  @!P0 LDL R6, [R1+0x4] ;  /* 0x0000040001068983 */ /* 0x000e220000100800 */
[----:B------:R-:W-:-:S04]  /*54b0*/  FADD R8, R9, -12583039 ;  /* 0xcb40007f09087421 */ /* 0x000fc80000000000 */
[----:B------:R-:W-:Y:S01]  /*54c0*/  FFMA R8, R7, 1.4426950216293334961, -R8 ;  /* 0x3fb8aa3b07087823 */ /* 0x000fe20000000808 */
[----:B------:R-:W-:-:S03]  /*54d0*/  FADD R12, R21, R12 ;  /* 0x0000000c150c7221 */ /* 0x000fc60000000000 */
[----:B------:R-:W-:Y:S01]  /*54e0*/  FFMA R8, R7, 1.925963033500011079e-08, R8 ;  /* 0x32a5706007087823 */ /* 0x000fe20000000008 */
[----:B------:R-:W-:-:S05]  /*54f0*/  FADD R12, R12, R15 ;  /* 0x0000000f0c0c7221 */ /* 0x000fca0000000000 */
[----:B------:R-:W5:Y:S01]  /*5500*/  MUFU.EX2 R8, R8 ;  /* 0x0000000800087308 */ /* 0x000f620000000800 */
[----:B------:R-:W-:Y:S01]  /*5510*/  FADD R23, R12, R23 ;  /* 0x000000170c177221 */ /* 0x000fe20000000000 */
[----:B------:R-:W-:-:S03]  /*5520*/  SHF.L.U32 R9, R9, 0x17, RZ ;  /* 0x0000001709097819 */ /* 0x000fc600000006ff */
[----:B------:R-:W-:-:S04]  /*5530*/  FADD R23, R23, R14 ;  /* 0x0000000e17177221 */ /* 0x000fc80000000000 */
[----:B------:R-:W-:-:S04]  /*5540*/  FADD R4, R23, R4 ;  /* 0x0000000417047221 */ /* 0x000fc80000000000 */
[----:B------:R-:W-:Y:S01]  /*5550*/  FADD R4, R4, R5 ;  /* 0x0000000504047221 */ /* 0x000fe20000000000 */
[----:B-----5:R-:W-:-:S04]  /*5560*/  FMUL R9, R9, R8 ;  /* 0x0000000809097220 */ /* 0x020fc80000400000 */
[----:B------:R-:W-:-:S04]  /*5570*/  FADD R4, R4, R9 ;  /* 0x0000000904047221 */ /* 0x000fc80000000000 */
[----:B--2---:R-:W-:Y:S01]  /*5580*/  FADD R4, R4, R13 ;  /* 0x0000000d04047221 */ /* 0x004fe20000000000 */
[----:B0-----:R-:W-:-:S04]  /*5590*/  @!P0 FFMA R6, R11, R9, R6 ;  /* 0x000000090b068223 */ /* 0x001fc80000000006 */
[----:B------:R1:W-:Y:S04]  /*55a0*/  STL [R1+0x1c], R4 ;  /* 0x00001c0401007387 */ /* 0x0003e80000100800 */
[----:B------:R1:W-:Y:S02]  /*55b0*/  @!P0 STL [R1+0x4], R6 ;  /* 0x0000040601008387 */ /* 0x0003e40000100800 */
.L_x_82:
[----:B------:R-:W-:Y:S05]  /*55c0*/  BSYNC.RECONVERGENT B0 ;  /* 0x0000000000007941 */ /* 0x000fea0003800200 */
.L_x_81:
[----:B------:R-:W-:Y:S01]  /*55d0*/  BAR.SYNC.DEFER_BLOCKING 0x0 ;  /* 0x0000000000007b1d */ /* 0x000fe20000010000 */
[----:B------:R-:W-:Y:S01]  /*55e0*/  IADD3 R19, PT, PT, R19, 0x20, RZ ;  /* 0x0000002013137810 */ /* 0x000fe20007ffe0ff */
[----:B------:R-:W-:Y:S01]  /*55f0*/  UIADD3 UR4, UPT, UPT, UR4, 0x1, URZ ;  /* 0x0000000104047890 */ /* 0x000fe2000fffe0ff */
[----:B------:R-:W-:-:S05]  /*5600*/  IADD3 R27, PT, PT, R27, 0x400, RZ ;  /* 0x000004001b1b7810 */ /* 0x000fca0007ffe0ff */
[----:B------:R-:W-:Y:S06]  /*5610*/  BAR.SYNC.DEFER_BLOCKING 0x0 ;  /* 0x0000000000007b1d */ /* 0x000fec0000010000 */
[----:B------:R-:W-:Y:S05]  /*5620*/  BRA.U UP1, `(.L_x_83) ;  /* 0xffffffb1012c7547 */ /* 0x000fea000b83ffff */
.L_x_67:
[----:B------:R-:W-:-:S13]  /*5630*/  ISETP.GT.U32.AND P0, PT, R17, 0x1f, PT ;  /* 0x0000001f1100780c */ /* 0x000fda0003f04070 */
[----:B------:R-:W-:Y:S05]  /*5640*/  @P0 EXIT ;  /* 0x000000000000094d */ /* 0x000fea0003800000 */
[----:B------:R-:W5:Y:S01]  /*5650*/  LDCU UR4, c[0x0][0x3a0] ;  /* 0x00007400ff0477ac */ /* 0x000f620008000800 */
[----:B01----:R-:W0:Y:S01]  /*5660*/  LDC.64 R6, c[0x0][0x398] ;  /* 0x0000e600ff067b82 */ /* 0x003e220000000a00 */
[----:B--2---:R-:W-:Y:S01]  /*5670*/  LEA R5, R2, R17, 0x5 ;  /* 0x0000001102057211 */ /* 0x004fe200078e28ff */
[----:B------:R-:W-:Y:S01]  /*5680*/  BSSY.RECONVERGENT B0, `(.L_x_84) ;  /* 0x0000018000007945 */ /* 0x000fe20003800200 */
[----:B------:R-:W-:Y:S02]  /*5690*/  ISETP.GE.U32.AND P0, PT, R16, 0x20, PT ;  /* 0x000000201000780c */ /* 0x000fe40003f06070 */
[C---:B------:R-:W-:Y:S02]  /*56a0*/  LEA R3, R5.reuse, R16, 0x5 ;  /* 0x0000001005037211 */ /* 0x040fe400078e28ff */
[----:B-----5:R-:W-:-:S03]  /*56b0*/  ISETP.LT.AND P0, PT, R5, UR4, !P0 ;  /* 0x0000000405007c0c */ /* 0x020fc6000c701270 */
[----:B0-----:R-:W-:-:S10]  /*56c0*/  IMAD.WIDE R6, R3, 0x4, R6 ;  /* 0x0000000403067825 */ /* 0x001fd400078e0206 */
[----:B------:R-:W-:Y:S05]  /*56d0*/  @!P0 BRA `(.L_x_85) ;  /* 0x0000000000488947 */ /* 0x000fea0003800000 */
[----:B------:R-:W-:-:S04]  /*56e0*/  SHF.R.U32.HI R0, RZ, 0x4, R17 ;  /* 0x00000004ff007819 */ /* 0x000fc80000011611 */
[----:B------:R-:W-:-:S05]  /*56f0*/  LEA R8, R0, R1, 0x2 ;  /* 0x0000000100087211 */ /* 0x000fca00078e10ff */
        /* <DEDUP_REMOVED lines=12> */
[----:B---34-:R-:W-:Y:S05]  /*57c0*/  CALL.REL.NOINC `($__internal_1_$__cuda_sm3x_div_rn_noftz_f32_slowpath) ;  /* 0x0000000000747944 */ /* 0x018fea0003c00000 */
[----:B------:R-:W-:-:S07]  /*57d0*/  MOV R9, R0 ;  /* 0x0000000000097202 */ /* 0x000fce0000000f00 */
.L_x_87:
[----:B------:R-:W-:Y:S05]  /*57e0*/  BSYNC.RECONVERGENT B1 ;  /* 0x0000000000017941 */ /* 0x000fea0003800200 */
.L_x_86:
[----:B------:R0:W-:Y:S02]  /*57f0*/  STG.E desc[UR36][R6.64], R9 ;  /* 0x0000000906007986 */ /* 0x0001e4000c101924 */
.L_x_85:
[----:B------:R-:W-:Y:S05]  /*5800*/  BSYNC.RECONVERGENT B0 ;  /* 0x0000000000007941 */ /* 0x000fea0003800200 */
.L_x_84:
[----:B------:R-:W-:-:S13]  /*5810*/  ISETP.GT.U32.AND P0, PT, R17, 0xf, PT ;  /* 0x0000000f1100780c */ /* 0x000fda0003f04070 */
[----:B------:R-:W-:Y:S05]  /*5820*/  @P0 EXIT ;  /* 0x000000000000094d */ /* 0x000fea0003800000 */
[----:B------:R-:W1:Y:S01]  /*5830*/  LDCU UR4, c[0x0][0x3a0] ;  /* 0x00007400ff0477ac */ /* 0x000e620008000800 */
[----:B------:R-:W-:Y:S02]  /*5840*/  ISETP.GT.U32.AND P0, PT, R16, 0x1f, PT ;  /* 0x0000001f1000780c */ /* 0x000fe40003f04070 */
[----:B------:R-:W-:-:S04]  /*5850*/  IADD3 R5, PT, PT, R5, 0x10, RZ ;  /* 0x0000001005057810 */ /* 0x000fc80007ffe0ff */
        /* <DEDUP_REMOVED lines=13> */
[----:B------:R-:W-:Y:S02]  /*5930*/  MOV R3, R5 ;  /* 0x0000000500037202 */ /* 0x000fe40000000f00 */
[----:B------:R-:W-:-:S07]  /*5940*/  MOV R2, 0x5960 ;  /* 0x0000596000027802 */ /* 0x000fce0000000f00 */
[----:B0--34-:R-:W-:Y:S05]  /*5950*/  CALL.REL.NOINC `($__internal_1_$__cuda_sm3x_div_rn_noftz_f32_slowpath) ;  /* 0x0000000000107944 */ /* 0x019fea0003c00000 */
[----:B------:R-:W-:-:S07]  /*5960*/  MOV R2, R0 ;  /* 0x0000000000027202 */ /* 0x000fce0000000f00 */
.L_x_89:
[----:B------:R-:W-:Y:S05]  /*5970*/  BSYNC.RECONVERGENT B0 ;  /* 0x0000000000007941 */ /* 0x000fea0003800200 */
.L_x_88:
[----:B------:R-:W-:Y:S01]  /*5980*/  STG.E desc[UR36][R6.64+0x800], R2 ;  /* 0x0008000206007986 */ /* 0x000fe2000c101924 */
[----:B------:R-:W-:Y:S05]  /*5990*/  EXIT ;  /* 0x000000000000794d */ /* 0x000fea0003800000 */
        .weak           $__internal_1_$__cuda_sm3x_div_rn_noftz_f32_slowpath
        .type           $__internal_1_$__cuda_sm3x_div_rn_noftz_f32_slowpath,@function
        .size           $__internal_1_$__cuda_sm3x_div_rn_noftz_f32_slowpath,(.L_x_989 - $__internal_1_$__cuda_sm3x_div_rn_noftz_f32_slowpath)
$__internal_1_$__cuda_sm3x_div_rn_noftz_f32_slowpath:
[----:B------:R-:W-:Y:S01]  /*59a0*/  SHF.R.U32.HI R8, RZ, 0x17, R3 ;  /* 0x00000017ff087819 */ /* 0x000fe20000011603 */
[----:B------:R-:W-:Y:S01]  /*59b0*/  BSSY.RECONVERGENT B2, `(.L_x_90) ;  /* 0x0000062000027945 */ /* 0x000fe20003800200 */
[----:B------:R-:W-:Y:S02]  /*59c0*/  SHF.R.U32.HI R4, RZ, 0x17, R0 ;  /* 0x00000017ff047819 */ /* 0x000fe40000011600 */
[----:B------:R-:W-:Y:S02]  /*59d0*/  LOP3.LUT R12, R8, 0xff, RZ, 0xc0, !PT ;  /* 0x000000ff080c7812 */ /* 0x000fe400078ec0ff */
[----:B------:R-:W-:Y:S02]  /*59e0*/  LOP3.LUT R10, R4, 0xff, RZ, 0xc0, !PT ;  /* 0x000000ff040a7812 */ /* 0x000fe400078ec0ff */
[----:B------:R-:W-:Y:S02]  /*59f0*/  IADD3 R9, PT, PT, R12, -0x1, RZ ;  /* 0xffffffff0c097810 */ /* 0x000fe40007ffe0ff */
[----:B------:R-:W-:-:S02]  /*5a00*/  IADD3 R8, PT, PT, R10, -0x1, RZ ;  /* 0xffffffff0a087810 */ /* 0x000fc40007ffe0ff */
[----:B------:R-:W-:-:S04]  /*5a10*/  ISETP.GT.U32.AND P0, PT, R9, 0xfd, PT ;  /* 0x000000fd0900780c */ /* 0x000fc80003f04070 */
[----:B------:R-:W-:-:S13]  /*5a20*/  ISETP.GT.U32.OR P0, PT, R8, 0xfd, P0 ;  /* 0x000000fd0800780c */ /* 0x000fda0000704470 */
[----:B------:R-:W-:Y:S01]  /*5a30*/  @!P0 MOV R4, RZ ;  /* 0x000000ff00048202 */ /* 0x000fe20000000f00 */
        /* <DEDUP_REMOVED lines=19> */
[----:B------:R-:W-:Y:S01]  /*5b70*/  @P0 MOV R4, RZ ;  /* 0x000000ff00040202 */ /* 0x000fe20000000f00 */
[----:B------:R-:W-:Y:S01]  /*5b80*/  @!P0 FFMA R0, R0, 1.84467440737095516160e+19, RZ ;  /* 0x5f80000000008823 */ /* 0x000fe200000000ff */
[----:B------:R-:W-:Y:S01]  /*5b90*/  @!P0 MOV R4, 0xffffffc0 ;  /* 0xffffffc000048802 */ /* 0x000fe20000000f00 */
[----:B------:R-:W-:-:S03]  /*5ba0*/  @!P1 FFMA R3, R3, 1.84467440737095516160e+19, RZ ;  /* 0x5f80000003039823 */ /* 0x000fc600000000ff */
[----:B------:R-:W-:-:S07]  /*5bb0*/  @!P1 IADD3 R4, PT, PT, R4, 0x40, RZ ;  /* 0x0000004004049810 */ /* 0x000fce0007ffe0ff */
.L_x_91:
[----:B------:R-:W-:Y:S01]  /*5bc0*/  LEA R8, R12, 0xc0800000, 0x17 ;  /* 0xc08000000c087811 */ /* 0x000fe200078eb8ff */
[----:B------:R-:W-:Y:S03]  /*5bd0*/  BSSY.RECONVERGENT B3, `(.L_x_96) ;  /* 0x0000036000037945 */ /* 0x000fe60003800200 */
[----:B------:R-:W-:Y:S02]  /*5be0*/  IADD3 R8, PT, PT, -R8, R3, RZ ;  /* 0x0000000308087210 */ /* 0x000fe40007ffe1ff */
[----:B------:R-:W-:Y:S02]  /*5bf0*/  IADD3 R3, PT, PT, R10, -0x7f, RZ ;  /* 0xffffff810a037810 */ /* 0x000fe40007ffe0ff */
[----:B------:R-:W0:Y:S01]  /*5c00*/  MUFU.RCP R9, R8 ;  /* 0x0000000800097308 */ /* 0x000e220000001000 */
[----:B------:R-:W-:Y:S02]  /*5c10*/  FADD.FTZ R11, -R8, -RZ ;  /* 0x800000ff080b7221 */ /* 0x000fe40000010100 */
[----:B------:R-:W-:-:S02]  /*5c20*/  IMAD R0, R3, -0x800000, R0 ;  /* 0xff80000003007824 */ /* 0x000fc400078e0200 */
[----:B0-----:R-:W-:-:S04]  /*5c30*/  FFMA R10, R9, R11, 1 ;  /* 0x3f800000090a7423 */ /* 0x001fc8000000000b */
[----:B------:R-:W-:-:S04]  /*5c40*/  FFMA R14, R9, R10, R9 ;  /* 0x0000000a090e7223 */ /* 0x000fc80000000009 */
[----:B------:R-:W-:-:S04]  /*5c50*/  FFMA R9, R0, R14, RZ ;  /* 0x0000000e00097223 */ /* 0x000fc800000000ff */
[----:B------:R-:W-:-:S04]  /*5c60*/  FFMA R10, R11, R9, R0 ;  /* 0x000000090b0a7223 */ /* 0x000fc80000000000 */
[----:B------:R-:W-:Y:S01]  /*5c70*/  FFMA R13, R14, R10, R9 ;  /* 0x0000000a0e0d7223 */ /* 0x000fe20000000009 */
[----:B------:R-:W-:-:S03]  /*5c80*/  IADD3 R9, PT, PT, R3, 0x7f, -R12 ;  /* 0x0000007f03097810 */ /* 0x000fc60007ffe80c */
[----:B------:R-:W-:Y:S01]  /*5c90*/  FFMA R10, R11, R13, R0 ;  /* 0x0000000d0b0a7223 */ /* 0x000fe20000000000 */
[----:B------:R-:W-:-:S03]  /*5ca0*/  IADD3 R9, PT, PT, R9, R4, RZ ;  /* 0x0000000409097210 */ /* 0x000fc60007ffe0ff */
[----:B------:R-:W-:-:S05]  /*5cb0*/  FFMA R0, R14, R10, R13 ;  /* 0x0000000a0e007223 */ /* 0x000fca000000000d */
[----:B------:R-:W-:-:S04]  /*5cc0*/  SHF.R.U32.HI R3, RZ, 0x17, R0 ;  /* 0x00000017ff037819 */ /* 0x000fc80000011600 */
[----:B------:R-:W-:-:S04]  /*5cd0*/  LOP3.LUT R3, R3, 0xff, RZ, 0xc0, !PT ;  /* 0x000000ff03037812 */ /* 0x000fc800078ec0ff */
[----:B------:R-:W-:-:S04]  /*5ce0*/  IADD3 R11, PT, PT, R3, R9, RZ ;  /* 0x00000009030b7210 */ /* 0x000fc80007ffe0ff */
[----:B------:R-:W-:-:S04]  /*5cf0*/  IADD3 R3, PT, PT, R11, -0x1, RZ ;  /* 0xffffffff0b037810 */ /* 0x000fc80007ffe0ff */
        /* <DEDUP_REMOVED lines=10> */
[C---:B------:R-:W-:Y:S01]  /*5da0*/  IADD3 R9, PT, PT, R11.reuse, 0x20, RZ ;  /* 0x000000200b097810 */ /* 0x040fe20007ffe0ff */
[CCC-:B------:R-:W-:Y:S01]  /*5db0*/  FFMA.RM R4, R14.reuse, R10.reuse, R13.reuse ;  /* 0x0000000a0e047223 */ /* 0x1c0fe2000000400d */
[----:B------:R-:W-:Y:S02]  /*5dc0*/  ISETP.NE.AND P2, PT, R11, RZ, PT ;  /* 0x000000ff0b00720c */ /* 0x000fe40003f45270 */
[----:B------:R-:W-:Y:S01]  /*5dd0*/  LOP3.LUT R8, R3, 0x7fffff, RZ, 0xc0, !PT ;  /* 0x007fffff03087812 */ /* 0x000fe200078ec0ff */
[----:B------:R-:W-:Y:S01]  /*5de0*/  FFMA.RP R3, R14, R10, R13 ;  /* 0x0000000a0e037223 */ /* 0x000fe2000000800d */
[C---:B------:R-:W-:Y:S02]  /*5df0*/  ISETP.NE.AND P1, PT, R11.reuse, RZ, PT ;  /* 0x000000ff0b00720c */ /* 0x040fe40003f25270 */
[----:B------:R-:W-:Y:S02]  /*5e00*/  LOP3.LUT R8, R8, 0x800000, RZ, 0xfc, !PT ;  /* 0x0080000008087812 */ /* 0x000fe400078efcff */
[----:B------:R-:W-:-:S02]  /*5e10*/  IADD3 R10, PT, PT, -R11, RZ, RZ ;  /* 0x000000ff0b0a7210 */ /* 0x000fc40007ffe1ff */
[----:B------:R-:W-:Y:S02]  /*5e20*/  SHF.L.U32 R9, R8, R9, RZ ;  /* 0x0000000908097219 */ /* 0x000fe400000006ff */
[----:B------:R-:W-:Y:S02]  /*5e30*/  FSETP.NEU.FTZ.AND P0, PT, R3, R4, PT ;  /* 0x000000040300720b */ /* 0x000fe40003f1d000 */
[----:B------:R-:W-:Y:S02]  /*5e40*/  SEL R3, R10, RZ, P2 ;  /* 0x000000ff0a037207 */ /* 0x000fe40001000000 */
[----:B------:R-:W-:Y:S02]  /*5e50*/  ISETP.NE.AND P1, PT, R9, RZ, P1 ;  /* 0x000000ff0900720c */ /* 0x000fe40000f25270 */
[----:B------:R-:W-:Y:S02]  /*5e60*/  SHF.R.U32.HI R3, RZ, R3, R8 ;  /* 0x00000003ff037219 */ /* 0x000fe40000011608 */
[----:B------:R-:W-:-:S02]  /*5e70*/  PLOP3.LUT P0, PT, P0, P1, PT, 0xf8, 0x8f ;  /* 0x00000000008f781c */ /* 0x000fc40000703f70 */
[----:B------:R-:W-:Y:S02]  /*5e80*/  SHF.R.U32.HI R9, RZ, 0x1, R3 ;  /* 0x00000001ff097819 */ /* 0x000fe40000011603 */
[----:B------:R-:W-:-:S04]  /*5e90*/  SEL R4, RZ, 0x1, !P0 ;  /* 0x00000001ff047807 */ /* 0x000fc80004000000 */
[----:B------:R-:W-:-:S04]  /*5ea0*/  LOP3.LUT R4, R4, 0x1, R9, 0xf8, !PT ;  /* 0x0000000104047812 */ /* 0x000fc800078ef809 */
[----:B------:R-:W-:-:S04]  /*5eb0*/  LOP3.LUT R4, R4, R3, RZ, 0xc0, !PT ;  /* 0x0000000304047212 */ /* 0x000fc800078ec0ff */
[----:B------:R-:W-:-:S04]  /*5ec0*/  IADD3 R9, PT, PT, R9, R4, RZ ;  /* 0x0000000409097210 */ /* 0x000fc80007ffe0ff */
[----:B------:R-:W-:Y:S01]  /*5ed0*/  LOP3.LUT R0, R9, R0, RZ, 0xfc, !PT ;  /* 0x0000000009007212 */ /* 0x000fe200078efcff */
[----:B------:R-:W-:Y:S06]  /*5ee0*/  BRA `(.L_x_99) ;  /* 0x0000000000107947 */ /* 0x000fec0003800000 */
.L_x_98:
[----:B------:R-:W-:-:S04]  /*5ef0*/  LOP3.LUT R0, R0, 0x80000000, RZ, 0xc0, !PT ;  /* 0x8000000000007812 */ /* 0x000fc800078ec0ff */
[----:B------:R-:W-:Y:S01]  /*5f00*/  LOP3.LUT R0, R0, 0x7f800000, RZ, 0xfc, !PT ;  /* 0x7f80000000007812 */ /* 0x000fe200078efcff */
[----:B------:R-:W-:Y:S06]  /*5f10*/  BRA `(.L_x_99) ;  /* 0x0000000000047947 */ /* 0x000fec0003800000 */
.L_x_97:
[----:B------:R-:W-:-:S07]  /*5f20*/  LEA R0, R9, R0, 0x17 ;  /* 0x0000000009007211 */ /* 0x000fce00078eb8ff */
.L_x_99:
[----:B------:R-:W-:Y:S05]  /*5f30*/  BSYNC.RECONVERGENT B3 ;  /* 0x0000000000037941 */ /* 0x000fea0003800200 */
.L_x_96:
[----:B------:R-:W-:Y:S05]  /*5f40*/  BRA `(.L_x_100) ;  /* 0x0000000000207947 */ /* 0x000fea0003800000 */
.L_x_95:
[----:B------:R-:W-:-:S04]  /*5f50*/  LOP3.LUT R0, R3, 0x80000000, R0, 0x48, !PT ;  /* 0x8000000003007812 */ /* 0x000fc800078e4800 */
[----:B------:R-:W-:Y:S01]  /*5f60*/  LOP3.LUT R0, R0, 0x7f800000, RZ, 0xfc, !PT ;  /* 0x7f80000000007812 */ /* 0x000fe200078efcff */
[----:B------:R-:W-:Y:S06]  /*5f70*/  BRA `(.L_x_100) ;  /* 0x0000000000147947 */ /* 0x000fec0003800000 */
.L_x_94:
[----:B------:R-:W-:Y:S01]  /*5f80*/  LOP3.LUT R0, R3, 0x80000000, R0, 0x48, !PT ;  /* 0x8000000003007812 */ /* 0x000fe200078e4800 */
[----:B------:R-:W-:Y:S06]  /*5f90*/  BRA `(.L_x_100) ;  /* 0x00000000000c7947 */ /* 0x000fec0003800000 */
.L_x_93:
[----:B------:R-:W0:Y:S01]  /*5fa0*/  MUFU.RSQ R0, -QNAN ;  /* 0xffc0000000007908 */ /* 0x000e220000001400 */
[----:B------:R-:W-:Y:S05]  /*5fb0*/  BRA `(.L_x_100) ;  /* 0x0000000000047947 */ /* 0x000fea0003800000 */
.L_x_92:
[----:B------:R-:W-:-:S07]  /*5fc0*/  FADD.FTZ R0, R0, R3 ;  /* 0x0000000300007221 */ /* 0x000fce0000010000 */
.L_x_100:
[----:B------:R-:W-:Y:S05]  /*5fd0*/  BSYNC.RECONVERGENT B2 ;  /* 0x0000000000027941 */ /* 0x000fea0003800200 */
.L_x_90:
[----:B------:R-:W-:-:S04]  /*5fe0*/  HFMA2 R3, -RZ, RZ, 0, 0 ;  /* 0x00000000ff037431 */ /* 0x000fc800000001ff */
[----:B0-----:R-:W-:Y:S05]  /*5ff0*/  RET.REL.NODEC R2 `(_Z15flash_attentionIfLi32ELi32ELi32ELi32ELi16EEvPT_S1_S1_S1_iS1_S1_i) ;  /* 0xffffffa002007950 */ /* 0x001fea0003c3ffff */
.L_x_101:
        /* <DEDUP_REMOVED lines=16> */
.L_x_989:


//--------------------- .text._Z15flash_attentionIfLi48ELi32ELi32ELi32ELi16EEvPT_S1_S1_S1_iS1_S1_i --------------------------
	.section	.text._Z15flash_attentionIfLi48ELi32ELi32ELi32ELi16EEvPT_S1_S1_S1_iS1_S1_i,"ax",@progbits
	.align	128
        .global         _Z15flash_attentionIfLi48ELi32ELi32ELi32ELi16EEvPT_S1_S1_S1_iS1_S1_i
        .type           _Z15flash_attentionIfLi48ELi32ELi32ELi32ELi16EEvPT_S1_S1_S1_iS1_S1_i,@function
        .size           _Z15flash_attentionIfLi48ELi32ELi32ELi32ELi16EEvPT_S1_S1_S1_iS1_S1_i,(.L_x_990 - _Z15flash_attentionIfLi48ELi32ELi32ELi32ELi16EEvPT_S1_S1_S1_iS1_S1_i)
        .other          _Z15flash_attentionIfLi48ELi32ELi32ELi32ELi16EEvPT_S1_S1_S1_iS1_S1_i,@"STO_CUDA_ENTRY STV_DEFAULT"
_Z15flash_attentionIfLi48ELi32ELi32ELi32ELi16EEvPT_S1_S1_S1_iS1_S1_i:
.text._Z15flash_attentionIfLi48ELi32ELi32ELi32ELi16EEvPT_S1_S1_S1_iS1_S1_i:
        /* <DEDUP_REMOVED lines=12> */
[----:B------:R-:W-:Y:S01]  /*00c0*/  HFMA2 R10, -RZ, RZ, 0, 2.86102294921875e-06 ;  /* 0x00000030ff0a7431 */ /* 0x000fe200000001ff */
[----:B------:R-:W-:Y:S01]  /*00d0*/  MOV R11, 0x20 ;  /* 0x00000020000b7802 */ /* 0x000fe20000000f00 */
[----:B------:R-:W1:Y:S01]  /*00e0*/  LDCU.64 UR4, c[0x4][0x8] ;  /* 0x01000100ff0477ac */ /* 0x000e620008000a00 */
[----:B------:R-:W-:-:S03]  /*00f0*/  MOV R18, 0x0 ;  /* 0x0000000000127802 */ /* 0x000fc60000000f00 */
[----:B------:R2:W-:Y:S01]  /*0100*/  STL [R1+0x28], R11 ;  /* 0x0000280b01007387 */ /* 0x0005e20000100800 */
[----:B------:R2:W3:Y:S03]  /*0110*/  LDC.64 R8, c[0x4][R18] ;  /* 0x0100000012087b82 */ /* 0x0004e60000000a00 */
[----:B------:R2:W-:Y:S01]  /*0120*/  STL.64 [R1+0x20], R10 ;  /* 0x0000200a01007387 */ /* 0x0005e20000100a00 */
        /* <DEDUP_REMOVED lines=8> */
.L_x_104:
        /* <DEDUP_REMOVED lines=11> */
.L_x_105:
        /* <DEDUP_REMOVED lines=10> */
.L_x_103:
[----:B------:R-:W-:Y:S05]  /*0300*/  BSYNC.RECONVERGENT B6 ;  /* 0x0000000000067941 */ /* 0x000fea0003800200 */
.L_x_102:
[----:B------:R-:W0:Y:S01]  /*0310*/  S2R R5, SR_CgaCtaId ;  /* 0x0000000000057919 */ /* 0x000e220000008800 */
[----:B------:R-:W-:Y:S02]  /*0320*/  MOV R6, 0xff800000 ;  /* 0xff80000000067802 */ /* 0x000fe40000000f00 */
[----:B------:R-:W-:Y:S01]  /*0330*/  MOV R7, 0xff800000 ;  /* 0xff80000000077802 */ /* 0x000fe20000000f00 */
[----:B------:R1:W-:Y:S01]  /*0340*/  STL.64 [R1], RZ ;  /* 0x000000ff01007387 */ /* 0x0003e20000100a00 */
[----:B------:R-:W-:Y:S02]  /*0350*/  ISETP.GE.U32.AND P0, PT, R17, 0x20, PT ;  /* 0x000000201100780c */ /* 0x000fe40003f06070 */
[----:B------:R-:W-:Y:S01]  /*0360*/  MOV R0, 0x400 ;  /* 0x0000040000007802 */ /* 0x000fe20000000f00 */
[----:B------:R1:W-:Y:S04]  /*0370*/  STL.64 [R1+0x8], R6 ;  /* 0x0000080601007387 */ /* 0x0003e80000100a00 */
[----:B------:R1:W-:Y:S01]  /*0380*/  STL.64 [R1+0x18], RZ ;  /* 0x000018ff01007387 */ /* 0x0003e20000100a00 */
[----:B0-----:R-:W-:-:S02]  /*0390*/  LEA R5, R5, R0, 0x18 ;  /* 0x0000000005057211 */ /* 0x001fc400078ec0ff */
[----:B------:R-:W-:-:S04]  /*03a0*/  LEA R0, R17, R16, 0x5 ;  /* 0x0000001011007211 */ /* 0x000fc800078e28ff */
        /* <DEDUP_REMOVED lines=14> */
.L_x_108:
[----:B------:R-:W-:-:S13]  /*0490*/  ISETP.GT.U32.AND P0, PT, R16, 0x1f, PT ;  /* 0x0000001f1000780c */ /* 0x000fda0003f04070 */
[----:B------:R-:W-:Y:S05]  /*04a0*/  @P0 BRA `(.L_x_109) ;  /* 0x0000000000080947 */ /* 0x000fea0003800000 */
[----:B------:R-:W2:Y:S04]  /*04b0*/  LDG.E R4, desc[UR36][R6.64] ;  /* 0x0000002406047981 */ /* 0x000ea8000c1e1900 */
[----:B--2---:R0:W-:Y:S02]  /*04c0*/  STS [R3+0x3000], R4 ;  /* 0x0030000403007388 */ /* 0x0041e40000000800 */
.L_x_109:
[----:B------:R-:W-:Y:S05]  /*04d0*/  BSYNC.RECONVERGENT B0 ;  /* 0x0000000000007941 */ /* 0x000fea0003800200 */
.L_x_107:
        /* <DEDUP_REMOVED lines=9> */
.L_x_110:
[----:B------:R-:W-:-:S13]  /*0570*/  ISETP.GT.U32.AND P0, PT, R16, 0x1f, PT ;  /* 0x0000001f1000780c */ /* 0x000fda0003f04070 */
[----:B------:R-:W-:Y:S05]  /*0580*/  @P0 BRA `(.L_x_106) ;  /* 0x0000000000080947 */ /* 0x000fea0003800000 */
[----:B------:R-:W2:Y:S04]  /*0590*/  LDG.E R6, desc[UR36][R6.64+0x800] ;  /* 0x0008002406067981 */ /* 0x000ea8000c1e1900 */
[----:B--2---:R2:W-:Y:S02]  /*05a0*/  STS [R3+0x3800], R6 ;  /* 0x0038000603007388 */ /* 0x0045e40000000800 */
.L_x_106:
[----:B------:R-:W-:Y:S05]  /*05b0*/  WARPSYNC.ALL ;  /* 0x0000000000007948 */ /* 0x000fea0003800000 */
[----:B------:R-:W4:Y:S02]  /*05c0*/  LDCU UR5, c[0x0][0x3b8] ;  /* 0x00007700ff0577ac */ /* 0x000f240008000800 */
[----:B----4-:R-:W-:Y:S01]  /*05d0*/  UISETP.GE.AND UP0, UPT, UR5, 0x1, UPT ;  /* 0x000000010500788c */ /* 0x010fe2000bf06270 */
[----:B------:R-:W-:Y:S08]  /*05e0*/  BAR.SYNC.DEFER_BLOCKING 0x0 ;  /* 0x0000000000007b1d */ /* 0x000ff00000010000 */
[----:B------:R-:W-:Y:S05]  /*05f0*/  BRA.U !UP0, `(.L_x_111) ;  /* 0x0000007908807547 */ /* 0x000fea000b800000 */
[-C--:B------:R-:W-:Y:S01]  /*0600*/  LEA R28, R17, R5.reuse, 0x7 ;  /* 0x00000005111c7211 */ /* 0x080fe200078e38ff */
[----:B------:R-:W-:Y:S01]  /*0610*/  UIADD3 UR5, UPT, UPT, -UR5, URZ, URZ ;  /* 0x000000ff05057290 */ /* 0x000fe2000fffe1ff */
[C---:B------:R-:W-:Y:S01]  /*0620*/  LEA R27, R16.reuse, R5, 0x7 ;  /* 0x00000005101b7211 */ /* 0x040fe200078e38ff */
[----:B------:R-:W-:Y:S01]  /*0630*/  UMOV UR4, URZ ;  /* 0x000000ff00047c82 */ /* 0x000fe20008000000 */
[----:B------:R-:W-:Y:S02]  /*0640*/  SHF.R.U32.HI R18, RZ, 0x4, R17 ;  /* 0x00000004ff127819 */ /* 0x000fe40000011611 */
[----:B------:R-:W-:Y:S02]  /*0650*/  IADD3 R5, PT, PT, R5, 0x4000, RZ ;  /* 0x0000400005057810 */ /* 0x000fe40007ffe0ff */
[----:B------:R-:W-:Y:S02]  /*0660*/  ISETP.GT.U32.AND P0, PT, R16, 0x2f, PT ;  /* 0x0000002f1000780c */ /* 0x000fe40003f04070 */
[C---:B------:R-:W-:Y:S01]  /*0670*/  LEA R26, R17.reuse, R0, 0x4 ;  /* 0x00000000111a7211 */ /* 0x040fe200078e20ff */
[----:B------:R-:W-:Y:S01]  /*0680*/  IMAD R25, R17, 0xc0, R5 ;  /* 0x000000c011197824 */ /* 0x000fe200078e0205 */
[----:B0123--:R-:W-:-:S02]  /*0690*/  LEA R3, R18, R1, 0x2 ;  /* 0x0000000112037211 */ /* 0x00ffc400078e10ff */
[----:B------:R-:W-:Y:S02]  /*06a0*/  IADD3 R19, PT, PT, R0, 0x400, RZ ;  /* 0x0000040000137810 */ /* 0x000fe40007ffe0ff */
[----:B------:R-:W-:Y:S02]  /*06b0*/  LEA R18, R18, R23, 0x2 ;  /* 0x0000001712127211 */ /* 0x000fe400078e10ff */
[C---:B------:R-:W-:Y:S02]  /*06c0*/  ISETP.GT.U32.AND P1, PT, R17.reuse, 0xf, PT ;  /* 0x0000000f1100780c */ /* 0x040fe40003f24070 */
[C---:B------:R-:W-:Y:S02]  /*06d0*/  ISETP.GT.U32.OR P2, PT, R17.reuse, 0xf, P0 ;  /* 0x0000000f1100780c */ /* 0x040fe40000744470 */
[----:B------:R-:W-:Y:S02]  /*06e0*/  IADD3 R24, PT, PT, R17, 0x20, RZ ;  /* 0x0000002011187810 */ /* 0x000fe40007ffe0ff */
[----:B------:R-:W-:-:S02]  /*06f0*/  IADD3 R0, PT, PT, R1, 0x10, RZ ;  /* 0x0000001001007810 */ /* 0x000fc40007ffe0ff */
[----:B------:R-:W-:-:S07]  /*0700*/  LEA R26, R26, R5, 0x2 ;  /* 0x000000051a1a7211 */ /* 0x000fce00078e10ff */
.L_x_130:
[----:B------:R-:W-:Y:S01]  /*0710*/  ISETP.GT.U32.AND P3, PT, R17, 0x2f, PT ;  /* 0x0000002f1100780c */ /* 0x000fe20003f64070 */
[----:B------:R-:W-:Y:S01]  /*0720*/  UIADD3 UR5, UPT, UPT, UR5, 0x1, URZ ;  /* 0x0000000105057890 */ /* 0x000fe2000fffe0ff */
[----:B------:R-:W-:Y:S03]  /*0730*/  BSSY.RECONVERGENT B0, `(.L_x_112) ;  /* 0x0000041000007945 */ /* 0x000fe60003800200 */
[----:B------:R-:W-:-:S08]  /*0740*/  UISETP.NE.AND UP1, UPT, UR5, URZ, UPT ;  /* 0x000000ff0500728c */ /* 0x000fd0000bf25270 */
[----:B01234-:R-:W-:Y:S05]  /*0750*/  @P3 BRA `(.L_x_113) ;  /* 0x0000000000f83947 */ /* 0x01ffea0003800000 */
[----:B------:R-:W0:Y:S01]  /*0760*/  LDC R13, c[0x0][0x3a0] ;  /* 0x0000e800ff0d7b82 */ /* 0x000e220000000800 */
[C---:B------:R-:W-:Y:S01]  /*0770*/  IADD3 R8, PT, PT, R24.reuse, -0x20, RZ ;  /* 0xffffffe018087810 */ /* 0x040fe20007ffe0ff */
[----:B------:R-:W-:Y:S01]  /*0780*/  UMOV UR6, 0x400 ;  /* 0x0000040000067882 */ /* 0x000fe20000000000 */
[----:B------:R-:W-:Y:S01]  /*0790*/  LEA R12, R17, R16, 0x5 ;  /* 0x00000010110c7211 */ /* 0x000fe200078e28ff */
[----:B------:R-:W-:Y:S01]  /*07a0*/  BSSY.RECONVERGENT B1, `(.L_x_114) ;  /* 0x0000017000017945 */ /* 0x000fe20003800200 */
[----:B------:R-:W-:-:S03]  /*07b0*/  IADD3 R14, PT, PT, R24, -0x10, RZ ;  /* 0xfffffff0180e7810 */ /* 0x000fc60007ffe0ff */
[----:B------:R-:W1:Y:S08]  /*07c0*/  S2UR UR7, SR_CgaCtaId ;  /* 0x00000000000779c3 */ /* 0x000e700000008800 */
[----:B------:R-:W2:Y:S08]  /*07d0*/  LDC.64 R4, c[0x0][0x388] ;  /* 0x0000e200ff047b82 */ /* 0x000eb00000000a00 */
[----:B------:R-:W3:Y:S01]  /*07e0*/  LDC.64 R6, c[0x0][0x390] ;  /* 0x0000e400ff067b82 */ /* 0x000ee20000000a00 */
[----:B0-----:R-:W-:Y:S01]  /*07f0*/  ISETP.GE.AND P3, PT, R8, R13, PT ;  /* 0x0000000d0800720c */ /* 0x001fe20003f66270 */
[----:B-1----:R-:W-:-:S06]  /*0800*/  ULEA UR6, UR7, UR6, 0x18 ;  /* 0x0000000607067291 */ /* 0x002fcc000f8ec0ff */
[----:B------:R-:W-:-:S06]  /*0810*/  LEA R12, R12, UR6, 0x2 ;  /* 0x000000060c0c7c11 */ /* 0x000fcc000f8e10ff */
[----:B------:R-:W-:Y:S05]  /*0820*/  @!P3 BRA `(.L_x_115) ;  /* 0x000000000014b947 */ /* 0x000fea0003800000 */
[----:B------:R-:W-:-:S13]  /*0830*/  ISETP.GE.U32.AND P3, PT, R16, 0x20, PT ;  /* 0x000000201000780c */ /* 0x000fda0003f66070 */
[----:B------:R-:W-:Y:S05]  /*0840*/  @P3 BRA `(.L_x_116) ;  /* 0x0000000000303947 */ /* 0x000fea0003800000 */
[----:B------:R1:W-:Y:S04]  /*0850*/  STS [R12], RZ ;  /* 0x000000ff0c007388 */ /* 0x0003e80000000800 */
[----:B------:R1:W-:Y:S01]  /*0860*/  STS [R12+0x1800], RZ ;  /* 0x001800ff0c007388 */ /* 0x0003e20000000800 */
[----:B------:R-:W-:Y:S05]  /*0870*/  BRA `(.L_x_116) ;  /* 0x0000000000247947 */ /* 0x000fea0003800000 */
.L_x_115:
[----:B------:R-:W-:-:S13]  /*0880*/  ISETP.GT.U32.AND P3, PT, R16, 0x1f, PT ;  /* 0x0000001f1000780c */ /* 0x000fda0003f64070 */
[----:B------:R-:W-:Y:S05]  /*0890*/  @P3 BRA `(.L_x_116) ;  /* 0x00000000001c3947 */ /* 0x000fea0003800000 */
[----:B------:R-:W-:-:S05]  /*08a0*/  IADD3 R9, PT, PT, R19, -0x400, RZ ;  /* 0xfffffc0013097810 */ /* 0x000fca0007ffe0ff */
[----:B--2---:R-:W-:-:S04]  /*08b0*/  IMAD.WIDE.U32 R10, R9, 0x4, R4 ;  /* 0x00000004090a7825 */ /* 0x004fc800078e0004 */
[----:B---3--:R-:W-:Y:S02]  /*08c0*/  IMAD.WIDE.U32 R8, R9, 0x4, R6 ;  /* 0x0000000409087825 */ /* 0x008fe400078e0006 */
[----:B------:R-:W2:Y:S04]  /*08d0*/  LDG.E R11, desc[UR36][R10.64] ;  /* 0x000000240a0b7981 */ /* 0x000ea8000c1e1900 */
[----:B------:R-:W3:Y:S04]  /*08e0*/  LDG.E R9, desc[UR36][R8.64] ;  /* 0x0000002408097981 */ /* 0x000ee8000c1e1900 */
[----:B--2---:R0:W-:Y:S04]  /*08f0*/  STS [R12], R11 ;  /* 0x0000000b0c007388 */ /* 0x0041e80000000800 */
[----:B---3--:R0:W-:Y:S02]  /*0900*/  STS [R12+0x1800], R9 ;  /* 0x001800090c007388 */ /* 0x0081e40000000800 */
.L_x_116:
[----:B------:R-:W-:Y:S05]  /*0910*/  BSYNC.RECONVERGENT B1 ;  /* 0x0000000000017941 */ /* 0x000fea0003800200 */
.L_x_114:
[----:B------:R-:W-:-:S13]  /*0920*/  ISETP.GT.U32.AND P3, PT, R17, 0x1f, PT ;  /* 0x0000001f1100780c */ /* 0x000fda0003f64070 */
[----:B------:R-:W-:Y:S05]  /*0930*/  @P3 BRA `(.L_x_113) ;  /* 0x0000000000803947 */ /* 0x000fea0003800000 */
[----:B------:R-:W-:Y:S01]  /*0940*/  ISETP.GE.AND P3, PT, R14, R13, PT ;  /* 0x0000000d0e00720c */ /* 0x000fe20003f66270 */
[----:B------:R-:W-:-:S12]  /*0950*/  BSSY.RECONVERGENT B1, `(.L_x_117) ;  /* 0x0000010000017945 */ /* 0x000fd80003800200 */
[----:B------:R-:W-:Y:S05]  /*0960*/  @!P3 BRA `(.L_x_118) ;  /* 0x000000000014b947 */ /* 0x000fea0003800000 */
[----:B------:R-:W-:-:S13]  /*0970*/  ISETP.GT.U32.AND P4, PT, R16, 0x1f, PT ;  /* 0x0000001f1000780c */ /* 0x000fda0003f84070 */
[----:B------:R-:W-:Y:S05]  /*0980*/  @P4 BRA `(.L_x_119) ;  /* 0x0000000000304947 */ /* 0x000fea0003800000 */
[----:B------:R4:W-:Y:S04]  /*0990*/  STS [R12+0x800], RZ ;  /* 0x000800ff0c007388 */ /* 0x0009e80000000800 */
[----:B------:R4:W-:Y:S01]  /*09a0*/  STS [R12+0x2000], RZ ;  /* 0x002000ff0c007388 */ /* 0x0009e20000000800 */
[----:B------:R-:W-:Y:S05]  /*09b0*/  BRA `(.L_x_119) ;  /* 0x0000000000247947 */ /* 0x000fea0003800000 */
.L_x_118:
[----:B------:R-:W-:-:S13]  /*09c0*/  ISETP.GT.U32.AND P4, PT, R16, 0x1f, PT ;  /* 0x0000001f1000780c */ /* 0x000fda0003f84070 */
[----:B------:R-:W-:Y:S05]  /*09d0*/  @P4 BRA `(.L_x_119) ;  /* 0x00000000001c4947 */ /* 0x000fea0003800000 */
[----:B0-----:R-:W-:-:S05]  /*09e0*/  IADD3 R9, PT, PT, R19, -0x200, RZ ;  /* 0xfffffe0013097810 */ /* 0x001fca0007ffe0ff */
[----:B--2---:R-:W-:-:S04]  /*09f0*/  IMAD.WIDE.U32 R10, R9, 0x4, R4 ;  /* 0x00000004090a7825 */ /* 0x004fc800078e0004 */
[----:B---3--:R-:W-:Y:S02]  /*0a00*/  IMAD.WIDE.U32 R8, R9, 0x4, R6 ;  /* 0x0000000409087825 */ /* 0x008fe400078e0006 */
[----:B------:R-:W2:Y:S04]  /*0a10*/  LDG.E R11, desc[UR36][R10.64] ;  /* 0x000000240a0b7981 */ /* 0x000ea8000c1e1900 */
[----:B------:R-:W3:Y:S04]  /*0a20*/  LDG.E R9, desc[UR36][R8.64] ;  /* 0x0000002408097981 */ /* 0x000ee8000c1e1900 */
[----:B--2---:R0:W-:Y:S04]  /*0a30*/  STS [R12+0x800], R11 ;  /* 0x0008000b0c007388 */ /* 0x0041e80000000800 */
[----:B---3--:R0:W-:Y:S02]  /*0a40*/  STS [R12+0x2000], R9 ;  /* 0x002000090c007388 */ /* 0x0081e40000000800 */
.L_x_119:
[----:B------:R-:W-:Y:S05]  /*0a50*/  BSYNC.RECONVERGENT B1 ;  /* 0x0000000000017941 */ /* 0x000fea0003800200 */
.L_x_117:
[----:B------:R-:W-:Y:S05]  /*0a60*/  @P1 BRA `(.L_x_113) ;  /* 0x0000000000341947 */ /* 0x000fea0003800000 */
[----:B------:R-:W-:-:S13]  /*0a70*/  ISETP.GE.AND P3, PT, R24, R13, PT ;  /* 0x0000000d1800720c */ /* 0x000fda0003f66270 */
[----:B------:R-:W-:Y:S05]  /*0a80*/  @!P3 BRA `(.L_x_120) ;  /* 0x000000000010b947 */ /* 0x000fea0003800000 */
[----:B------:R-:W-:Y:S05]  /*0a90*/  @P4 BRA `(.L_x_113) ;  /* 0x0000000000284947 */ /* 0x000fea0003800000 */
[----:B------:R0:W-:Y:S04]  /*0aa0*/  STS [R12+0x1000], RZ ;  /* 0x001000ff0c007388 */ /* 0x0001e80000000800 */
[----:B------:R0:W-:Y:S01]  /*0ab0*/  STS [R12+0x2800], RZ ;  /* 0x002800ff0c007388 */ /* 0x0001e20000000800 */
[----:B------:R-:W-:Y:S05]  /*0ac0*/  BRA `(.L_x_113) ;  /* 0x00000000001c7947 */ /* 0x000fea0003800000 */
.L_x_120:
[----:B------:R-:W-:Y:S05]  /*0ad0*/  @P4 BRA `(.L_x_113) ;  /* 0x0000000000184947 */ /* 0x000fea0003800000 */
[----:B--2---:R-:W-:-:S04]  /*0ae0*/  IMAD.WIDE.U32 R4, R19, 0x4, R4 ;  /* 0x0000000413047825 */ /* 0x004fc800078e0004 */
[----:B---3--:R-:W-:Y:S02]  /*0af0*/  IMAD.WIDE.U32 R6, R19, 0x4, R6 ;  /* 0x0000000413067825 */ /* 0x008fe400078e0006 */
[----:B------:R-:W2:Y:S04]  /*0b00*/  LDG.E R5, desc[UR36][R4.64] ;  /* 0x0000002404057981 */ /* 0x000ea8000c1e1900 */
[----:B------:R-:W3:Y:S04]  /*0b10*/  LDG.E R7, desc[UR36][R6.64] ;  /* 0x0000002406077981 */ /* 0x000ee8000c1e1900 */
[----:B--2---:R2:W-:Y:S04]  /*0b20*/  STS [R12+0x1000], R5 ;  /* 0x001000050c007388 */ /* 0x0045e80000000800 */
[----:B---3--:R2:W-:Y:S02]  /*0b30*/  STS [R12+0x2800], R7 ;  /* 0x002800070c007388 */ /* 0x0085e40000000800 */
.L_x_113:
[----:B------:R-:W-:Y:S05]  /*0b40*/  BSYNC.RECONVERGENT B0 ;  /* 0x0000000000007941 */ /* 0x000fea0003800200 */
.L_x_112:
[----:B------:R-:W-:Y:S08]  /*0b50*/  BAR.SYNC.DEFER_BLOCKING 0x0 ;  /* 0x0000000000007b1d */ /* 0x000ff00000010000 */
[----:B------:R-:W-:Y:S01]  /*0b60*/  BAR.SYNC.DEFER_BLOCKING 0x0 ;  /* 0x0000000000007b1d */ /* 0x000fe20000010000 */
[----:B------:R-:W-:-:S05]  /*0b70*/  ISETP.GT.U32.AND P3, PT, R17, 0x1f, PT ;  /* 0x0000001f1100780c */ /* 0x000fca0003f64070 */
[----:B------:R-:W-:Y:S08]  /*0b80*/  BSSY.RECONVERGENT B0, `(.L_x_121) ;  /* 0x00000ce000007945 */ /* 0x000ff00003800200 */
[----:B------:R-:W-:Y:S05]  /*0b90*/  @P3 BRA `(.L_x_122) ;  /* 0x0000000c00303947 */ /* 0x000fea0003800000 */
[----:B------:R-:W-:Y:S04]  /*0ba0*/  BSSY.RECONVERGENT B1, `(.L_x_123) ;  /* 0x0000066000017945 */ /* 0x000fe80003800200 */
[----:B------:R-:W-:Y:S05]  /*0bb0*/  @P0 BRA `(.L_x_124) ;  /* 0x0000000400900947 */ /* 0x000fea0003800000 */
[----:B--23--:R-:W-:Y:S01]  /*0bc0*/  LDS.128 R4, [R28+0x3000] ;  /* 0x003000001c047984 */ /* 0x00cfe20000000c00 */
[----:B------:R-:W-:-:S03]  /*0bd0*/  ISETP.GT.U32.AND P4, PT, R16, 0xf, PT ;  /* 0x0000000f1000780c */ /* 0x000fc60003f84070 */
[----:B------:R-:W2:Y:S04]  /*0be0*/  LDS.128 R20, [R27] ;  /* 0x000000001b147984 */ /* 0x000ea80000000c00 */
[----:B01--4-:R-:W-:Y:S04]  /*0bf0*/  LDS.128 R12, [R28+0x3010] ;  /* 0x003010001c0c7984 */ /* 0x013fe80000000c00 */
[----:B------:R-:W0:Y:S01]  /*0c00*/  LDS.128 R8, [R27+0x10] ;  /* 0x000010001b087984 */ /* 0x000e220000000c00 */
        /* <DEDUP_REMOVED lines=46> */
[----:B------:R-:W-:Y:S04]  /*0ef0*/  LDS.128 R4, [R28+0x3000] ;  /* 0x003000001c047984 */ /* 0x000fe80000000c00 */
[----:B------:R-:W1:Y:S04]  /*0f00*/  LDS.128 R20, [R27+0x1000] ;  /* 0x001000001b147984 */ /* 0x000e680000000c00 */
[----:B------:R-:W-:Y:S04]  /*0f10*/  LDS.128 R12, [R28+0x3010] ;  /* 0x003010001c0c7984 */ /* 0x000fe80000000c00 */
[----:B0-----:R-:W0:Y:S01]  /*0f20*/  LDS.128 R8, [R27+0x1010] ;  /* 0x001010001b087984 */ /* 0x001e220000000c00 */
[----:B-1----:R-:W-:-:S04]  /*0f30*/  FFMA R4, R4, R20, RZ ;  /* 0x0000001404047223 */ /* 0x002fc800000000ff */
        /* <DEDUP_REMOVED lines=44> */
.L_x_124:
[----:B------:R-:W-:Y:S05]  /*1200*/  BSYNC.RECONVERGENT B1 ;  /* 0x0000000000017941 */ /* 0x000fea0003800200 */
.L_x_123:
        /* <DEDUP_REMOVED lines=101> */
.L_x_122:
[----:B------:R-:W-:Y:S05]  /*1860*/  BSYNC.RECONVERGENT B0 ;  /* 0x0000000000007941 */ /* 0x000fea0003800200 */
.L_x_121:
[----:B------:R-:W-:Y:S06]  /*1870*/  BAR.SYNC.DEFER_BLOCKING 0x0 ;  /* 0x0000000000007b1d */ /* 0x000fec0000010000 */
[----:B------:R-:W-:Y:S04]  /*1880*/  BSSY.RECONVERGENT B0, `(.L_x_125) ;  /* 0x00000e3000007945 */ /* 0x000fe80003800200 */
[----:B------:R-:W-:Y:S05]  /*1890*/  @P3 BRA `(.L_x_126) ;  /* 0x0000000c00843947 */ /* 0x000fea0003800000 */
[----:B------:R-:W5:Y:S04]  /*18a0*/  LDL R21, [R3+0x8] ;  /* 0x0000080003157983 */ /* 0x000f680000100800 */
[----:B0-----:R-:W5:Y:S04]  /*18b0*/  LDS.128 R8, [R25] ;  /* 0x0000000019087984 */ /* 0x001f680000000c00 */
[----:B-12-4-:R-:W0:Y:S04]  /*18c0*/  LDS.128 R12, [R25+0x10] ;  /* 0x00001000190c7984 */ /* 0x016e280000000c00 */
[----:B---3--:R-:W1:Y:S01]  /*18d0*/  LDS.128 R4, [R25+0x20] ;  /* 0x0000200019047984 */ /* 0x008e620000000c00 */
        /* <DEDUP_REMOVED lines=17> */
[----:B-1----:R-:W-:-:S04]  /*19f0*/  FSETP.GEU.AND P4, PT, R15, R4, PT ;  /* 0x000000040f00720b */ /* 0x002fc80003f8e000 */
[----:B------:R-:W-:Y:S02]  /*1a00*/  FSEL R4, R4, R15, !P4 ;  /* 0x0000000f04047208 */ /* 0x000fe40006000000 */
[----:B------:R-:W1:Y:S02]  /*1a10*/  LDS.128 R12, [R25+0x40] ;  /* 0x00004000190c7984 */ /* 0x000e640000000c00 */
        /* <DEDUP_REMOVED lines=87> */
[----:B------:R0:W-:Y:S04]  /*1f90*/  STL [R4], R21 ;  /* 0x0000001504007387 */ /* 0x0001e80000100800 */
[----:B------:R0:W-:Y:S01]  /*1fa0*/  STL [R3+0x8], R6 ;  /* 0x0000080603007387 */ /* 0x0001e20000100800 */
[----:B------:R-:W-:Y:S05]  /*1fb0*/  @P1 BRA `(.L_x_126) ;  /* 0x0000000400bc1947 */ /* 0x000fea0003800000 */
[----:B0-----:R-:W2:Y:S04]  /*1fc0*/  LDL R21, [R1+0xc] ;  /* 0x00000c0001157983 */ /* 0x001ea80000100800 */
[----:B------:R-:W2:Y:S04]  /*1fd0*/  LDS.128 R12, [R25+0xc00] ;  /* 0x000c0000190c7984 */ /* 0x000ea80000000c00 */
[----:B------:R-:W0:Y:S04]  /*1fe0*/  LDS.128 R4, [R25+0xc10] ;  /* 0x000c100019047984 */ /* 0x000e280000000c00 */
[----:B------:R-:W1:Y:S01]  /*1ff0*/  LDS.128 R8, [R25+0xc20] ;  /* 0x000c200019087984 */ /* 0x000e620000000c00 */
        /* <DEDUP_REMOVED lines=107> */
.L_x_126:
[----:B------:R-:W-:Y:S05]  /*26b0*/  BSYNC.RECONVERGENT B0 ;  /* 0x0000000000007941 */ /* 0x000fea0003800200 */
.L_x_125:
[----:B------:R-:W-:Y:S01]  /*26c0*/  BAR.SYNC.DEFER_BLOCKING 0x0 ;  /* 0x0000000000007b1d */ /* 0x000fe20000010000 */
[----:B------:R-:W-:-:S09]  /*26d0*/  UISETP.NE.AND UP0, UPT, UR4, URZ, UPT ;  /* 0x000000ff0400728c */ /* 0x000fd2000bf05270 */
[----:B------:R-:W-:Y:S05]  /*26e0*/  BRA.U !UP0, `(.L_x_127) ;  /* 0x00000001087c7547 */ /* 0x000fea000b800000 */
[----:B0-----:R-:W5:Y:S04]  /*26f0*/  LDL.64 R10, [R1+0x10] ;  /* 0x00001000010a7983 */ /* 0x001f680000100a00 */
[----:B--2---:R-:W5:Y:S04]  /*2700*/  LDL.64 R4, [R1+0x8] ;  /* 0x0000080001047983 */ /* 0x004f680000100a00 */
[----:B---3--:R-:W2:Y:S04]  /*2710*/  LDL.64 R6, [R1] ;  /* 0x0000000001067983 */ /* 0x008ea80000100a00 */
[----:B------:R-:W3:Y:S01]  /*2720*/  LDL.64 R8, [R1+0x18] ;  /* 0x0000180001087983 */ /* 0x000ee20000100a00 */
[----:B------:R-:W-:Y:S01]  /*2730*/  HFMA2 R13, -RZ, RZ, 0.96630859375, -0.0022525787353515625 ;  /* 0x3bbb989dff0d7431 */ /* 0x000fe200000001ff */
[----:B------:R-:W-:Y:S01]  /*2740*/  MOV R15, 0x437c0000 ;  /* 0x437c0000000f7802 */ /* 0x000fe20000000f00 */
[----:B-1--4-:R-:W-:-:S02]  /*2750*/  HFMA2 R12, -RZ, RZ, 0.96630859375, -0.0022525787353515625 ;  /* 0x3bbb989dff0c7431 */ /* 0x012fc400000001ff */
[----:B-----5:R-:W-:Y:S01]  /*2760*/  FADD R4, R10, -R4 ;  /* 0x800000040a047221 */ /* 0x020fe20000000000 */
[----:B------:R-:W-:-:S03]  /*2770*/  FADD R5, R11, -R5 ;  /* 0x800000050b057221 */ /* 0x000fc60000000000 */
[----:B------:R-:W-:Y:S01]  /*2780*/  FFMA.SAT R10, R4, R13, 0.5 ;  /* 0x3f000000040a7423 */ /* 0x000fe2000000200d */
[----:B------:R-:W-:-:S03]  /*2790*/  FFMA.SAT R12, R5, R12, 0.5 ;  /* 0x3f000000050c7423 */ /* 0x000fc6000000200c */
[-C--:B------:R-:W-:Y:S01]  /*27a0*/  FFMA.RM R10, R10, R15.reuse, 12582913 ;  /* 0x4b4000010a0a7423 */ /* 0x080fe2000000400f */
[----:B------:R-:W-:-:S03]  /*27b0*/  FFMA.RM R12, R12, R15, 12582913 ;  /* 0x4b4000010c0c7423 */ /* 0x000fc6000000400f */
[----:B------:R-:W-:Y:S01]  /*27c0*/  FADD R11, R10, -12583039 ;  /* 0xcb40007f0a0b7421 */ /* 0x000fe20000000000 */
[----:B------:R-:W-:Y:S01]  /*27d0*/  FADD R14, R12, -12583039 ;  /* 0xcb40007f0c0e7421 */ /* 0x000fe20000000000 */
[----:B------:R-:W-:Y:S02]  /*27e0*/  SHF.L.U32 R10, R10, 0x17, RZ ;  /* 0x000000170a0a7819 */ /* 0x000fe400000006ff */
[----:B------:R-:W-:Y:S01]  /*27f0*/  FFMA R11, R4, 1.4426950216293334961, -R11 ;  /* 0x3fb8aa3b040b7823 */ /* 0x000fe2000000080b */
[C---:B------:R-:W-:Y:S01]  /*2800*/  FFMA R14, R5.reuse, 1.4426950216293334961, -R14 ;  /* 0x3fb8aa3b050e7823 */ /* 0x040fe2000000080e */
[----:B------:R-:W-:Y:S02]  /*2810*/  SHF.L.U32 R12, R12, 0x17, RZ ;  /* 0x000000170c0c7819 */ /* 0x000fe400000006ff */
[----:B------:R-:W-:Y:S01]  /*2820*/  FFMA R11, R4, 1.925963033500011079e-08, R11 ;  /* 0x32a57060040b7823 */ /* 0x000fe2000000000b */
[----:B------:R-:W-:-:S04]  /*2830*/  FFMA R14, R5, 1.925963033500011079e-08, R14 ;  /* 0x32a57060050e7823 */ /* 0x000fc8000000000e */
[----:B------:R-:W0:Y:S08]  /*2840*/  MUFU.EX2 R13, R14 ;  /* 0x0000000e000d7308 */ /* 0x000e300000000800 */
[----:B------:R-:W1:Y:S01]  /*2850*/  MUFU.EX2 R11, R11 ;  /* 0x0000000b000b7308 */ /* 0x000e620000000800 */
[----:B0-----:R-:W-:-:S04]  /*2860*/  FMUL R12, R12, R13 ;  /* 0x0000000d0c0c7220 */ /* 0x001fc80000400000 */
[-C--:B--2---:R-:W-:Y:S01]  /*2870*/  FMUL R7, R7, R12.reuse ;  /* 0x0000000c07077220 */ /* 0x084fe20000400000 */
[----:B---3--:R-:W-:Y:S01]  /*2880*/  FMUL R9, R9, R12 ;  /* 0x0000000c09097220 */ /* 0x008fe20000400000 */
[----:B-1----:R-:W-:-:S04]  /*2890*/  FMUL R5, R10, R11 ;  /* 0x0000000b0a057220 */ /* 0x002fc80000400000 */
[C---:B------:R-:W-:Y:S01]  /*28a0*/  FMUL R6, R5.reuse, R6 ;  /* 0x0000000605067220 */ /* 0x040fe20000400000 */
[----:B------:R-:W-:-:S04]  /*28b0*/  FMUL R8, R5, R8 ;  /* 0x0000000805087220 */ /* 0x000fc80000400000 */
[----:B------:R0:W-:Y:S04]  /*28c0*/  STL.64 [R1], R6 ;  /* 0x0000000601007387 */ /* 0x0001e80000100a00 */
[----:B------:R0:W-:Y:S02]  /*28d0*/  STL.64 [R1+0x18], R8 ;  /* 0x0000180801007387 */ /* 0x0001e40000100a00 */
.L_x_127:
[----:B------:R-:W-:Y:S04]  /*28e0*/  BSSY.RECONVERGENT B0, `(.L_x_128) ;  /* 0x000056b000007945 */ /* 0x000fe80003800200 */
[----:B------:R-:W-:Y:S05]  /*28f0*/  @P3 BRA `(.L_x_129) ;  /* 0x0000005400a43947 */ /* 0x000fea0003800000 */
[----:B0-----:R-:W5:Y:S01]  /*2900*/  LDL R11, [R3+0x8] ;  /* 0x00000800030b7983 */ /* 0x001f620000100800 */
[----:B------:R-:W-:-:S03]  /*2910*/  ISETP.GT.U32.AND P3, PT, R16, 0x1f, PT ;  /* 0x0000001f1000780c */ /* 0x000fc60003f64070 */
[----:B--23--:R-:W5:Y:S10]  /*2920*/  LDS.128 R4, [R25] ;  /* 0x0000000019047984 */ /* 0x00cf740000000c00 */
[----:B------:R-:W2:Y:S01]  /*2930*/  @!P3 LDL R13, [R3] ;  /* 0x00000000030db983 */ /* 0x000ea20000100800 */
[----:B------:R-:W0:Y:S01]  /*2940*/  S2UR UR7, SR_CgaCtaId ;  /* 0x00000000000779c3 */ /* 0x000e220000008800 */
[----:B------:R-:W-:Y:S01]  /*2950*/  UMOV UR6, 0x400 ;  /* 0x0000040000067882 */ /* 0x000fe20000000000 */
[----:B------:R-:W-:Y:S01]  /*2960*/  HFMA2 R10, -RZ, RZ, 3.7421875, 0 ;  /* 0x437c0000ff0a7431 */ /* 0x000fe200000001ff */
[----:B------:R-:W-:Y:S01]  /*2970*/  MOV R15, 0x3bbb989d ;  /* 0x3bbb989d000f7802 */ /* 0x000fe20000000f00 */
[----:B0-----:R-:W-:-:S06]  /*2980*/  ULEA UR6, UR7, UR6, 0x18 ;  /* 0x0000000607067291 */ /* 0x001fcc000f8ec0ff */
[----:B------:R-:W-:-:S05]  /*2990*/  LEA R9, R16, UR6, 0x2 ;  /* 0x0000000610097c11 */ /* 0x000fca000f8e10ff */
[----:B------:R-:W2:Y:S01]  /*29a0*/  @!P3 LDS R8, [R9+0x1800] ;  /* 0x001800000908b984 */ /* 0x000ea20000000800 */
[----:B-----5:R-:W-:-:S04]  /*29b0*/  FADD R4, -R11, R4 ;  /* 0x000000040b047221 */ /* 0x020fc80000000100 */
[----:B------:R-:W-:-:S04]  /*29c0*/  FFMA.SAT R15, R4, R15, 0.5 ;  /* 0x3f000000040f7423 */ /* 0x000fc8000000200f */
[----:B------:R-:W-:-:S04]  /*29d0*/  FFMA.RM R15, R15, R10, 12582913 ;  /* 0x4b4000010f0f7423 */ /* 0x000fc8000000400a */
[C---:B------:R-:W-:Y:S01]  /*29e0*/  FADD R21, R15.reuse, -12583039 ;  /* 0xcb40007f0f157421 */ /* 0x040fe20000000000 */
[----:B-1--4-:R-:W-:-:S03]  /*29f0*/  SHF.L.U32 R12, R15, 0x17, RZ ;  /* 0x000000170f0c7819 */ /* 0x012fc600000006ff */
[----:B------:R-:W-:-:S04]  /*2a00*/  FFMA R21, R4, 1.4426950216293334961, -R21 ;  /* 0x3fb8aa3b04157823 */ /* 0x000fc80000000815 */
[----:B------:R-:W-:-:S06]  /*2a10*/  FFMA R21, R4, 1.925963033500011079e-08, R21 ;  /* 0x32a5706004157823 */ /* 0x000fcc0000000015 */
[----:B------:R-:W0:Y:S02]  /*2a20*/  MUFU.EX2 R21, R21 ;  /* 0x0000001500157308 */ /* 0x000e240000000800 */
[----:B0-----:R-:W-:-:S04]  /*2a30*/  FMUL R12, R12, R21 ;  /* 0x000000150c0c7220 */ /* 0x001fc80000400000 */
[----:B--2---:R-:W-:-:S05]  /*2a40*/  @!P3 FFMA R14, R12, R8, R13 ;  /* 0x000000080c0eb223 */ /* 0x004fca000000000d */
[----:B------:R-:W-:Y:S04]  /*2a50*/  @!P3 STL [R3], R14 ;  /* 0x0000000e0300b387 */ /* 0x000fe80000100800 */
[----:B------:R-:W2:Y:S01]  /*2a60*/  @!P3 LDL R4, [R3] ;  /* 0x000000000304b983 */ /* 0x000ea20000100800 */
[----:B------:R-:W-:Y:S01]  /*2a70*/  MOV R8, 0x3bbb989d ;  /* 0x3bbb989d00087802 */ /* 0x000fe20000000f00 */
[----:B------:R-:W-:Y:S02]  /*2a80*/  FADD R13, -R11, R5 ;  /* 0x000000050b0d7221 */ /* 0x000fe40000000100 */
[----:B------:R-:W2:Y:S02]  /*2a90*/  @!P3 LDS R5, [R9+0x1880] ;  /* 0x001880000905b984 */ /* 0x000ea40000000800 */
[----:B------:R-:W-:-:S04]  /*2aa0*/  FFMA.SAT R15, R13, R8, 0.5 ;  /* 0x3f0000000d0f7423 */ /* 0x000fc80000002008 */
[----:B------:R-:W-:-:S04]  /*2ab0*/  FFMA.RM R15, R15, R10, 12582913 ;  /* 0x4b4000010f0f7423 */ /* 0x000fc8000000400a */
[C---:B------:R-:W-:Y:S01]  /*2ac0*/  FADD R20, R15.reuse, -12583039 ;  /* 0xcb40007f0f147421 */ /* 0x040fe20000000000 */
[----:B------:R-:W-:-:S03]  /*2ad0*/  SHF.L.U32 R21, R15, 0x17, RZ ;  /* 0x000000170f157819 */ /* 0x000fc600000006ff */
[----:B------:R-:W-:-:S04]  /*2ae0*/  FFMA R20, R13, 1.4426950216293334961, -R20 ;  /* 0x3fb8aa3b0d147823 */ /* 0x000fc80000000814 */
[----:B------:R-:W-:-:S06]  /*2af0*/  FFMA R20, R13, 1.925963033500011079e-08, R20 ;  /* 0x32a570600d147823 */ /* 0x000fcc0000000014 */
[----:B------:R-:W0:Y:S02]  /*2b00*/  MUFU.EX2 R20, R20 ;  /* 0x0000001400147308 */ /* 0x000e240000000800 */
[----:B0-----:R-:W-:-:S04]  /*2b10*/  FMUL R21, R21, R20 ;  /* 0x0000001415157220 */ /* 0x001fc80000400000 */
[----:B--2---:R-:W-:Y:S01]  /*2b20*/  @!P3 FFMA R14, R21, R5, R4 ;  /* 0x00000005150eb223 */ /* 0x004fe20000000004 */
[----:B------:R-:W-:Y:S01]  /*2b30*/  FADD R13, -R11, R6 ;  /* 0x000000060b0d7221 */ /* 0x000fe20000000100 */
[----:B------:R-:W0:Y:S04]  /*2b40*/  @!P3 LDS R4, [R9+0x1900] ;  /* 0x001900000904b984 */ /* 0x000e280000000800 */
        /* <DEDUP_REMOVED lines=8> */
[----:B------:R-:W1:Y:S02]  /*2bd0*/  MUFU.EX2 R13, R6 ;  /* 0x00000006000d7308 */ /* 0x000e640000000800 */
[----:B-1----:R-:W-:Y:S01]  /*2be0*/  FMUL R22, R22, R13 ;  /* 0x0000000d16167220 */ /* 0x002fe20000400000 */
        /* <DEDUP_REMOVED lines=10> */
[----:B------:R-:W-:-:S06]  /*2c90*/  FFMA R20, R7, 1.925963033500011079e-08, R20 ;  /* 0x32a5706007147823 */ /* 0x000fcc0000000014 */
[----:B------:R-:W1:Y:S02]  /*2ca0*/  MUFU.EX2 R20, R20 ;  /* 0x0000001400147308 */ /* 0x000e640000000800 */
[----:B-1----:R-:W-:-:S04]  /*2cb0*/  FMUL R29, R29, R20 ;  /* 0x000000141d1d7220 */ /* 0x002fc80000400000 */
[----:B0-----:R-:W-:Y:S02]  /*2cc0*/  @!P3 FFMA R14, R29, R5, R4 ;  /* 0x000000051d0eb223 */ /* 0x001fe40000000004 */
[----:B------:R-:W0:Y:S04]  /*2cd0*/  LDS.128 R4, [R25+0x10] ;  /* 0x0000100019047984 */ /* 0x000e280000000c00 */
[----:B------:R-:W-:Y:S04]  /*2ce0*/  @!P3 STL [R3], R14 ;  /* 0x0000000e0300b387 */ /* 0x000fe80000100800 */
[----:B------:R-:W2:Y:S01]  /*2cf0*/  @!P3 LDL R13, [R3] ;  /* 0x00000000030db983 */ /* 0x000ea20000100800 */
        /* <DEDUP_REMOVED lines=14> */
[----:B------:R0:W-:Y:S03]  /*2de0*/  @!P3 STL [R3], R23 ;  /* 0x000000170300b387 */ /* 0x0001e60000100800 */
[----:B------:R-:W-:-:S04]  /*2df0*/  FADD R14, R4, -12583039 ;  /* 0xcb40007f040e7421 */ /* 0x000fc80000000000 */
        /* <DEDUP_REMOVED lines=12> */
[----:B------:R-:W-:Y:S03]  /*2ec0*/  @!P3 STL [R3], R6 ;  /* 0x000000060300b387 */ /* 0x000fe60000100800 */
[----:B------:R-:W-:-:S04]  /*2ed0*/  FFMA R14, R5, 1.4426950216293334961, -R14 ;  /* 0x3fb8aa3b050e7823 */ /* 0x000fc8000000080e */
[----:B------:R-:W-:Y:S02]  /*2ee0*/  FFMA R15, R5, 1.925963033500011079e-08, R14 ;  /* 0x32a57060050f7823 */ /* 0x000fe4000000000e */
[----:B------:R-:W2:Y:S01]  /*2ef0*/  @!P3 LDL R5, [R3] ;  /* 0x000000000305b983 */ /* 0x000ea20000100800 */
[----:B------:R-:W-:Y:S01]  /*2f00*/  SHF.L.U32 R14, R4, 0x17, RZ ;  /* 0x00000017040e7819 */ /* 0x000fe200000006ff */
[----:B------:R-:W-:Y:S02]  /*2f10*/  FADD R7, -R11, R7 ;  /* 0x000000070b077221 */ /* 0x000fe40000000100 */
[----:B------:R-:W2:Y:S01]  /*2f20*/  @!P3 LDS R4, [R9+0x1b00] ;  /* 0x001b00000904b984 */ /* 0x000ea20000000800 */
[----:B------:R-:W0:Y:S01]  /*2f30*/  MUFU.EX2 R15, R15 ;  /* 0x0000000f000f7308 */ /* 0x000e220000000800 */
[----:B------:R-:W-:Y:S01]  /*2f40*/  FFMA.SAT R23, R7, R8, 0.5 ;  /* 0x3f00000007177423 */ /* 0x000fe20000002008 */
[----:B0-----:R-:W-:-:S04]  /*2f50*/  FMUL R14, R14, R15 ;  /* 0x0000000f0e0e7220 */ /* 0x001fc80000400000 */
[----:B--2---:R-:W-:Y:S01]  /*2f60*/  @!P3 FFMA R5, R14, R4, R5 ;  /* 0x000000040e05b223 */ /* 0x004fe20000000005 */
[----:B------:R-:W-:-:S04]  /*2f70*/  FFMA.RM R4, R23, R10, 12582913 ;  /* 0x4b40000117047423 */ /* 0x000fc8000000400a */
[----:B------:R-:W-:Y:S01]  /*2f80*/  FADD R6, R4, -12583039 ;  /* 0xcb40007f04067421 */ /* 0x000fe20000000000 */
[----:B------:R-:W-:Y:S03]  /*2f90*/  @!P3 STL [R3], R5 ;  /* 0x000000050300b387 */ /* 0x000fe60000100800 */
[----:B------:R-:W-:-:S04]  /*2fa0*/  FFMA R6, R7, 1.4426950216293334961, -R6 ;  /* 0x3fb8aa3b07067823 */ /* 0x000fc80000000806 */
[----:B------:R-:W-:Y:S02]  /*2fb0*/  FFMA R7, R7, 1.925963033500011079e-08, R6 ;  /* 0x32a5706007077823 */ /* 0x000fe40000000006 */
[----:B------:R-:W2:Y:S01]  /*2fc0*/  @!P3 LDL R6, [R3] ;  /* 0x000000000306b983 */ /* 0x000ea20000100800 */
[----:B------:R-:W-:-:S03]  /*2fd0*/  SHF.L.U32 R15, R4, 0x17, RZ ;  /* 0x00000017040f7819 */ /* 0x000fc600000006ff */
[----:B------:R-:W2:Y:S01]  /*2fe0*/  @!P3 LDS R4, [R9+0x1b80] ;  /* 0x001b80000904b984 */ /* 0x000ea20000000800 */
[----:B------:R-:W0:Y:S02]  /*2ff0*/  MUFU.EX2 R7, R7 ;  /* 0x0000000700077308 */ /* 0x000e240000000800 */
[----:B0-----:R-:W-:Y:S01]  /*3000*/  FMUL R15, R15, R7 ;  /* 0x000000070f0f7220 */ /* 0x001fe20000400000 */
[----:B------:R-:W-:-:S04]  /*3010*/  FADD R12, RZ, R12 ;  /* 0x0000000cff0c7221 */ /* 0x000fc80000000000 */
        /* <DEDUP_REMOVED lines=10> */
[----:B------:R-:W-:-:S04]  /*30c0*/  FFMA.SAT R29, R21, R8, 0.5 ;  /* 0x3f000000151d7423 */ /* 0x000fc80000002008 */
[----:B------:R-:W-:Y:S02]  /*30d0*/  FFMA.RM R12, R29, R10, 12582913 ;  /* 0x4b4000011d0c7423 */ /* 0x000fe4000000400a */
[----:B------:R-:W-:Y:S02]  /*30e0*/  @!P3 LDS R29, [R9+0x1c80] ;  /* 0x001c8000091db984 */ /* 0x000fe40000000800 */
[C---:B------:R-:W-:Y:S01]  /*30f0*/  FADD R20, R12.reuse, -12583039 ;  /* 0xcb40007f0c147421 */ /* 0x040fe20000000000 */
[----:B------:R-:W-:-:S03]  /*3100*/  SHF.L.U32 R12, R12, 0x17, RZ ;  /* 0x000000170c0c7819 */ /* 0x000fc600000006ff */
[----:B------:R-:W-:-:S04]  /*3110*/  FFMA R20, R21, 1.4426950216293334961, -R20 ;  /* 0x3fb8aa3b15147823 */ /* 0x000fc80000000814 */
[----:B------:R-:W-:Y:S02]  /*3120*/  FFMA R21, R21, 1.925963033500011079e-08, R20 ;  /* 0x32a5706015157823 */ /* 0x000fe40000000014 */
[----:B------:R-:W2:Y:S04]  /*3130*/  @!P3 LDS R20, [R9+0x1c00] ;  /* 0x001c00000914b984 */ /* 0x000ea80000000800 */
        /* <DEDUP_REMOVED lines=12> */
[----:B------:R-:W1:Y:S02]  /*3200*/  MUFU.EX2 R23, R23 ;  /* 0x0000001700177308 */ /* 0x000e640000000800 */
[----:B-1----:R-:W-:-:S04]  /*3210*/  FMUL R20, R20, R23 ;  /* 0x0000001714147220 */ /* 0x002fc80000400000 */
[----:B--2---:R-:W-:Y:S01]  /*3220*/  @!P3 FFMA R29, R20, R29, R5 ;  /* 0x0000001d141db223 */ /* 0x004fe20000000005 */
[----:B------:R-:W-:-:S04]  /*3230*/  FFMA.SAT R5, R21, R8, 0.5 ;  /* 0x3f00000015057423 */ /* 0x000fc80000002008 */
[----:B------:R-:W-:Y:S01]  /*3240*/  FFMA.RM R5, R5, R10, 12582913 ;  /* 0x4b40000105057423 */ /* 0x000fe2000000400a */
[----:B------:R-:W-:Y:S03]  /*3250*/  @!P3 STL [R3], R29 ;  /* 0x0000001d0300b387 */ /* 0x000fe60000100800 */
[----:B------:R-:W-:-:S04]  /*3260*/  FADD R6, R5, -12583039 ;  /* 0xcb40007f05067421 */ /* 0x000fc80000000000 */
[----:B------:R-:W-:-:S04]  /*3270*/  FFMA R6, R21, 1.4426950216293334961, -R6 ;  /* 0x3fb8aa3b15067823 */ /* 0x000fc80000000806 */
[----:B0-----:R-:W-:Y:S02]  /*3280*/  FFMA R22, R21, 1.925963033500011079e-08, R6 ;  /* 0x32a5706015167823 */ /* 0x001fe40000000006 */
        /* <DEDUP_REMOVED lines=23> */
[----:B------:R-:W-:Y:S04]  /*3400*/  @!P3 STL [R3], R5 ;  /* 0x000000050300b387 */ /* 0x000fe80000100800 */
[----:B------:R-:W2:Y:S04]  /*3410*/  @!P3 LDL R23, [R3] ;  /* 0x000000000317b983 */ /* 0x000ea80000100800 */
[----:B------:R-:W0:Y:S02]  /*3420*/  LDS.128 R4, [R25+0x30] ;  /* 0x0000300019047984 */ /* 0x000e240000000c00 */
[C---:B0-----:R-:W-:Y:S01]  /*3430*/  FADD R13, -R11.reuse, R4 ;  /* 0x000000040b0d7221 */ /* 0x041fe20000000100 */
[----:B------:R-:W-:-:S03]  /*3440*/  FADD R5, -R11, R5 ;  /* 0x000000050b057221 */ /* 0x000fc60000000100 */
[----:B------:R-:W-:-:S04]  /*3450*/  FFMA.SAT R15, R13, R8, 0.5 ;  /* 0x3f0000000d0f7423 */ /* 0x000fc80000002008 */
[----:B------:R-:W-:Y:S01]  /*3460*/  FFMA.RM R4, R15, R10, 12582913 ;  /* 0x4b4000010f047423 */ /* 0x000fe2000000400a */
[----:B------:R-:W-:-:S03]  /*3470*/  FFMA.SAT R15, R5, R8, 0.5 ;  /* 0x3f000000050f7423 */ /* 0x000fc60000002008 */
        /* <DEDUP_REMOVED lines=466> */
[C---:B------:R-:W-:Y:S01]  /*51a0*/  FADD R14, R4.reuse, -12583039 ;  /* 0xcb40007f040e7421 */ /* 0x040fe20000000000 */
[----:B------:R-:W-:Y:S03]  /*51b0*/  @!P3 STL [R3], R22 ;  /* 0x000000160300b387 */ /* 0x000fe60000100800 */
[C---:B------:R-:W-:Y:S01]  /*51c0*/  FFMA R14, R5.reuse, 1.4426950216293334961, -R14 ;  /* 0x3fb8aa3b050e7823 */ /* 0x040fe2000000080e */
[----:B------:R-:W-:Y:S01]  /*51d0*/  SHF.L.U32 R4, R4, 0x17, RZ ;  /* 0x0000001704047819 */ /* 0x000fe200000006ff */
[----:B------:R-:W1:Y:S02]  /*51e0*/  @!P3 LDS R22, [R9+0x2f00] ;  /* 0x002f00000916b984 */ /* 0x000e640000000800 */
[----:B------:R-:W-:Y:S02]  /*51f0*/  FFMA R14, R5, 1.925963033500011079e-08, R14 ;  /* 0x32a57060050e7823 */ /* 0x000fe4000000000e */
[----:B------:R-:W0:Y:S02]  /*5200*/  @!P3 LDL R5, [R3] ;  /* 0x000000000305b983 */ /* 0x000e240000100800 */
[----:B------:R-:W2:Y:S02]  /*5210*/  MUFU.EX2 R29, R14 ;  /* 0x0000000e001d7308 */ /* 0x000ea40000000800 */
[----:B--2---:R-:W-:Y:S01]  /*5220*/  FMUL R4, R4, R29 ;  /* 0x0000001d04047220 */ /* 0x004fe20000400000 */
[----:B------:R-:W-:-:S03]  /*5230*/  FADD R29, -R11, R6 ;  /* 0x000000060b1d7221 */ /* 0x000fc60000000100 */
[----:B0-----:R-:W-:Y:S01]  /*5240*/  @!P3 FFMA R12, R4, R12, R5 ;  /* 0x0000000c040cb223 */ /* 0x001fe20000000005 */
[----:B------:R-:W-:-:S04]  /*5250*/  FFMA.SAT R5, R29, R8, 0.5 ;  /* 0x3f0000001d057423 */ /* 0x000fc80000002008 */
[----:B------:R-:W-:Y:S01]  /*5260*/  FFMA.RM R5, R5, R10, 12582913 ;  /* 0x4b40000105057423 */ /* 0x000fe2000000400a */
[----:B------:R0:W-:Y:S03]  /*5270*/  @!P3 STL [R3], R12 ;  /* 0x0000000c0300b387 */ /* 0x0001e60000100800 */
[----:B------:R-:W-:-:S04]  /*5280*/  FADD R6, R5, -12583039 ;  /* 0xcb40007f05067421 */ /* 0x000fc80000000000 */
[----:B------:R-:W-:-:S04]  /*5290*/  FFMA R6, R29, 1.4426950216293334961, -R6 ;  /* 0x3fb8aa3b1d067823 */ /* 0x000fc80000000806 */
[----:B------:R-:W-:Y:S02]  /*52a0*/  FFMA R14, R29, 1.925963033500011079e-08, R6 ;  /* 0x32a570601d0e7823 */ /* 0x000fe40000000006 */
[----:B------:R-:W1:Y:S01]  /*52b0*/  @!P3 LDL R6, [R3] ;  /* 0x000000000306b983 */ /* 0x000e620000100800 */
[----:B------:R-:W-:-:S03]  /*52c0*/  SHF.L.U32 R5, R5, 0x17, RZ ;  /* 0x0000001705057819 */ /* 0x000fc600000006ff */
[----:B------:R-:W2:Y:S02]  /*52d0*/  MUFU.EX2 R14, R14 ;  /* 0x0000000e000e7308 */ /* 0x000ea40000000800 */
[----:B--2---:R-:W-:Y:S01]  /*52e0*/  FMUL R5, R5, R14 ;  /* 0x0000000e05057220 */ /* 0x004fe20000400000 */
[----:B------:R-:W-:-:S04]  /*52f0*/  FADD R7, -R11, R7 ;  /* 0x000000070b077221 */ /* 0x000fc80000000100 */
[----:B------:R-:W-:Y:S01]  /*5300*/  FFMA.SAT R11, R7, R8, 0.5 ;  /* 0x3f000000070b7423 */ /* 0x000fe20000002008 */
[----:B-1----:R-:W-:-:S05]  /*5310*/  @!P3 FFMA R22, R5, R22, R6 ;  /* 0x000000160516b223 */ /* 0x002fca0000000006 */
[----:B------:R-:W-:Y:S04]  /*5320*/  @!P3 STL [R3], R22 ;  /* 0x000000160300b387 */ /* 0x000fe80000100800 */
[----:B------:R-:W2:Y:S01]  /*5330*/  @!P3 LDL R29, [R3] ;  /* 0x00000000031db983 */ /* 0x000ea20000100800 */
[----:B------:R-:W-:-:S03]  /*5340*/  FFMA.RM R6, R11, R10, 12582913 ;  /* 0x4b4000010b067423 */ /* 0x000fc6000000400a */
[----:B------:R-:W2:Y:S01]  /*5350*/  @!P3 LDS R11, [R9+0x2f80] ;  /* 0x002f8000090bb984 */ /* 0x000ea20000000800 */
[C---:B0-----:R-:W-:Y:S01]  /*5360*/  FADD R12, R6.reuse, -12583039 ;  /* 0xcb40007f060c7421 */ /* 0x041fe20000000000 */
[----:B------:R-:W-:-:S03]  /*5370*/  SHF.L.U32 R6, R6, 0x17, RZ ;  /* 0x0000001706067819 */ /* 0x000fc600000006ff */
[----:B------:R-:W-:-:S04]  /*5380*/  FFMA R12, R7, 1.4426950216293334961, -R12 ;  /* 0x3fb8aa3b070c7823 */ /* 0x000fc8000000080c */
[----:B------:R-:W-:-:S04]  /*5390*/  FFMA R12, R7, 1.925963033500011079e-08, R12 ;  /* 0x32a57060070c7823 */ /* 0x000fc8000000000c */
[----:B------:R-:W0:Y:S02]  /*53a0*/  MUFU.EX2 R7, R12 ;  /* 0x0000000c00077308 */ /* 0x000e240000000800 */
[----:B0-----:R-:W-:-:S04]  /*53b0*/  FMUL R6, R6, R7 ;  /* 0x0000000706067220 */ /* 0x001fc80000400000 */
        /* <DEDUP_REMOVED lines=14> */
[----:B------:R-:W3:Y:S04]  /*54a0*/  @!P3 LDL R13, [R1+0x4] ;  /* 0x00000400010db983 */ /* 0x000ee80000100800 */
[----:B0-----:R-:W2:Y:S02]  /*54b0*/  LDS.128 R4, [R25+0xc00] ;  /* 0x000c000019047984 */ /* 0x001ea40000000c00 */
[----:B--2---:R-:W-:-:S02]  /*54c0*/  FADD R15, -R11, R4 ;  /* 0x000000040b0f7221 */ /* 0x004fc40000000100 */
[----:B------:R-:W3:Y:S02]  /*54d0*/  @!P3 LDS R4, [R9+0x1800] ;  /* 0x001800000904b984 */ /* 0x000ee40000000800 */
[----:B------:R-:W-:-:S04]  /*54e0*/  FFMA.SAT R21, R15, R8, 0.5 ;  /* 0x3f0000000f157423 */ /* 0x000fc80000002008 */
[----:B------:R-:W-:-:S04]  /*54f0*/  FFMA.RM R21, R21, R10, 12582913 ;  /* 0x4b40000115157423 */ /* 0x000fc8000000400a */
[C---:B------:R-:W-:Y:S01]  /*5500*/  FADD R12, R21.reuse, -12583039 ;  /* 0xcb40007f150c7421 */ /* 0x040fe20000000000 */
[----:B------:R-:W-:-:S03]  /*5510*/  SHF.L.U32 R20, R21, 0x17, RZ ;  /* 0x0000001715147819 */ /* 0x000fc600000006ff */
[----:B------:R-:W-:-:S04]  /*5520*/  FFMA R12, R15, 1.4426950216293334961, -R12 ;  /* 0x3fb8aa3b0f0c7823 */ /* 0x000fc8000000080c */
[----:B------:R-:W-:-:S04]  /*5530*/  FFMA R12, R15, 1.925963033500011079e-08, R12 ;  /* 0x32a570600f0c7823 */ /* 0x000fc8000000000c */
[----:B------:R-:W0:Y:S02]  /*5540*/  MUFU.EX2 R15, R12 ;  /* 0x0000000c000f7308 */ /* 0x000e240000000800 */
[----:B0-----:R-:W-:-:S04]  /*5550*/  FMUL R20, R20, R15 ;  /* 0x0000000f14147220 */ /* 0x001fc80000400000 */
[----:B---3--:R-:W-:Y:S01]  /*5560*/  @!P3 FFMA R14, R4, R20, R13 ;  /* 0x00000014040eb223 */ /* 0x008fe2000000000d */
[----:B------:R-:W-:Y:S01]  /*5570*/  FADD R5, -R11, R5 ;  /* 0x000000050b057221 */ /* 0x000fe20000000100 */
[----:B------:R-:W0:Y:S04]  /*5580*/  @!P3 LDS R4, [R9+0x1880] ;  /* 0x001880000904b984 */ /* 0x000e280000000800 */
[----:B------:R1:W-:Y:S04]  /*5590*/  @!P3 STL [R1+0x4], R14 ;  /* 0x0000040e0100b387 */ /* 0x0003e80000100800 */
[----:B------:R-:W0:Y:S01]  /*55a0*/  @!P3 LDL R13, [R1+0x4] ;  /* 0x00000400010db983 */ /* 0x000e220000100800 */
[----:B------:R-:W-:-:S04]  /*55b0*/  FFMA.SAT R15, R5, R8, 0.5 ;  /* 0x3f000000050f7423 */ /* 0x000fc80000002008 */
        /* <DEDUP_REMOVED lines=8> */
[----:B------:R-:W0:Y:S04]  /*5640*/  @!P3 LDS R4, [R9+0x1900] ;  /* 0x001900000904b984 */ /* 0x000e280000000800 */
[----:B------:R0:W-:Y:S04]  /*5650*/  @!P3 STL [R1+0x4], R12 ;  /* 0x0000040c0100b387 */ /* 0x0001e80000100800 */
[----:B------:R-:W0:Y:S01]  /*5660*/  @!P3 LDL R5, [R1+0x4] ;  /* 0x000004000105b983 */ /* 0x000e220000100800 */
[----:B------:R-:W-:-:S04]  /*5670*/  FADD R13, -R11, R6 ;  /* 0x000000060b0d7221 */ /* 0x000fc80000000100 */
[----:B------:R-:W-:-:S04]  /*5680*/  FFMA.SAT R15, R13, R8, 0.5 ;  /* 0x3f0000000d0f7423 */ /* 0x000fc80000002008 */
[----:B------:R-:W-:-:S04]  /*5690*/  FFMA.RM R15, R15, R10, 12582913 ;  /* 0x4b4000010f0f7423 */ /* 0x000fc8000000400a */
[C---:B------:R-:W-:Y:S01]  /*56a0*/  FADD R6, R15.reuse, -12583039 ;  /* 0xcb40007f0f067421 */ /* 0x040fe20000000000 */
[----:B------:R-:W-:-:S03]  /*56b0*/  SHF.L.U32 R22, R15, 0x17, RZ ;  /* 0x000000170f167819 */ /* 0x000fc600000006ff */
[----:B------:R-:W-:-:S04]  /*56c0*/  FFMA R6, R13, 1.4426950216293334961, -R6 ;  /* 0x3fb8aa3b0d067823 */ /* 0x000fc80000000806 */
[----:B------:R-:W-:-:S04]  /*56d0*/  FFMA R6, R13, 1.925963033500011079e-08, R6 ;  /* 0x32a570600d067823 */ /* 0x000fc80000000006 */
[----:B------:R-:W1:Y:S02]  /*56e0*/  MUFU.EX2 R13, R6 ;  /* 0x00000006000d7308 */ /* 0x000e640000000800 */
[----:B-1----:R-:W-:-:S04]  /*56f0*/  FMUL R22, R22, R13 ;  /* 0x0000000d16167220 */ /* 0x002fc80000400000 */
[----:B0-----:R-:W-:Y:S01]  /*5700*/  @!P3 FFMA R12, R4, R22, R5 ;  /* 0x00000016040cb223 */ /* 0x001fe20000000005 */
        /* <DEDUP_REMOVED lines=9> */
[----:B------:R-:W-:-:S04]  /*57a0*/  FFMA R15, R7, 1.925963033500011079e-08, R6 ;  /* 0x32a57060070f7823 */ /* 0x000fc80000000006 */
[----:B------:R2:W3:Y:S02]  /*57b0*/  MUFU.EX2 R6, R15 ;  /* 0x0000000f00067308 */ /* 0x0004e40000000800 */
[----:B--2---:R-:W-:Y:S01]  /*57c0*/  @!P3 LDS R15, [R9+0x1a00] ;  /* 0x001a0000090fb984 */ /* 0x004fe20000000800 */
[----:B---3--:R-:W-:-:S04]  /*57d0*/  FMUL R29, R29, R6 ;  /* 0x000000061d1d7220 */ /* 0x008fc80000400000 */
[----:B0-----:R-:W-:Y:S02]  /*57e0*/  @!P3 FFMA R13, R5, R29, R4 ;  /* 0x0000001d050db223 */ /* 0x001fe40000000004 */
[----:B------:R-:W0:Y:S04]  /*57f0*/  LDS.128 R4, [R25+0xc10] ;  /* 0x000c100019047984 */ /* 0x000e280000000c00 */
[----:B------:R2:W-:Y:S04]  /*5800*/  @!P3 STL [R1+0x4], R13 ;  /* 0x0000040d0100b387 */ /* 0x0005e80000100800 */
[----:B-1----:R-:W3:Y:S01]  /*5810*/  @!P3 LDL R12, [R1+0x4] ;  /* 0x00000400010cb983 */ /* 0x002ee20000100800 */
[----:B0-----:R-:W-:-:S04]  /*5820*/  FADD R21, -R11, R4 ;  /* 0x000000040b157221 */ /* 0x001fc80000000100 */
[----:B------:R-:W-:-:S04]  /*5830*/  FFMA.SAT R23, R21, R8, 0.5 ;  /* 0x3f00000015177423 */ /* 0x000fc80000002008 */
[----:B------:R-:W-:-:S04]  /*5840*/  FFMA.RM R4, R23, R10, 12582913 ;  /* 0x4b40000117047423 */ /* 0x000fc8000000400a */
[C---:B------:R-:W-:Y:S01]  /*5850*/  FADD R23, R4.reuse, -12583039 ;  /* 0xcb40007f04177421 */ /* 0x040fe20000000000 */
[----:B------:R-:W-:-:S03]  /*5860*/  SHF.L.U32 R4, R4, 0x17, RZ ;  /* 0x0000001704047819 */ /* 0x000fc600000006ff */
[----:B------:R-:W-:-:S04]  /*5870*/  FFMA R23, R21, 1.4426950216293334961, -R23 ;  /* 0x3fb8aa3b15177823 */ /* 0x000fc80000000817 */
[----:B------:R-:W-:Y:S01]  /*5880*/  FFMA R23, R21, 1.925963033500011079e-08, R23 ;  /* 0x32a5706015177823 */ /* 0x000fe20000000017 */
[----:B------:R-:W-:-:S04]  /*5890*/  FADD R21, -R11, R5 ;  /* 0x000000050b157221 */ /* 0x000fc80000000100 */
[----:B------:R-:W-:Y:S01]  /*58a0*/  FFMA.SAT R5, R21, R8, 0.5 ;  /* 0x3f00000015057423 */ /* 0x000fe20000002008 */
[----:B------:R-:W2:Y:S02]  /*58b0*/  MUFU.EX2 R23, R23 ;  /* 0x0000001700177308 */ /* 0x000ea40000000800 */
[----:B--2---:R-:W-:Y:S02]  /*58c0*/  FMUL R13, R4, R23 ;  /* 0x00000017040d7220 */ /* 0x004fe40000400000 */
[----:B------:R-:W0:Y:S02]  /*58d0*/  @!P3 LDS R23, [R9+0x1a80] ;  /* 0x001a80000917b984 */ /* 0x000e240000000800 */
[----:B---3--:R-:W-:Y:S01]  /*58e0*/  @!P3 FFMA R4, R15, R13, R12 ;  /* 0x0000000d0f04b223 */ /* 0x008fe2000000000c */
[----:B------:R-:W-:-:S04]  /*58f0*/  FFMA.RM R12, R5, R10, 12582913 ;  /* 0x4b400001050c7423 */ /* 0x000fc8000000400a */
[----:B------:R-:W-:Y:S01]  /*5900*/  FADD R5, R12, -12583039 ;  /* 0xcb40007f0c057421 */ /* 0x000fe20000000000 */
[----:B------:R1:W-:Y:S03]  /*5910*/  @!P3 STL [R1+0x4], R4 ;  /* 0x000004040100b387 */ /* 0x0003e60000100800 */
[----:B------:R-:W-:-:S04]  /*5920*/  FFMA R5, R21, 1.4426950216293334961, -R5 ;  /* 0x3fb8aa3b15057823 */ /* 0x000fc80000000805 */
[----:B------:R-:W-:Y:S02]  /*5930*/  FFMA R21, R21, 1.925963033500011079e-08, R5 ;  /* 0x32a5706015157823 */ /* 0x000fe40000000005 */
[----:B------:R-:W0:Y:S01]  /*5940*/  @!P3 LDL R5, [R1+0x4] ;  /* 0x000004000105b983 */ /* 0x000e220000100800 */
[----:B------:R-:W-:Y:S01]  /*5950*/  SHF.L.U32 R12, R12, 0x17, RZ ;  /* 0x000000170c0c7819 */ /* 0x000fe200000006ff */
[----:B------:R-:W-:Y:S02]  /*5960*/  FADD R15, -R11, R6 ;  /* 0x000000060b0f7221 */ /* 0x000fe40000000100 */
[----:B------:R-:W2:Y:S02]  /*5970*/  MUFU.EX2 R21, R21 ;  /* 0x0000001500157308 */ /* 0x000ea40000000800 */
[----:B--2---:R-:W-:-:S04]  /*5980*/  FMUL R12, R12, R21 ;  /* 0x000000150c0c7220 */ /* 0x004fc80000400000 */
[----:B0-----:R-:W-:Y:S01]  /*5990*/  @!P3 FFMA R5, R23, R12, R5 ;  /* 0x0000000c1705b223 */ /* 0x001fe20000000005 */
[----:B------:R-:W-:-:S04]  /*59a0*/  FFMA.SAT R23, R15, R8, 0.5 ;  /* 0x3f0000000f177423 */ /* 0x000fc80000002008 */
[----:B-1----:R-:W-:Y:S01]  /*59b0*/  FFMA.RM R4, R23, R10, 12582913 ;  /* 0x4b40000117047423 */ /* 0x002fe2000000400a */
[----:B------:R0:W-:Y:S03]  /*59c0*/  @!P3 STL [R1+0x4], R5 ;  /* 0x000004050100b387 */ /* 0x0001e60000100800 */
[----:B------:R-:W-:Y:S01]  /*59d0*/  FADD R6, R4, -12583039 ;  /* 0xcb40007f04067421 */ /* 0x000fe20000000000 */
[----:B------:R-:W1:Y:S03]  /*59e0*/  @!P3 LDS R23, [R9+0x1b00] ;  /* 0x001b00000917b984 */ /* 0x000e660000000800 */
[----:B------:R-:W-:-:S04]  /*59f0*/  FFMA R6, R15, 1.4426950216293334961, -R6 ;  /* 0x3fb8aa3b0f067823 */ /* 0x000fc80000000806 */
[----:B------:R-:W-:Y:S02]  /*5a00*/  FFMA R21, R15, 1.925963033500011079e-08, R6 ;  /* 0x32a570600f157823 */ /* 0x000fe40000000006 */
[----:B------:R-:W1:Y:S01]  /*5a10*/  @!P3 LDL R6, [R1+0x4] ;  /* 0x000004000106b983 */ /* 0x000e620000100800 */
[----:B------:R-:W-:Y:S01]  /*5a20*/  FADD R7, -R11, R7 ;  /* 0x000000070b077221 */ /* 0x000fe20000000100 */
[----:B------:R-:W-:Y:S02]  /*5a30*/  SHF.L.U32 R15, R4, 0x17, RZ ;  /* 0x00000017040f7819 */ /* 0x000fe400000006ff */
[----:B------:R-:W2:Y:S01]  /*5a40*/  MUFU.EX2 R21, R21 ;  /* 0x0000001500157308 */ /* 0x000ea20000000800 */
[----:B0-----:R-:W-:-:S04]  /*5a50*/  FFMA.SAT R5, R7, R8, 0.5 ;  /* 0x3f00000007057423 */ /* 0x001fc80000002008 */
[----:B------:R-:W-:Y:S02]  /*5a60*/  FFMA.RM R4, R5, R10, 12582913 ;  /* 0x4b40000105047423 */ /* 0x000fe4000000400a */
[----:B------:R-:W0:Y:S01]  /*5a70*/  @!P3 LDS R5, [R9+0x1b80] ;  /* 0x001b80000905b984 */ /* 0x000e220000000800 */
[----:B--2---:R-:W-:-:S04]  /*5a80*/  FMUL R15, R15, R21 ;  /* 0x000000150f0f7220 */ /* 0x004fc80000400000 */
[----:B-1----:R-:W-:Y:S01]  /*5a90*/  @!P3 FFMA R23, R23, R15, R6 ;  /* 0x0000000f1717b223 */ /* 0x002fe20000000006 */
[----:B------:R-:W-:-:S04]  /*5aa0*/  FADD R6, R4, -12583039 ;  /* 0xcb40007f04067421 */ /* 0x000fc80000000000 */
[C---:B------:R-:W-:Y:S01]  /*5ab0*/  FFMA R6, R7.reuse, 1.4426950216293334961, -R6 ;  /* 0x3fb8aa3b07067823 */ /* 0x040fe20000000806 */
[----:B------:R1:W-:Y:S03]  /*5ac0*/  @!P3 STL [R1+0x4], R23 ;  /* 0x000004170100b387 */ /* 0x0003e60000100800 */
[----:B------:R-:W-:Y:S02]  /*5ad0*/  FFMA R7, R7, 1.925963033500011079e-08, R6 ;  /* 0x32a5706007077823 */ /* 0x000fe40000000006 */
[----:B------:R-:W0:Y:S01]  /*5ae0*/  @!P3 LDL R6, [R1+0x4] ;  /* 0x000004000106b983 */ /* 0x000e220000100800 */
[----:B------:R-:W-:-:S03]  /*5af0*/  SHF.L.U32 R21, R4, 0x17, RZ ;  /* 0x0000001704157819 */ /* 0x000fc600000006ff */
[----:B------:R-:W2:Y:S02]  /*5b00*/  MUFU.EX2 R7, R7 ;  /* 0x0000000700077308 */ /* 0x000ea40000000800 */
[----:B--2---:R-:W-:-:S04]  /*5b10*/  FMUL R21, R21, R7 ;  /* 0x0000000715157220 */ /* 0x004fc80000400000 */
[----:B0-----:R-:W-:-:S05]  /*5b20*/  @!P3 FFMA R6, R5, R21, R6 ;  /* 0x000000150506b223 */ /* 0x001fca0000000006 */
[----:B------:R-:W-:Y:S04]  /*5b30*/  @!P3 STL [R1+0x4], R6 ;  /* 0x000004060100b387 */ /* 0x000fe80000100800 */
[----:B-1----:R-:W2:Y:S01]  /*5b40*/  @!P3 LDL R23, [R1+0x4] ;  /* 0x000004000117b983 */ /* 0x002ea20000100800 */
[----:B------:R-:W-:-:S04]  /*5b50*/  FADD R5, RZ, R20 ;  /* 0x00000014ff057221 */ /* 0x000fc80000000000 */
[----:B------:R-:W-:-:S04]  /*5b60*/  FADD R5, R5, R14 ;  /* 0x0000000e05057221 */ /* 0x000fc80000000000 */
[----:B------:R-:W-:Y:S02]  /*5b70*/  FADD R22, R5, R22 ;  /* 0x0000001605167221 */ /* 0x000fe40000000000 */
[----:B------:R-:W0:Y:S02]  /*5b80*/  LDS.128 R4, [R25+0xc20] ;  /* 0x000c200019047984 */ /* 0x000e240000000c00 */
[----:B------:R-:W-:-:S04]  /*5b90*/  FADD R22, R22, R29 ;  /* 0x0000001d16167221 */ /* 0x000fc80000000000 */
[----:B------:R-:W-:Y:S01]  /*5ba0*/  FADD R29, R22, R13 ;  /* 0x0000000d161d7221 */ /* 0x000fe20000000000 */
[C---:B0-----:R-:W-:Y:S01]  /*5bb0*/  FADD R4, -R11.reuse, R4 ;  /* 0x000000040b047221 */ /* 0x041fe20000000100 */
[----:B------:R-:W-:-:S03]  /*5bc0*/  FADD R5, -R11, R5 ;  /* 0x000000050b057221 */ /* 0x000fc60000000100 */
[----:B------:R-:W-:-:S04]  /*5bd0*/  FFMA.SAT R13, R4, R8, 0.5 ;  /* 0x3f000000040d7423 */ /* 0x000fc80000002008 */
[----:B------:R-:W-:-:S04]  /*5be0*/  FFMA.RM R13, R13, R10, 12582913 ;  /* 0x4b4000010d0d7423 */ /* 0x000fc8000000400a */
[C---:B------:R-:W-:Y:S01]  /*5bf0*/  FADD R14, R13.reuse, -12583039 ;  /* 0xcb40007f0d0e7421 */ /* 0x040fe20000000000 */
[----:B------:R-:W-:Y:S01]  /*5c00*/  SHF.L.U32 R20, R13, 0x17, RZ ;  /* 0x000000170d147819 */ /* 0x000fe200000006ff */
[----:B------:R-:W-:Y:S02]  /*5c10*/  FFMA.SAT R13, R5, R8, 0.5 ;  /* 0x3f000000050d7423 */ /* 0x000fe40000002008 */
[C---:B------:R-:W-:Y:S02]  /*5c20*/  FFMA R14, R4.reuse, 1.4426950216293334961, -R14 ;  /* 0x3fb8aa3b040e7823 */ /* 0x040fe4000000080e */
[----:B------:R-:W-:Y:S02]  /*5c30*/  FFMA.RM R13, R13, R10, 12582913 ;  /* 0x4b4000010d0d7423 */ /* 0x000fe4000000400a */
[----:B------:R-:W-:Y:S02]  /*5c40*/  FFMA R22, R4, 1.925963033500011079e-08, R14 ;  /* 0x32a5706004167823 */ /* 0x000fe4000000000e */
[----:B------:R-:W2:Y:S01]  /*5c50*/  @!P3 LDS R14, [R9+0x1c00] ;  /* 0x001c0000090eb984 */ /* 0x000ea20000000800 */
[----:B------:R-:W-:-:S03]  /*5c60*/  FADD R4, R13, -12583039 ;  /* 0xcb40007f0d047421 */ /* 0x000fc60000000000 */
[----:B------:R-:W0:Y:S01]  /*5c70*/  MUFU.EX2 R22, R22 ;  /* 0x0000001600167308 */ /* 0x000e220000000800 */
        /* <DEDUP_REMOVED lines=13> */
[----:B------:R-:W-:Y:S01]  /*5d50*/  FFMA.RM R4, R23, R10, 12582913 ;  /* 0x4b40000117047423 */ /* 0x000fe2000000400a */
[----:B------:R-:W-:Y:S03]  /*5d60*/  @!P3 STL [R1+0x4], R6 ;  /* 0x000004060100b387 */ /* 0x000fe60000100800 */
[----:B-1----:R-:W-:-:S04]  /*5d70*/  FADD R14, R4, -12583039 ;  /* 0xcb40007f040e7421 */ /* 0x002fc80000000000 */
        /* <DEDUP_REMOVED lines=10> */
[----:B------:R-:W-:Y:S01]  /*5e20*/  FFMA.RM R4, R5, R10, 12582913 ;  /* 0x4b40000105047423 */ /* 0x000fe2000000400a */
[----:B------:R-:W-:Y:S03]  /*5e30*/  @!P3 STL [R1+0x4], R23 ;  /* 0x000004170100b387 */ /* 0x000fe60000100800 */
[C---:B------:R-:W-:Y:S01]  /*5e40*/  FADD R6, R4.reuse, -12583039 ;  /* 0xcb40007f04067421 */ /* 0x040fe20000000000 */
[----:B------:R-:W2:Y:S01]  /*5e50*/  @!P3 LDL R5, [R1+0x4] ;  /* 0x000004000105b983 */ /* 0x000ea20000100800 */
[----:B------:R-:W-:Y:S02]  /*5e60*/  SHF.L.U32 R22, R4, 0x17, RZ ;  /* 0x0000001704167819 */ /* 0x000fe400000006ff */
[C---:B------:R-:W-:Y:S01]  /*5e70*/  FFMA R6, R7.reuse, 1.4426950216293334961, -R6 ;  /* 0x3fb8aa3b07067823 */ /* 0x040fe20000000806 */
[----:B------:R-:W2:Y:S03]  /*5e80*/  @!P3 LDS R4, [R9+0x1d80] ;  /* 0x001d80000904b984 */ /* 0x000ea60000000800 */
[----:B------:R-:W-:-:S04]  /*5e90*/  FFMA R6, R7, 1.925963033500011079e-08, R6 ;  /* 0x32a5706007067823 */ /* 0x000fc80000000006 */
[----:B------:R-:W0:Y:S02]  /*5ea0*/  MUFU.EX2 R7, R6 ;  /* 0x0000000600077308 */ /* 0x000e240000000800 */
[----:B0-----:R-:W-:Y:S01]  /*5eb0*/  FMUL R22, R22, R7 ;  /* 0x0000000716167220 */ /* 0x001fe20000400000 */
[----:B------:R-:W-:Y:S02]  /*5ec0*/  FADD R12, R29, R12 ;  /* 0x0000000c1d0c7221 */ /* 0x000fe40000000000 */
[----:B------:R-:W-:Y:S02]  /*5ed0*/  @!P3 LDS R29, [R9+0x1e80] ;  /* 0x001e8000091db984 */ /* 0x000fe40000000800 */
        /* <DEDUP_REMOVED lines=18> */
[----:B0-----:R-:W-:-:S04]  /*6000*/  FMUL R20, R20, R15 ;  /* 0x0000000f14147220 */ /* 0x001fc80000400000 */
[----:B--2---:R-:W-:Y:S01]  /*6010*/  @!P3 FFMA R23, R12, R20, R23 ;  /* 0x000000140c17b223 */ /* 0x004fe20000000017 */
[----:B------:R-:W-:-:S04]  /*6020*/  FFMA.RM R12, R5, R10, 12582913 ;  /* 0x4b400001050c7423 */ /* 0x000fc8000000400a */
[----:B------:R-:W-:-:S04]  /*6030*/  FADD R5, R12, -12583039 ;  /* 0xcb40007f0c057421 */ /* 0x000fc80000000000 */
[C---:B------:R-:W-:Y:S01]  /*6040*/  FFMA R5, R21.reuse, 1.4426950216293334961, -R5 ;  /* 0x3fb8aa3b15057823 */ /* 0x040fe20000000805 */
[----:B------:R-:W-:Y:S03]  /*6050*/  @!P3 STL [R1+0x4], R23 ;  /* 0x000004170100b387 */ /* 0x000fe60000100800 */
[----:B------:R-:W-:Y:S01]  /*6060*/  FFMA R21, R21, 1.925963033500011079e-08, R5 ;  /* 0x32a5706015157823 */ /* 0x000fe20000000005 */
[----:B------:R-:W-:Y:S01]  /*6070*/  SHF.L.U32 R12, R12, 0x17, RZ ;  /* 0x000000170c0c7819 */ /* 0x000fe200000006ff */
[----:B------:R-:W2:Y:S04]  /*6080*/  @!P3 LDL R5, [R1+0x4] ;  /* 0x000004000105b983 */ /* 0x000ea80000100800 */
[----:B------:R-:W0:Y:S01]  /*6090*/  MUFU.EX2 R21, R21 ;  /* 0x0000001500157308 */ /* 0x000e220000000800 */
[----:B------:R-:W-:Y:S01]  /*60a0*/  FADD R15, -R11, R6 ;  /* 0x000000060b0f7221 */ /* 0x000fe20000000100 */
[----:B------:R-:W1:Y:S01]  /*60b0*/  @!P3 LDS R23, [R9+0x1f00] ;  /* 0x001f00000917b984 */ /* 0x000e620000000800 */
[----:B0-----:R-:W-:-:S04]  /*60c0*/  FMUL R12, R12, R21 ;  /* 0x000000150c0c7220 */ /* 0x001fc80000400000 */
[----:B--2---:R-:W-:Y:S01]  /*60d0*/  @!P3 FFMA R29, R29, R12, R5 ;  /* 0x0000000c1d1db223 */ /* 0x004fe20000000005 */
[----:B------:R-:W-:-:S04]  /*60e0*/  FFMA.SAT R5, R15, R8, 0.5 ;  /* 0x3f0000000f057423 */ /* 0x000fc80000002008 */
[----:B------:R-:W-:-:S04]  /*60f0*/  FFMA.RM R5, R5, R10, 12582913 ;  /* 0x4b40000105057423 */ /* 0x000fc8000000400a */
[----:B------:R-:W-:-:S04]  /*6100*/  FADD R6, R5, -12583039 ;  /* 0xcb40007f05067421 */ /* 0x000fc80000000000 */
[C---:B------:R-:W-:Y:S01]  /*6110*/  FFMA R6, R15.reuse, 1.4426950216293334961, -R6 ;  /* 0x3fb8aa3b0f067823 */ /* 0x040fe20000000806 */
[----:B------:R0:W-:Y:S03]  /*6120*/  @!P3 STL [R1+0x4], R29 ;  /* 0x0000041d0100b387 */ /* 0x0001e60000100800 */
[----:B------:R-:W-:Y:S02]  /*6130*/  FFMA R21, R15, 1.925963033500011079e-08, R6 ;  /* 0x32a570600f157823 */ /* 0x000fe40000000006 */
[----:B------:R-:W1:Y:S04]  /*6140*/  @!P3 LDL R6, [R1+0x4] ;  /* 0x000004000106b983 */ /* 0x000e680000100800 */
[----:B------:R-:W2:Y:S01]  /*6150*/  MUFU.EX2 R21, R21 ;  /* 0x0000001500157308 */ /* 0x000ea20000000800 */
[----:B------:R-:W-:Y:S01]  /*6160*/  FADD R7, -R11, R7 ;  /* 0x000000070b077221 */ /* 0x000fe20000000100 */
[----:B------:R-:W-:-:S03]  /*6170*/  SHF.L.U32 R15, R5, 0x17, RZ ;  /* 0x00000017050f7819 */ /* 0x000fc600000006ff */
[----:B------:R-:W-:-:S04]  /*6180*/  FFMA.SAT R5, R7, R8, 0.5 ;  /* 0x3f00000007057423 */ /* 0x000fc80000002008 */
[----:B------:R-:W-:Y:S01]  /*6190*/  FFMA.RM R5, R5, R10, 12582913 ;  /* 0x4b40000105057423 */ /* 0x000fe2000000400a */
[----:B--2---:R-:W-:-:S04]  /*61a0*/  FMUL R15, R15, R21 ;  /* 0x000000150f0f7220 */ /* 0x004fc80000400000 */
[----:B------:R-:W-:Y:S01]  /*61b0*/  SHF.L.U32 R21, R5, 0x17, RZ ;  /* 0x0000001705157819 */ /* 0x000fe200000006ff */
[----:B-1----:R-:W-:Y:S01]  /*61c0*/  @!P3 FFMA R23, R23, R15, R6 ;  /* 0x0000000f1717b223 */ /* 0x002fe20000000006 */
[----:B------:R-:W-:Y:S02]  /*61d0*/  FADD R6, R5, -12583039 ;  /* 0xcb40007f05067421 */ /* 0x000fe40000000000 */
[----:B------:R-:W1:Y:S02]  /*61e0*/  @!P3 LDS R5, [R9+0x1f80] ;  /* 0x001f80000905b984 */ /* 0x000e640000000800 */
[C---:B------:R-:W-:Y:S02]  /*61f0*/  FFMA R6, R7.reuse, 1.4426950216293334961, -R6 ;  /* 0x3fb8aa3b07067823 */ /* 0x040fe40000000806 */
[----:B------:R2:W-:Y:S02]  /*6200*/  @!P3 STL [R1+0x4], R23 ;  /* 0x000004170100b387 */ /* 0x0005e40000100800 */
[----:B------:R-:W-:-:S02]  /*6210*/  FFMA R7, R7, 1.925963033500011079e-08, R6 ;  /* 0x32a5706007077823 */ /* 0x000fc40000000006 */
[----:B------:R-:W1:Y:S04]  /*6220*/  @!P3 LDL R6, [R1+0x4] ;  /* 0x000004000106b983 */ /* 0x000e680000100800 */
[----:B------:R-:W3:Y:S02]  /*6230*/  MUFU.EX2 R7, R7 ;  /* 0x0000000700077308 */ /* 0x000ee40000000800 */
[----:B---3--:R-:W-:Y:S01]  /*6240*/  FMUL R21, R21, R7 ;  /* 0x0000000715157220 */ /* 0x008fe20000400000 */
[----:B------:R-:W-:-:S04]  /*6250*/  FADD R13, R4, R13 ;  /* 0x0000000d040d7221 */ /* 0x000fc80000000000 */
[----:B------:R-:W-:-:S04]  /*6260*/  FADD R13, R13, R14 ;  /* 0x0000000e0d0d7221 */ /* 0x000fc80000000000 */
[----:B0-----:R-:W-:Y:S01]  /*6270*/  FADD R29, R13, R22 ;  /* 0x000000160d1d7221 */ /* 0x001fe20000000000 */
[----:B-1----:R-:W-:-:S05]  /*6280*/  @!P3 FFMA R6, R5, R21, R6 ;  /* 0x000000150506b223 */ /* 0x002fca0000000006 */
[----:B------:R-:W-:Y:S04]  /*6290*/  @!P3 STL [R1+0x4], R6 ;  /* 0x000004060100b387 */ /* 0x000fe80000100800 */
[----:B--2---:R-:W2:Y:S04]  /*62a0*/  @!P3 LDL R23, [R1+0x4] ;  /* 0x000004000117b983 */ /* 0x004ea80000100800 */
[----:B------:R-:W0:Y:S02]  /*62b0*/  LDS.128 R4, [R25+0xc40] ;  /* 0x000c400019047984 */ /* 0x000e240000000c00 */
[----:B0-----:R-:W-:-:S04]  /*62c0*/  FADD R13, -R11, R4 ;  /* 0x000000040b0d7221 */ /* 0x001fc80000000100 */
[----:B------:R-:W-:-:S04]  /*62d0*/  FFMA.SAT R4, R13, R8, 0.5 ;  /* 0x3f0000000d047423 */ /* 0x000fc80000002008 */
[----:B------:R-:W-:-:S04]  /*62e0*/  FFMA.RM R4, R4, R10, 12582913 ;  /* 0x4b40000104047423 */ /* 0x000fc8000000400a */
[----:B------:R-:W-:-:S04]  /*62f0*/  FADD R14, R4, -12583039 ;  /* 0xcb40007f040e7421 */ /* 0x000fc80000000000 */
[----:B------:R-:W-:-:S04]  /*6300*/  FFMA R14, R13, 1.4426950216293334961, -R14 ;  /* 0x3fb8aa3b0d0e7823 */ /* 0x000fc8000000080e */
[----:B------:R-:W-:Y:S02]  /*6310*/  FFMA R22, R13, 1.925963033500011079e-08, R14 ;  /* 0x32a570600d167823 */ /* 0x000fe4000000000e */
[----:B------:R-:W2:Y:S02]  /*6320*/  @!P3 LDS R14, [R9+0x2000] ;  /* 0x00200000090eb984 */ /* 0x000ea40000000800 */
[----:B------:R-:W0:Y:S01]  /*6330*/  MUFU.EX2 R13, R22 ;  /* 0x00000016000d7308 */ /* 0x000e220000000800 */
[----:B------:R-:W-:Y:S01]  /*6340*/  FADD R29, R29, R20 ;  /* 0x000000141d1d7221 */ /* 0x000fe20000000000 */
[----:B------:R-:W-:Y:S01]  /*6350*/  SHF.L.U32 R20, R4, 0x17, RZ ;  /* 0x0000001704147819 */ /* 0x000fe200000006ff */
[----:B------:R-:W-:-:S04]  /*6360*/  FADD R5, -R11, R5 ;  /* 0x000000050b057221 */ /* 0x000fc80000000100 */
[----:B0-----:R-:W-:Y:S01]  /*6370*/  FMUL R20, R20, R13 ;  /* 0x0000000d14147220 */ /* 0x001fe20000400000 */
[----:B------:R-:W-:-:S04]  /*6380*/  FFMA.SAT R13, R5, R8, 0.5 ;  /* 0x3f000000050d7423 */ /* 0x000fc80000002008 */
[----:B------:R-:W-:-:S04]  /*6390*/  FFMA.RM R13, R13, R10, 12582913 ;  /* 0x4b4000010d0d7423 */ /* 0x000fc8000000400a */
[----:B------:R-:W-:-:S04]  /*63a0*/  FADD R4, R13, -12583039 ;  /* 0xcb40007f0d047421 */ /* 0x000fc80000000000 */
        /* <DEDUP_REMOVED lines=25> */
[----:B------:R-:W-:Y:S01]  /*6540*/  FFMA.RM R4, R5, R10, 12582913 ;  /* 0x4b40000105047423 */ /* 0x000fe2000000400a */
[----:B------:R-:W-:Y:S04]  /*6550*/  @!P3 STL [R1+0x4], R23 ;  /* 0x000004170100b387 */ /* 0x000fe80000100800 */
        /* <DEDUP_REMOVED lines=22> */
[----:B------:R0:W1:Y:S01]  /*66c0*/  MUFU.EX2 R20, R29 ;  /* 0x0000001d00147308 */ /* 0x0000620000000800 */
[----:B------:R-:W-:Y:S01]  /*66d0*/  SHF.L.U32 R21, R12, 0x17, RZ ;  /* 0x000000170c157819 */ /* 0x000fe200000006ff */
[----:B------:R-:W-:Y:S01]  /*66e0*/  FADD R15, -R11, R5 ;  /* 0x000000050b0f7221 */ /* 0x000fe20000000100 */
[----:B0-----:R-:W-:Y:S03]  /*66f0*/  @!P3 LDS R29, [R9+0x2280] ;  /* 0x00228000091db984 */ /* 0x001fe60000000800 */
[----:B-1----:R-:W-:Y:S02]  /*6700*/  FMUL R21, R21, R20 ;  /* 0x0000001415157220 */ /* 0x002fe40000400000 */
[----:B------:R-:W2:Y:S01]  /*6710*/  @!P3 LDS R20, [R9+0x2200] ;  /* 0x002200000914b984 */ /* 0x000ea20000000800 */
[----:B------:R-:W-:-:S04]  /*6720*/  FFMA.SAT R5, R15, R8, 0.5 ;  /* 0x3f0000000f057423 */ /* 0x000fc80000002008 */
[----:B------:R-:W-:-:S04]  /*6730*/  FFMA.RM R12, R5, R10, 12582913 ;  /* 0x4b400001050c7423 */ /* 0x000fc8000000400a */
[----:B------:R-:W-:-:S04]  /*6740*/  FADD R5, R12, -12583039 ;  /* 0xcb40007f0c057421 */ /* 0x000fc80000000000 */
[----:B------:R-:W-:Y:S01]  /*6750*/  FFMA R5, R15, 1.4426950216293334961, -R5 ;  /* 0x3fb8aa3b0f057823 */ /* 0x000fe20000000805 */
[----:B--2---:R-:W-:-:S03]  /*6760*/  @!P3 FFMA R20, R20, R21, R23 ;  /* 0x000000151414b223 */ /* 0x004fc60000000017 */
[----:B------:R-:W-:Y:S02]  /*6770*/  FFMA R23, R15, 1.925963033500011079e-08, R5 ;  /* 0x32a570600f177823 */ /* 0x000fe40000000005 */
[----:B------:R0:W-:Y:S04]  /*6780*/  @!P3 STL [R1+0x4], R20 ;  /* 0x000004140100b387 */ /* 0x0001e80000100800 */
[----:B------:R-:W2:Y:S01]  /*6790*/  @!P3 LDL R5, [R1+0x4] ;  /* 0x000004000105b983 */ /* 0x000ea20000100800 */
[----:B------:R-:W1:Y:S01]  /*67a0*/  MUFU.EX2 R23, R23 ;  /* 0x0000001700177308 */ /* 0x000e620000000800 */
[----:B------:R-:W-:Y:S01]  /*67b0*/  SHF.L.U32 R12, R12, 0x17, RZ ;  /* 0x000000170c0c7819 */ /* 0x000fe200000006ff */
[----:B------:R-:W-:-:S04]  /*67c0*/  FADD R15, -R11, R6 ;  /* 0x000000060b0f7221 */ /* 0x000fc80000000100 */
[----:B-1----:R-:W-:-:S04]  /*67d0*/  FMUL R12, R12, R23 ;  /* 0x000000170c0c7220 */ /* 0x002fc80000400000 */
[----:B--2---:R-:W-:Y:S01]  /*67e0*/  @!P3 FFMA R29, R29, R12, R5 ;  /* 0x0000000c1d1db223 */ /* 0x004fe20000000005 */
[----:B------:R-:W-:-:S04]  /*67f0*/  FFMA.SAT R5, R15, R8, 0.5 ;  /* 0x3f0000000f057423 */ /* 0x000fc80000002008 */
[----:B------:R-:W-:-:S04]  /*6800*/  FFMA.RM R5, R5, R10, 12582913 ;  /* 0x4b40000105057423 */ /* 0x000fc8000000400a */
[----:B------:R-:W-:-:S04]  /*6810*/  FADD R6, R5, -12583039 ;  /* 0xcb40007f05067421 */ /* 0x000fc80000000000 */
[C---:B------:R-:W-:Y:S01]  /*6820*/  FFMA R6, R15.reuse, 1.4426950216293334961, -R6 ;  /* 0x3fb8aa3b0f067823 */ /* 0x040fe20000000806 */
[----:B------:R-:W-:Y:S03]  /*6830*/  @!P3 STL [R1+0x4], R29 ;  /* 0x0000041d0100b387 */ /* 0x000fe60000100800 */
[----:B0-----:R-:W-:Y:S02]  /*6840*/  FFMA R20, R15, 1.925963033500011079e-08, R6 ;  /* 0x32a570600f147823 */ /* 0x001fe40000000006 */
        /* <DEDUP_REMOVED lines=248> */
[----:B0-----:R-:W-:-:S04]  /*77d0*/  FADD R29, R13, R22 ;  /* 0x000000160d1d7221 */ /* 0x001fc80000000000 */
[----:B------:R-:W-:Y:S02]  /*77e0*/  FADD R29, R29, R20 ;  /* 0x000000141d1d7221 */ /* 0x000fe40000000000 */
[----:B------:R-:W-:Y:S01]  /*77f0*/  @!P3 LDS R20, [R9+0x2c00] ;  /* 0x002c00000914b984 */ /* 0x000fe20000000800 */
        /* <DEDUP_REMOVED lines=9> */
[----:B------:R-:W-:-:S04]  /*7890*/  FFMA R22, R13, 1.925963033500011079e-08, R14 ;  /* 0x32a570600d167823 */ /* 0x000fc8000000000e */
[----:B------:R-:W0:Y:S01]  /*78a0*/  MUFU.EX2 R13, R22 ;  /* 0x00000016000d7308 */ /* 0x000e220000000800 */
        /* <DEDUP_REMOVED lines=28> */
[----:B0-----:R-:W-:-:S03]  /*7a70*/  FMUL R20, R20, R23 ;  /* 0x0000001714147220 */ /* 0x001fc60000400000 */
[----:B------:R-:W-:Y:S01]  /*7a80*/  FFMA.SAT R23, R7, R8, 0.5 ;  /* 0x3f00000007177423 */ /* 0x000fe20000002008 */
[----:B--2---:R-:W-:-:S03]  /*7a90*/  @!P3 FFMA R5, R4, R20, R5 ;  /* 0x000000140405b223 */ /* 0x004fc60000000005 */
        /* <DEDUP_REMOVED lines=20> */
[----:B------:R-:W-:Y:S02]  /*7be0*/  FFMA.RM R4, R21, R10, 12582913 ;  /* 0x4b40000115047423 */ /* 0x000fe4000000400a */
[----:B------:R-:W2:Y:S02]  /*7bf0*/  @!P3 LDS R21, [R9+0x2e00] ;  /* 0x002e00000915b984 */ /* 0x000ea40000000800 */
[----:B------:R-:W-:-:S04]  /*7c00*/  FADD R12, R4, -12583039 ;  /* 0xcb40007f040c7421 */ /* 0x000fc80000000000 */
[----:B------:R-:W-:-:S04]  /*7c10*/  FFMA R12, R15, 1.4426950216293334961, -R12 ;  /* 0x3fb8aa3b0f0c7823 */ /* 0x000fc8000000080c */
[----:B------:R-:W-:-:S06]  /*7c20*/  FFMA R12, R15, 1.925963033500011079e-08, R12 ;  /* 0x32a570600f0c7823 */ /* 0x000fcc000000000c */
[----:B------:R-:W0:Y:S01]  /*7c30*/  MUFU.EX2 R12, R12 ;  /* 0x0000000c000c7308 */ /* 0x000e220000000800 */
[----:B------:R-:W-:Y:S01]  /*7c40*/  SHF.L.U32 R15, R4, 0x17, RZ ;  /* 0x00000017040f7819 */ /* 0x000fe200000006ff */
[----:B------:R-:W-:-:S04]  /*7c50*/  FADD R5, -R11, R5 ;  /* 0x000000050b057221 */ /* 0x000fc80000000100 */
[----:B0-----:R-:W-:-:S04]  /*7c60*/  FMUL R15, R15, R12 ;  /* 0x0000000c0f0f7220 */ /* 0x001fc80000400000 */
[----:B--2---:R-:W-:Y:S01]  /*7c70*/  @!P3 FFMA R22, R21, R15, R22 ;  /* 0x0000000f1516b223 */ /* 0x004fe20000000016 */
[----:B------:R-:W-:-:S04]  /*7c80*/  FFMA.SAT R21, R5, R8, 0.5 ;  /* 0x3f00000005157423 */ /* 0x000fc80000002008 */
[----:B------:R-:W-:-:S04]  /*7c90*/  FFMA.RM R21, R21, R10, 12582913 ;  /* 0x4b40000115157423 */ /* 0x000fc8000000400a */
[----:B------:R-:W-:-:S04]  /*7ca0*/  FADD R4, R21, -12583039 ;  /* 0xcb40007f15047421 */ /* 0x000fc80000000000 */
[C---:B------:R-:W-:Y:S01]  /*7cb0*/  FFMA R4, R5.reuse, 1.4426950216293334961, -R4 ;  /* 0x3fb8aa3b05047823 */ /* 0x040fe20000000804 */
[----:B------:R-:W-:Y:S03]  /*7cc0*/  @!P3 STL [R1+0x4], R22 ;  /* 0x000004160100b387 */ /* 0x000fe60000100800 */
[----:B------:R-:W-:Y:S01]  /*7cd0*/  FFMA R12, R5, 1.925963033500011079e-08, R4 ;  /* 0x32a57060050c7823 */ /* 0x000fe20000000004 */
[----:B------:R-:W-:Y:S04]  /*7ce0*/  @!P3 LDS R22, [R9+0x2f00] ;  /* 0x002f00000916b984 */ /* 0x000fe80000000800 */
[----:B------:R-:W2:Y:S01]  /*7cf0*/  @!P3 LDL R5, [R1+0x4] ;  /* 0x000004000105b983 */ /* 0x000ea20000100800 */
        /* <DEDUP_REMOVED lines=10> */
[----:B------:R-:W-:Y:S03]  /*7da0*/  @!P3 STL [R1+0x4], R29 ;  /* 0x0000041d0100b387 */ /* 0x000fe60000100800 */
[----:B------:R-:W-:Y:S02]  /*7db0*/  FFMA R21, R21, 1.925963033500011079e-08, R6 ;  /* 0x32a5706015157823 */ /* 0x000fe40000000006 */
[----:B------:R-:W2:Y:S02]  /*7dc0*/  @!P3 LDL R6, [R1+0x4] ;  /* 0x000004000106b983 */ /* 0x000ea40000100800 */
[----:B------:R-:W0:Y:S01]  /*7dd0*/  MUFU.EX2 R12, R21 ;  /* 0x00000015000c7308 */ /* 0x000e220000000800 */
[----:B------:R-:W-:-:S05]  /*7de0*/  SHF.L.U32 R5, R5, 0x17, RZ ;  /* 0x0000001705057819 */ /* 0x000fca00000006ff */
[----:B0-----:R-:W-:Y:S02]  /*7df0*/  FMUL R5, R5, R12 ;  /* 0x0000000c05057220 */ /* 0x001fe40000400000 */
[----:B------:R-:W3:Y:S01]  /*7e00*/  LDL R12, [R1+0x1c] ;  /* 0x00001c00010c7983 */ /* 0x000ee20000100800 */
[----:B------:R-:W-:-:S04]  /*7e10*/  FADD R7, -R11, R7 ;  /* 0x000000070b077221 */ /* 0x000fc80000000100 */
[----:B------:R-:W-:-:S04]  /*7e20*/  FFMA.SAT R11, R7, R8, 0.5 ;  /* 0x3f000000070b7423 */ /* 0x000fc80000002008 */
[----:B------:R-:W-:Y:S02]  /*7e30*/  FFMA.RM R10, R11, R10, 12582913 ;  /* 0x4b4000010b0a7423 */ /* 0x000fe4000000400a */
[----:B------:R-:W0:Y:S01]  /*7e40*/  @!P3 LDS R11, [R9+0x2f80] ;  /* 0x002f8000090bb984 */ /* 0x000e220000000800 */
[----:B--2---:R-:W-:-:S05]  /*7e50*/  @!P3 FFMA R22, R22, R5, R6 ;  /* 0x000000051616b223 */ /* 0x004fca0000000006 */
[----:B------:R1:W-:Y:S04]  /*7e60*/  @!P3 STL [R1+0x4], R22 ;  /* 0x000004160100b387 */ /* 0x0003e80000100800 */
[----:B------:R-:W0:Y:S01]  /*7e70*/  @!P3 LDL R6, [R1+0x4] ;  /* 0x000004000106b983 */ /* 0x000e220000100800 */
[----:B------:R-:W-:-:S04]  /*7e80*/  FADD R8, R10, -12583039 ;  /* 0xcb40007f0a087421 */ /* 0x000fc80000000000 */
[----:B------:R-:W-:Y:S01]  /*7e90*/  FFMA R8, R7, 1.4426950216293334961, -R8 ;  /* 0x3fb8aa3b07087823 */ /* 0x000fe20000000808 */
[----:B------:R-:W-:-:S03]  /*7ea0*/  FADD R13, R14, R13 ;  /* 0x0000000d0e0d7221 */ /* 0x000fc60000000000 */
[----:B------:R-:W-:Y:S01]  /*7eb0*/  FFMA R8, R7, 1.925963033500011079e-08, R8 ;  /* 0x32a5706007087823 */ /* 0x000fe20000000008 */
[----:B------:R-:W-:-:S05]  /*7ec0*/  FADD R20, R13, R20 ;  /* 0x000000140d147221 */ /* 0x000fca0000000000 */
[----:B------:R-:W2:Y:S01]  /*7ed0*/  MUFU.EX2 R8, R8 ;  /* 0x0000000800087308 */ /* 0x000ea20000000800 */
[----:B------:R-:W-:Y:S01]  /*7ee0*/  FADD R20, R20, R23 ;  /* 0x0000001714147221 */ /* 0x000fe20000000000 */
[----:B------:R-:W-:-:S03]  /*7ef0*/  SHF.L.U32 R7, R10, 0x17, RZ ;  /* 0x000000170a077819 */ /* 0x000fc600000006ff */
[----:B------:R-:W-:-:S04]  /*7f00*/  FADD R15, R20, R15 ;  /* 0x0000000f140f7221 */ /* 0x000fc80000000000 */
[----:B------:R-:W-:-:S04]  /*7f10*/  FADD R4, R15, R4 ;  /* 0x000000040f047221 */ /* 0x000fc80000000000 */
[----:B------:R-:W-:Y:S01]  /*7f20*/  FADD R4, R4, R5 ;  /* 0x0000000504047221 */ /* 0x000fe20000000000 */
[----:B--2---:R-:W-:-:S04]  /*7f30*/  FMUL R7, R7, R8 ;  /* 0x0000000807077220 */ /* 0x004fc80000400000 */
[----:B------:R-:W-:-:S04]  /*7f40*/  FADD R5, R4, R7 ;  /* 0x0000000704057221 */ /* 0x000fc80000000000 */
[----:B---3--:R-:W-:-:S05]  /*7f50*/  FADD R12, R5, R12 ;  /* 0x0000000c050c7221 */ /* 0x008fca0000000000 */
[----:B------:R1:W-:Y:S01]  /*7f60*/  STL [R1+0x1c], R12 ;  /* 0x00001c0c01007387 */ /* 0x0003e20000100800 */
[----:B0-----:R-:W-:-:S05]  /*7f70*/  @!P3 FFMA R6, R11, R7, R6 ;  /* 0x000000070b06b223 */ /* 0x001fca0000000006 */
[----:B------:R1:W-:Y:S02]  /*7f80*/  @!P3 STL [R1+0x4], R6 ;  /* 0x000004060100b387 */ /* 0x0003e40000100800 */
.L_x_129:
[----:B------:R-:W-:Y:S05]  /*7f90*/  BSYNC.RECONVERGENT B0 ;  /* 0x0000000000007941 */ /* 0x000fea0003800200 */
.L_x_128:
[----:B------:R-:W-:Y:S01]  /*7fa0*/  BAR.SYNC.DEFER_BLOCKING 0x0 ;  /* 0x0000000000007b1d */ /* 0x000fe20000010000 */
[----:B------:R-:W-:Y:S01]  /*7fb0*/  IADD3 R24, PT, PT, R24, 0x30, RZ ;  /* 0x0000003018187810 */ /* 0x000fe20007ffe0ff */
[----:B------:R-:W-:Y:S01]  /*7fc0*/  UIADD3 UR4, UPT, UPT, UR4, 0x1, URZ ;  /* 0x0000000104047890 */ /* 0x000fe2000fffe0ff */
[----:B------:R-:W-:-:S05]  /*7fd0*/  IADD3 R19, PT, PT, R19, 0x600, RZ ;  /* 0x0000060013137810 */ /* 0x000fca0007ffe0ff */
[----:B------:R-:W-:Y:S06]  /*7fe0*/  BAR.SYNC.DEFER_BLOCKING 0x0 ;  /* 0x0000000000007b1d */ /* 0x000fec0000010000 */
[----:B------:R-:W-:Y:S05]  /*7ff0*/  BRA.U UP1, `(.L_x_130) ;  /* 0xffffff8501c47547 */ /* 0x000fea000b83ffff */
.L_x_111:
[----:B------:R-:W-:-:S13]  /*8000*/  ISETP.GT.U32.AND P0, PT, R17, 0x1f, PT ;  /* 0x0000001f1100780c */ /* 0x000fda0003f04070 */
[----:B------:R-:W-:Y:S05]  /*8010*/  @P0 EXIT ;  /* 0x000000000000094d */ /* 0x000fea0003800000 */
[----:B------:R-:W5:Y:S01]  /*8020*/  LDCU UR4, c[0x0][0x3a0] ;  /* 0x00007400ff0477ac */ /* 0x000f620008000800 */
[----:B0123--:R-:W0:Y:S01]  /*8030*/  LDC.64 R6, c[0x0][0x398] ;  /* 0x0000e600ff067b82 */ /* 0x00fe220000000a00 */
[----:B------:R-:W-:Y:S01]  /*8040*/  LEA R5, R2, R17, 0x5 ;  /* 0x0000001102057211 */ /* 0x000fe200078e28ff */
        /* <DEDUP_REMOVED lines=9> */
[----:B------:R-:W3:Y:S01]  /*80e0*/  LDL R0, [R8] ;  /* 0x0000000008007983 */ /* 0x000ee20000100800 */
[----:B------:R-:W-:Y:S01]  /*80f0*/  BSSY.RECONVERGENT B1, `(.L_x_133) ;  /* 0x000000c000017945 */ /* 0x000fe20003800200 */
[----:B--2---:R-:W0:Y:S08]  /*8100*/  MUFU.RCP R2, R3 ;  /* 0x0000000300027308 */ /* 0x004e300000001000 */
[----:B---3--:R-:W1:Y:S01]  /*8110*/  FCHK P0, R0, R3 ;  /* 0x0000000300007302 */ /* 0x008e620000000000 */
[----:B0-----:R-:W-:-:S04]  /*8120*/  FFMA R9, -R3, R2, 1 ;  /* 0x3f80000003097423 */ /* 0x001fc80000000102 */
[----:B------:R-:W-:-:S04]  /*8130*/  FFMA R9, R2, R9, R2 ;  /* 0x0000000902097223 */ /* 0x000fc80000000002 */
[----:B------:R-:W-:-:S04]  /*8140*/  FFMA R2, R0, R9, RZ ;  /* 0x0000000900027223 */ /* 0x000fc800000000ff */
[----:B------:R-:W-:-:S04]  /*8150*/  FFMA R4, -R3, R2, R0 ;  /* 0x0000000203047223 */ /* 0x000fc80000000100 */
[----:B------:R-:W-:Y:S01]  /*8160*/  FFMA R9, R9, R4, R2 ;  /* 0x0000000409097223 */ /* 0x000fe20000000002 */
[----:B-1----:R-:W-:Y:S06]  /*8170*/  @!P0 BRA `(.L_x_134) ;  /* 0x00000000000c8947 */ /* 0x002fec0003800000 */
[----:B------:R-:W-:-:S07]  /*8180*/  MOV R2, 0x81a0 ;  /* 0x000081a000027802 */ /* 0x000fce0000000f00 */
[----:B----4-:R-:W-:Y:S05]  /*8190*/  CALL.REL.NOINC `($__internal_2_$__cuda_sm3x_div_rn_noftz_f32_slowpath) ;  /* 0x0000000000747944 */ /* 0x010fea0003c00000 */
[----:B------:R-:W-:-:S07]  /*81a0*/  MOV R9, R0 ;  /* 0x0000000000097202 */ /* 0x000fce0000000f00 */
.L_x_134:
[----:B------:R-:W-:Y:S05]  /*81b0*/  BSYNC.RECONVERGENT B1 ;  /* 0x0000000000017941 */ /* 0x000fea0003800200 */
.L_x_133:
[----:B------:R0:W-:Y:S02]  /*81c0*/  STG.E desc[UR36][R6.64], R9 ;  /* 0x0000000906007986 */ /* 0x0001e4000c101924 */
.L_x_132:
[----:B------:R-:W-:Y:S05]  /*81d0*/  BSYNC.RECONVERGENT B0 ;  /* 0x0000000000007941 */ /* 0x000fea0003800200 */
.L_x_131:
        /* <DEDUP_REMOVED lines=8> */
[----:B------:R-:W3:Y:S01]  /*8260*/  LDL R0, [R1+0x4] ;  /* 0x0000040001007983 */ /* 0x000ee20000100800 */
[----:B------:R-:W-:Y:S01]  /*8270*/  BSSY.RECONVERGENT B0, `(.L_x_135) ;  /* 0x000000d000007945 */ /* 0x000fe20003800200 */
[----:B--2---:R-:W1:Y:S08]  /*8280*/  MUFU.RCP R2, R5 ;  /* 0x0000000500027308 */ /* 0x004e700000001000 */
[----:B---3--:R-:W2:Y:S01]  /*8290*/  FCHK P0, R0, R5 ;  /* 0x0000000500007302 */ /* 0x008ea20000000000 */
        /* <DEDUP_REMOVED lines=8> */
[----:B0---4-:R-:W-:Y:S05]  /*8320*/  CALL.REL.NOINC `($__internal_2_$__cuda_sm3x_div_rn_noftz_f32_slowpath) ;  /* 0x0000000000107944 */ /* 0x011fea0003c00000 */
[----:B------:R-:W-:-:S07]  /*8330*/  MOV R2, R0 ;  /* 0x0000000000027202 */ /* 0x000fce0000000f00 */
.L_x_136:
[----:B------:R-:W-:Y:S05]  /*8340*/  BSYNC.RECONVERGENT B0 ;  /* 0x0000000000007941 */ /* 0x000fea0003800200 */
.L_x_135:
[----:B------:R-:W-:Y:S01]  /*8350*/  STG.E desc[UR36][R6.64+0x800], R2 ;  /* 0x0008000206007986 */ /* 0x000fe2000c101924 */
[----:B------:R-:W-:Y:S05]  /*8360*/  EXIT ;  /* 0x000000000000794d */ /* 0x000fea0003800000 */
        .weak           $__internal_2_$__cuda_sm3x_div_rn_noftz_f32_slowpath
        .type           $__internal_2_$__cuda_sm3x_div_rn_noftz_f32_slowpath,@function
        .size           $__internal_2_$__cuda_sm3x_div_rn_noftz_f32_slowpath,(.L_x_990 - $__internal_2_$__cuda_sm3x_div_rn_noftz_f32_slowpath)
$__internal_2_$__cuda_sm3x_div_rn_noftz_f32_slowpath:
        /* <DEDUP_REMOVED lines=34> */
.L_x_138:
        /* <DEDUP_REMOVED lines=51> */
.L_x_145:
[----:B------:R-:W-:-:S04]  /*88c0*/  LOP3.LUT R0, R0, 0x80000000, RZ, 0xc0, !PT ;  /* 0x8000000000007812 */ /* 0x000fc800078ec0ff */
[----:B------:R-:W-:Y:S01]  /*88d0*/  LOP3.LUT R0, R0, 0x7f800000, RZ, 0xfc, !PT ;  /* 0x7f80000000007812 */ /* 0x000fe200078efcff */
[----:B------:R-:W-:Y:S06]  /*88e0*/  BRA `(.L_x_146) ;  /* 0x0000000000047947 */ /* 0x000fec0003800000 */
.L_x_144:
[----:B------:R-:W-:-:S07]  /*88f0*/  LEA R0, R9, R0, 0x17 ;  /* 0x0000000009007211 */ /* 0x000fce00078eb8ff */
.L_x_146:
[----:B------:R-:W-:Y:S05]  /*8900*/  BSYNC.RECONVERGENT B3 ;  /* 0x0000000000037941 */ /* 0x000fea0003800200 */
.L_x_143:
[----:B------:R-:W-:Y:S05]  /*8910*/  BRA `(.L_x_147) ;  /* 0x0000000000207947 */ /* 0x000fea0003800000 */
.L_x_142:
[----:B------:R-:W-:-:S04]  /*8920*/  LOP3.LUT R0, R3, 0x80000000, R0, 0x48, !PT ;  /* 0x8000000003007812 */ /* 0x000fc800078e4800 */
[----:B------:R-:W-:Y:S01]  /*8930*/  LOP3.LUT R0, R0, 0x7f800000, RZ, 0xfc, !PT ;  /* 0x7f80000000007812 */ /* 0x000fe200078efcff */
[----:B------:R-:W-:Y:S06]  /*8940*/  BRA `(.L_x_147) ;  /* 0x0000000000147947 */ /* 0x000fec0003800000 */
.L_x_141:
[----:B------:R-:W-:Y:S01]  /*8950*/  LOP3.LUT R0, R3, 0x80000000, R0, 0x48, !PT ;  /* 0x8000000003007812 */ /* 0x000fe200078e4800 */
[----:B------:R-:W-:Y:S06]  /*8960*/  BRA `(.L_x_147) ;  /* 0x00000000000c7947 */ /* 0x000fec0003800000 */
.L_x_140:
[----:B------:R-:W0:Y:S01]  /*8970*/  MUFU.RSQ R0, -QNAN ;  /* 0xffc0000000007908 */ /* 0x000e220000001400 */
[----:B------:R-:W-:Y:S05]  /*8980*/  BRA `(.L_x_147) ;  /* 0x0000000000047947 */ /* 0x000fea0003800000 */
.L_x_139:
[----:B------:R-:W-:-:S07]  /*8990*/  FADD.FTZ R0, R0, R3 ;  /* 0x0000000300007221 */ /* 0x000fce0000010000 */
.L_x_147:
[----:B------:R-:W-:Y:S05]  /*89a0*/  BSYNC.RECONVERGENT B2 ;  /* 0x0000000000027941 */ /* 0x000fea0003800200 */
.L_x_137:
[----:B------:R-:W-:-:S04]  /*89b0*/  HFMA2 R3, -RZ, RZ, 0, 0 ;  /* 0x00000000ff037431 */ /* 0x000fc800000001ff */
[----:B0-----:R-:W-:Y:S05]  /*89c0*/  RET.REL.NODEC R2 `(_Z15flash_attentionIfLi48ELi32ELi32ELi32ELi16EEvPT_S1_S1_S1_iS1_S1_i) ;  /* 0xffffff74028c7950 */ /* 0x001fea0003c3ffff */
.L_x_148:
        /* <DEDUP_REMOVED lines=11> */
.L_x_990:


//--------------------- .text._Z15flash_attentionIfLi64ELi32ELi32ELi32ELi16EEvPT_S1_S1_S1_iS1_S1_i --------------------------
	.section	.text._Z15flash_attentionIfLi64ELi32ELi32ELi32ELi16EEvPT_S1_S1_S1_iS1_S1_i,"ax",@progbits
	.align	128
        .global         _Z15flash_attentionIfLi64ELi32ELi32ELi32ELi16EEvPT_S1_S1_S1_iS1_S1_i
        .type           _Z15flash_attentionIfLi64ELi32ELi32ELi32ELi16EEvPT_S1_S1_S1_iS1_S1_i,@function
        .size           _Z15flash_attentionIfLi64ELi32ELi32ELi32ELi16EEvPT_S1_S1_S1_iS1_S1_i,(.L_x_991 - _Z15flash_attentionIfLi64ELi32ELi32ELi32ELi16EEvPT_S1_S1_S1_iS1_S1_i)
        .other          _Z15flash_attentionIfLi64ELi32ELi32ELi32ELi16EEvPT_S1_S1_S1_iS1_S1_i,@"STO_CUDA_ENTRY STV_DEFAULT"
_Z15flash_attentionIfLi64ELi32ELi32ELi32ELi16EEvPT_S1_S1_S1_iS1_S1_i:
.text._Z15flash_attentionIfLi64ELi32ELi32ELi32ELi16EEvPT_S1_S1_S1_iS1_S1_i:
        /* <DEDUP_REMOVED lines=27> */
.L_x_151:
        /* <DEDUP_REMOVED lines=11> */
.L_x_152:
        /* <DEDUP_REMOVED lines=10> */
.L_x_150:
[----:B------:R-:W-:Y:S05]  /*0300*/  BSYNC.RECONVERGENT B6 ;  /* 0x0000000000067941 */ /* 0x000fea0003800200 */
.L_x_149:
[----:B------:R-:W0:Y:S01]  /*0310*/  S2R R3, SR_CgaCtaId ;  /* 0x0000000000037919 */ /* 0x000e220000008800 */
[----:B------:R-:W-:Y:S01]  /*0320*/  IMAD.MOV.U32 R4, RZ, RZ, -0x800000 ;  /* 0xff800000ff047424 */ /* 0x000fe200078e00ff */
[C---:B------:R-:W-:Y:S01]  /*0330*/  ISETP.GE.U32.AND P0, PT, R17.reuse, 0x20, PT ;  /* 0x000000201100780c */ /* 0x040fe20003f06070 */
[----:B------:R-:W-:Y:S01]  /*0340*/  IMAD.MOV.U32 R5, RZ, RZ, -0x800000 ;  /* 0xff800000ff057424 */ /* 0x000fe200078e00ff */
[----:B------:R1:W-:Y:S01]  /*0350*/  STL.64 [R1], RZ ;  /* 0x000000ff01007387 */ /* 0x0003e20000100a00 */
[----:B------:R-:W-:Y:S01]  /*0360*/  MOV R0, 0x400 ;  /* 0x0000040000007802 */ /* 0x000fe20000000f00 */
[----:B------:R-:W-:Y:S02]  /*0370*/  IMAD R27, R17, 0x20, R16 ;  /* 0x00000020111b7824 */ /* 0x000fe400078e0210 */
[----:B------:R1:W-:Y:S04]  /*0380*/  STL.64 [R1+0x8], R4 ;  /* 0x0000080401007387 */ /* 0x0003e80000100a00 */
[----:B------:R1:W-:Y:S01]  /*0390*/  STL.64 [R1+0x18], RZ ;  /* 0x000018ff01007387 */ /* 0x0003e20000100a00 */
[----:B0-----:R-:W-:-:S05]  /*03a0*/  LEA R0, R3, R0, 0x18 ;  /* 0x0000000003007211 */ /* 0x001fca00078ec0ff */
        /* <DEDUP_REMOVED lines=14> */
.L_x_155:
[----:B------:R-:W-:-:S13]  /*0490*/  ISETP.GT.U32.AND P0, PT, R16, 0x1f, PT ;  /* 0x0000001f1000780c */ /* 0x000fda0003f04070 */
[----:B------:R-:W-:Y:S05]  /*04a0*/  @P0 BRA `(.L_x_156) ;  /* 0x0000000000080947 */ /* 0x000fea0003800000 */
[----:B------:R-:W2:Y:S04]  /*04b0*/  LDG.E R6, desc[UR36][R4.64] ;  /* 0x0000002404067981 */ /* 0x000ea8000c1e1900 */
[----:B--2---:R0:W-:Y:S02]  /*04c0*/  STS [R27+0x4000], R6 ;  /* 0x004000061b007388 */ /* 0x0041e40000000800 */
.L_x_156:
[----:B------:R-:W-:Y:S05]  /*04d0*/  BSYNC.RECONVERGENT B0 ;  /* 0x0000000000007941 */ /* 0x000fea0003800200 */
.L_x_154:
        /* <DEDUP_REMOVED lines=9> */
.L_x_157:
[----:B------:R-:W-:-:S13]  /*0570*/  ISETP.GT.U32.AND P0, PT, R16, 0x1f, PT ;  /* 0x0000001f1000780c */ /* 0x000fda0003f04070 */
[----:B------:R-:W-:Y:S05]  /*0580*/  @P0 BRA `(.L_x_153) ;  /* 0x0000000000080947 */ /* 0x000fea0003800000 */
[----:B------:R-:W2:Y:S04]  /*0590*/  LDG.E R4, desc[UR36][R4.64+0x800] ;  /* 0x0008002404047981 */ /* 0x000ea8000c1e1900 */
[----:B--2---:R2:W-:Y:S02]  /*05a0*/  STS [R27+0x4800], R4 ;  /* 0x004800041b007388 */ /* 0x0045e40000000800 */
.L_x_153:
[----:B------:R-:W-:Y:S05]  /*05b0*/  WARPSYNC.ALL ;  /* 0x0000000000007948 */ /* 0x000fea0003800000 */
[----:B------:R-:W4:Y:S02]  /*05c0*/  LDCU UR4, c[0x0][0x3b8] ;  /* 0x00007700ff0477ac */ /* 0x000f240008000800 */
[----:B----4-:R-:W-:Y:S01]  /*05d0*/  UISETP.GE.AND UP0, UPT, UR4, 0x1, UPT ;  /* 0x000000010400788c */ /* 0x010fe2000bf06270 */
[----:B------:R-:W-:Y:S08]  /*05e0*/  BAR.SYNC.DEFER_BLOCKING 0x0 ;  /* 0x0000000000007b1d */ /* 0x000ff00000010000 */
[----:B------:R-:W-:Y:S05]  /*05f0*/  BRA.U !UP0, `(.L_x_158) ;  /* 0x0000003108a47547 */ /* 0x000fea000b800000 */
[----:B------:R-:W-:Y:S01]  /*0600*/  SHF.R.U32.HI R18, RZ, 0x4, R17 ;  /* 0x00000004ff127819 */ /* 0x000fe20000011611 */
[----:B------:R-:W-:Y:S01]  /*0610*/  VIADD R25, R0, 0x5000 ;  /* 0x0000500000197836 */ /* 0x000fe20000000000 */
[C---:B------:R-:W-:Y:S01]  /*0620*/  ISETP.GT.U32.AND P0, PT, R16.reuse, 0x3f, PT ;  /* 0x0000003f1000780c */ /* 0x040fe20003f04070 */
[C---:B------:R-:W-:Y:S01]  /*0630*/  IMAD R26, R17.reuse, 0x40, R16 ;  /* 0x00000040111a7824 */ /* 0x040fe200078e0210 */
        /* <DEDUP_REMOVED lines=8> */
[----:B------:R-:W-:Y:S02]  /*06c0*/  VIADD R19, R19, 0x2180 ;  /* 0x0000218013137836 */ /* 0x000fe40000000000 */
[----:B------:R-:W-:-:S07]  /*06d0*/  IMAD R25, R17, 0x100, R25 ;  /* 0x0000010011197824 */ /* 0x000fce00078e0219 */
.L_x_182:
[----:B------:R-:W-:Y:S01]  /*06e0*/  ISETP.GT.U32.AND P3, PT, R17, 0x3f, PT ;  /* 0x0000003f1100780c */ /* 0x000fe20003f64070 */
[----:B------:R-:W-:-:S12]  /*06f0*/  BSSY.RECONVERGENT B0, `(.L_x_159) ;  /* 0x0000056000007945 */ /* 0x000fd80003800200 */
[----:B012-4-:R-:W-:Y:S05]  /*0700*/  @P3 BRA `(.L_x_160) ;  /* 0x0000000400503947 */ /* 0x017fea0003800000 */
[----:B--2---:R-:W2:Y:S01]  /*0710*/  LDC R4, c[0x0][0x3a0] ;  /* 0x0000e800ff047b82 */ /* 0x004ea20000000800 */
[----:B------:R-:W-:Y:S01]  /*0720*/  IMAD R5, R24, 0x40, R17 ;  /* 0x0000004018057824 */ /* 0x000fe200078e0211 */
[----:B------:R-:W-:Y:S04]  /*0730*/  BSSY.RECONVERGENT B1, `(.L_x_161) ;  /* 0x0000013000017945 */ /* 0x000fe80003800200 */
[----:B--2---:R-:W-:-:S13]  /*0740*/  ISETP.GE.AND P3, PT, R5, R4, PT ;  /* 0x000000040500720c */ /* 0x004fda0003f66270 */
[----:B------:R-:W-:Y:S05]  /*0750*/  @!P3 BRA `(.L_x_162) ;  /* 0x000000000014b947 */ /* 0x000fea0003800000 */
[----:B------:R-:W-:-:S13]  /*0760*/  ISETP.GE.U32.AND P3, PT, R16, 0x20, PT ;  /* 0x000000201000780c */ /* 0x000fda0003f66070 */
[----:B------:R-:W-:Y:S05]  /*0770*/  @P3 BRA `(.L_x_163) ;  /* 0x0000000000383947 */ /* 0x000fea0003800000 */
[----:B------:R2:W-:Y:S04]  /*0780*/  STS [R27], RZ ;  /* 0x000000ff1b007388 */ /* 0x0005e80000000800 */
[----:B------:R2:W-:Y:S01]  /*0790*/  STS [R27+0x2000], RZ ;  /* 0x002000ff1b007388 */ /* 0x0005e20000000800 */
[----:B------:R-:W-:Y:S05]  /*07a0*/  BRA `(.L_x_163) ;  /* 0x00000000002c7947 */ /* 0x000fea0003800000 */
.L_x_162:
[----:B------:R-:W-:-:S13]  /*07b0*/  ISETP.GT.U32.AND P3, PT, R16, 0x1f, PT ;  /* 0x0000001f1000780c */ /* 0x000fda0003f64070 */
[----:B------:R-:W-:Y:S05]  /*07c0*/  @P3 BRA `(.L_x_163) ;  /* 0x0000000000243947 */ /* 0x000fea0003800000 */
[----:B0-----:R-:W0:Y:S01]  /*07d0*/  LDC.64 R6, c[0x0][0x388] ;  /* 0x0000e200ff067b82 */ /* 0x001e220000000a00 */
[----:B------:R-:W-:-:S07]  /*07e0*/  IMAD R11, R5, 0x20, R16 ;  /* 0x00000020050b7824 */ /* 0x000fce00078e0210 */
[----:B------:R-:W2:Y:S01]  /*07f0*/  LDC.64 R8, c[0x0][0x390] ;  /* 0x0000e400ff087b82 */ /* 0x000ea20000000a00 */
[----:B0-----:R-:W-:-:S06]  /*0800*/  IMAD.WIDE.U32 R6, R11, 0x4, R6 ;  /* 0x000000040b067825 */ /* 0x001fcc00078e0006 */
[----:B------:R-:W4:Y:S01]  /*0810*/  LDG.E R6, desc[UR36][R6.64] ;  /* 0x0000002406067981 */ /* 0x000f22000c1e1900 */
[----:B--2---:R-:W-:-:S06]  /*0820*/  IMAD.WIDE.U32 R8, R11, 0x4, R8 ;  /* 0x000000040b087825 */ /* 0x004fcc00078e0008 */
[----:B------:R-:W2:Y:S04]  /*0830*/  LDG.E R8, desc[UR36][R8.64] ;  /* 0x0000002408087981 */ /* 0x000ea8000c1e1900 */
[----:B----4-:R4:W-:Y:S04]  /*0840*/  STS [R27], R6 ;  /* 0x000000061b007388 */ /* 0x0109e80000000800 */
[----:B--2---:R4:W-:Y:S02]  /*0850*/  STS [R27+0x2000], R8 ;  /* 0x002000081b007388 */ /* 0x0049e40000000800 */
.L_x_163:
[----:B------:R-:W-:Y:S05]  /*0860*/  BSYNC.RECONVERGENT B1 ;  /* 0x0000000000017941 */ /* 0x000fea0003800200 */
.L_x_161:
        /* <DEDUP_REMOVED lines=11> */
.L_x_165:
[----:B------:R-:W-:-:S13]  /*0920*/  ISETP.GT.U32.AND P3, PT, R16, 0x1f, PT ;  /* 0x0000001f1000780c */ /* 0x000fda0003f64070 */
[----:B------:R-:W-:Y:S05]  /*0930*/  @P3 BRA `(.L_x_166) ;  /* 0x0000000000243947 */ /* 0x000fea0003800000 */
[----:B0---4-:R-:W0:Y:S01]  /*0940*/  LDC.64 R6, c[0x0][0x388] ;  /* 0x0000e200ff067b82 */ /* 0x011e220000000a00 */
[----:B------:R-:W-:-:S07]  /*0950*/  IMAD R11, R11, 0x20, R16 ;  /* 0x000000200b0b7824 */ /* 0x000fce00078e0210 */
[----:B------:R-:W4:Y:S01]  /*0960*/  LDC.64 R8, c[0x0][0x390] ;  /* 0x0000e400ff087b82 */ /* 0x000f220000000a00 */
[----:B0-----:R-:W-:-:S06]  /*0970*/  IMAD.WIDE.U32 R6, R11, 0x4, R6 ;  /* 0x000000040b067825 */ /* 0x001fcc00078e0006 */
[----:B------:R-:W5:Y:S01]  /*0980*/  LDG.E R6, desc[UR36][R6.64] ;  /* 0x0000002406067981 */ /* 0x000f62000c1e1900 */
[----:B----4-:R-:W-:-:S06]  /*0990*/  IMAD.WIDE.U32 R8, R11, 0x4, R8 ;  /* 0x000000040b087825 */ /* 0x010fcc00078e0008 */
[----:B------:R-:W4:Y:S04]  /*09a0*/  LDG.E R8, desc[UR36][R8.64] ;  /* 0x0000002408087981 */ /* 0x000f28000c1e1900 */
[----:B-----5:R0:W-:Y:S04]  /*09b0*/  STS [R27+0x800], R6 ;  /* 0x000800061b007388 */ /* 0x0201e80000000800 */
[----:B----4-:R0:W-:Y:S02]  /*09c0*/  STS [R27+0x2800], R8 ;  /* 0x002800081b007388 */ /* 0x0101e40000000800 */
.L_x_166:
[----:B------:R-:W-:Y:S05]  /*09d0*/  BSYNC.RECONVERGENT B1 ;  /* 0x0000000000017941 */ /* 0x000fea0003800200 */
.L_x_164:
        /* <DEDUP_REMOVED lines=10> */
.L_x_168:
        /* <DEDUP_REMOVED lines=10> */
.L_x_169:
[----:B------:R-:W-:Y:S05]  /*0b20*/  BSYNC.RECONVERGENT B1 ;  /* 0x0000000000017941 */ /* 0x000fea0003800200 */
.L_x_167:
        /* <DEDUP_REMOVED lines=8> */
.L_x_170:
        /* <DEDUP_REMOVED lines=10> */
.L_x_160:
[----:B------:R-:W-:Y:S05]  /*0c50*/  BSYNC.RECONVERGENT B0 ;  /* 0x0000000000007941 */ /* 0x000fea0003800200 */
.L_x_159:
        /* <DEDUP_REMOVED lines=12> */
[----:B0-2-4-:R-:W-:Y:S01]  /*0d20*/  LDS.128 R4, [R29+0x4000] ;  /* 0x004000001d047984 */ /* 0x015fe20000000c00 */
        /* <DEDUP_REMOVED lines=99> */
.L_x_174:
[----:B------:R-:W-:Y:S05]  /*1360*/  BSYNC.RECONVERGENT B1 ;  /* 0x0000000000017941 */ /* 0x000fea0003800200 */
.L_x_173:
[----:B------:R-:W-:Y:S05]  /*1370*/  @P2 BRA `(.L_x_172) ;  /* 0x0000000400902947 */ /* 0x000fea0003800000 */
        /* <DEDUP_REMOVED lines=100> */
.L_x_172:
[----:B------:R-:W-:Y:S05]  /*19c0*/  BSYNC.RECONVERGENT B0 ;  /* 0x0000000000007941 */ /* 0x000fea0003800200 */
.L_x_171:
[----:B------:R-:W-:Y:S06]  /*19d0*/  BAR.SYNC.DEFER_BLOCKING 0x0 ;  /* 0x0000000000007b1d */ /* 0x000fec0000010000 */
[----:B------:R-:W-:Y:S04]  /*19e0*/  BSSY.RECONVERGENT B0, `(.L_x_175) ;  /* 0x000012b000007945 */ /* 0x000fe80003800200 */
[----:B------:R-:W-:Y:S05]  /*19f0*/  @P3 BRA `(.L_x_176) ;  /* 0x0000001000a43947 */ /* 0x000fea0003800000 */
[----:B------:R-:W5:Y:S04]  /*1a00*/  LDL R21, [R3+0x8] ;  /* 0x0000080003157983 */ /* 0x000f680000100800 */
[----:B------:R-:W5:Y:S04]  /*1a10*/  LDS.128 R12, [R25] ;  /* 0x00000000190c7984 */ /* 0x000f680000000c00 */
[----:B0-2-4-:R-:W0:Y:S04]  /*1a20*/  LDS.128 R4, [R25+0x10] ;  /* 0x0000100019047984 */ /* 0x015e280000000c00 */
        /* <DEDUP_REMOVED lines=128> */
[----:B--2---:R-:W-:Y:S01]  /*2230*/  FSETP.GEU.AND P4, PT, R7, R8, PT ;  /* 0x000000080700720b */ /* 0x004fe20003f8e000 */
[----:B------:R2:W-:Y:S03]  /*2240*/  STL [R4], R21 ;  /* 0x0000001504007387 */ /* 0x0005e60000100800 */
        /* <DEDUP_REMOVED lines=20> */
[----:B------:R-:W4:Y:S01]  /*2390*/  LDS.128 R8, [R25+0x1020] ;  /* 0x0010200019087984 */ /* 0x000f220000000c00 */
        /* <DEDUP_REMOVED lines=18> */
[----:B----4-:R-:W-:-:S04]  /*24c0*/  FSETP.GEU.AND P4, PT, R7, R8, PT ;  /* 0x000000080700720b */ /* 0x010fc80003f8e000 */
        /* <DEDUP_REMOVED lines=124> */
.L_x_176:
[----:B------:R-:W-:Y:S05]  /*2c90*/  BSYNC.RECONVERGENT B0 ;  /* 0x0000000000007941 */ /* 0x000fea0003800200 */
.L_x_175:
[----:B------:R-:W-:Y:S01]  /*2ca0*/  BAR.SYNC.DEFER_BLOCKING 0x0 ;  /* 0x0000000000007b1d */ /* 0x000fe20000010000 */
[----:B------:R-:W-:-:S13]  /*2cb0*/  ISETP.NE.AND P4, PT, R24, RZ, PT ;  /* 0x000000ff1800720c */ /* 0x000fda0003f85270 */
[----:B------:R-:W-:Y:S05]  /*2cc0*/  @!P4 BRA `(.L_x_177) ;  /* 0x000000000078c947 */ /* 0x000fea0003800000 */
[----:B0-----:R-:W5:Y:S04]  /*2cd0*/  LDL.64 R10, [R1+0x10] ;  /* 0x00001000010a7983 */ /* 0x001f680000100a00 */
[----:B--2---:R-:W5:Y:S04]  /*2ce0*/  LDL.64 R4, [R1+0x8] ;  /* 0x0000080001047983 */ /* 0x004f680000100a00 */
[----:B----4-:R-:W2:Y:S04]  /*2cf0*/  LDL.64 R6, [R1] ;  /* 0x0000000001067983 */ /* 0x010ea80000100a00 */
[----:B------:R-:W4:Y:S01]  /*2d00*/  LDL.64 R8, [R1+0x18] ;  /* 0x0000180001087983 */ /* 0x000f220000100a00 */
        /* <DEDUP_REMOVED lines=20> */
[----:B----4-:R-:W-:Y:S01]  /*2e50*/  FMUL R9, R9, R4 ;  /* 0x0000000409097220 */ /* 0x010fe20000400000 */
[----:B-----5:R-:W-:-:S04]  /*2e60*/  FMUL R5, R5, R10 ;  /* 0x0000000a05057220 */ /* 0x020fc80000400000 */
[C---:B------:R-:W-:Y:S01]  /*2e70*/  FMUL R6, R5.reuse, R6 ;  /* 0x0000000605067220 */ /* 0x040fe20000400000 */
[----:B------:R-:W-:-:S04]  /*2e80*/  FMUL R8, R5, R8 ;  /* 0x0000000805087220 */ /* 0x000fc80000400000 */
[----:B------:R0:W-:Y:S04]  /*2e90*/  STL.64 [R1], R6 ;  /* 0x0000000601007387 */ /* 0x0001e80000100a00 */
[----:B------:R0:W-:Y:S02]  /*2ea0*/  STL.64 [R1+0x18], R8 ;  /* 0x0000180801007387 */ /* 0x0001e40000100a00 */
.L_x_177:
[----:B------:R-:W-:Y:S04]  /*2eb0*/  BSSY.RECONVERGENT B0, `(.L_x_178) ;  /* 0x0000097000007945 */ /* 0x000fe80003800200 */
[----:B------:R-:W-:Y:S05]  /*2ec0*/  @P3 BRA `(.L_x_179) ;  /* 0x0000000800543947 */ /* 0x000fea0003800000 */
[----:B0-2---:R0:W5:Y:S01]  /*2ed0*/  LDL R4, [R3+0x8] ;  /* 0x0000080003047983 */ /* 0x0051620000100800 */
[----:B------:R-:W2:Y:S01]  /*2ee0*/  S2UR UR5, SR_CgaCtaId ;  /* 0x00000000000579c3 */ /* 0x000ea20000008800 */
[----:B------:R-:W-:Y:S01]  /*2ef0*/  UMOV UR4, 0x400 ;  /* 0x0000040000047882 */ /* 0x000fe20000000000 */
[----:B------:R-:W-:Y:S01]  /*2f00*/  ISETP.GT.U32.AND P4, PT, R16, 0x1f, PT ;  /* 0x0000001f1000780c */ /* 0x000fe20003f84070 */
[----:B----4-:R-:W-:Y:S02]  /*2f10*/  IMAD.MOV.U32 R6, RZ, RZ, RZ ;  /* 0x000000ffff067224 */ /* 0x010fe400078e00ff */
[----:B------:R-:W-:Y:S01]  /*2f20*/  IMAD.MOV.U32 R5, RZ, RZ, R19 ;  /* 0x000000ffff057224 */ /* 0x000fe200078e0013 */
[----:B--2---:R-:W-:-:S06]  /*2f30*/  ULEA UR4, UR5, UR4, 0x18 ;  /* 0x0000000405047291 */ /* 0x004fcc000f8ec0ff */
[----:B------:R-:W-:Y:S01]  /*2f40*/  LEA R7, R17, UR4, 0x8 ;  /* 0x0000000411077c11 */ /* 0x000fe2000f8e40ff */
[----:B------:R-:W-:-:S04]  /*2f50*/  UMOV UR4, 0x2000 ;  /* 0x0000200000047882 */ /* 0x000fc80000000000 */
[----:B0-----:R-:W-:-:S07]  /*2f60*/  VIADD R7, R7, 0x500c ;  /* 0x0000500c07077836 */ /* 0x001fce0000000000 */
.L_x_180:
[----:B------:R-:W2:Y:S01]  /*2f70*/  @!P4 LDL R20, [R3] ;  /* 0x000000000314c983 */ /* 0x000ea20000100800 */
[----:B------:R-:W-:-:S03]  /*2f80*/  IMAD.MOV.U32 R8, RZ, RZ, 0x3bbb989d ;  /* 0x3bbb989dff087424 */ /* 0x000fc600078e00ff */
[----:B0-----:R-:W0:Y:S04]  /*2f90*/  LDS R9, [R7+-0xc] ;  /* 0xfffff40007097984 */ /* 0x001e280000000800 */
[----:B------:R-:W2:Y:S04]  /*2fa0*/  @!P4 LDS R14, [R5+-0x180] ;  /* 0xfffe8000050ec984 */ /* 0x000ea80000000800 */
[----:B------:R-:W4:Y:S04]  /*2fb0*/  LDS R13, [R7+-0x8] ;  /* 0xfffff800070d7984 */ /* 0x000f280000000800 */
[----:B------:R-:W1:Y:S01]  /*2fc0*/  @!P4 LDS R15, [R5+-0x100] ;  /* 0xffff0000050fc984 */ /* 0x000e620000000800 */
        /* <DEDUP_REMOVED lines=12> */
[----:B------:R-:W1:Y:S01]  /*3090*/  @!P4 LDL R10, [R3] ;  /* 0x00000000030ac983 */ /* 0x000e620000100800 */
[----:B----4-:R-:W-:-:S04]  /*30a0*/  FADD R13, -R4, R13 ;  /* 0x0000000d040d7221 */ /* 0x010fc80000000100 */
        /* <DEDUP_REMOVED lines=8> */
[----:B-1----:R-:W-:Y:S02]  /*3130*/  @!P4 FFMA R14, R13, R15, R10 ;  /* 0x0000000f0d0ec223 */ /* 0x002fe4000000000a */
        /* <DEDUP_REMOVED lines=44> */
[----:B------:R-:W4:Y:S01]  /*3400*/  S2UR UR5, SR_CgaCtaId ;  /* 0x00000000000579c3 */ /* 0x000f220000008800 */
[----:B0-----:R-:W-:Y:S01]  /*3410*/  IMAD.MOV.U32 R10, RZ, RZ, RZ ;  /* 0x000000ffff0a7224 */ /* 0x001fe200078e00ff */
[----:B------:R-:W-:Y:S01]  /*3420*/  UMOV UR4, 0x400 ;  /* 0x0000040000047882 */ /* 0x000fe20000000000 */
[----:B------:R-:W-:Y:S01]  /*3430*/  IMAD.MOV.U32 R9, RZ, RZ, RZ ;  /* 0x000000ffff097224 */ /* 0x000fe200078e00ff */
[----:B--2-4-:R-:W-:-:S12]  /*3440*/  ULEA UR4, UR5, UR4, 0x18 ;  /* 0x0000000405047291 */ /* 0x014fd8000f8ec0ff */
.L_x_181:
        /* <DEDUP_REMOVED lines=46> */
[----:B------:R-:W4:Y:S01]  /*3730*/  MUFU.EX2 R7, R7 ;  /* 0x0000000700077308 */ /* 0x000f220000000800 */
[----:B------:R-:W-:Y:S01]  /*3740*/  FADD R10, R10, R15 ;  /* 0x0000000f0a0a7221 */ /* 0x000fe20000000000 */
[----:B--2---:R-:W-:-:S04]  /*3750*/  FMUL R5, R5, R6 ;  /* 0x0000000605057220 */ /* 0x004fc80000400000 */
[----:B------:R-:W-:Y:S01]  /*3760*/  FADD R10, R10, R5 ;  /* 0x000000050a0a7221 */ /* 0x000fe20000000000 */
[----:B0-----:R-:W-:Y:S01]  /*3770*/  @!P4 FFMA R8, R13, R4, R8 ;  /* 0x000000040d08c223 */ /* 0x001fe20000000008 */
[----:B----4-:R-:W-:-:S04]  /*3780*/  FMUL R13, R12, R7 ;  /* 0x000000070c0d7220 */ /* 0x010fc80000400000 */
        /* <DEDUP_REMOVED lines=9> */
.L_x_179:
[----:B------:R-:W-:Y:S05]  /*3820*/  BSYNC.RECONVERGENT B0 ;  /* 0x0000000000007941 */ /* 0x000fea0003800200 */
.L_x_178:
[----:B------:R-:W5:Y:S01]  /*3830*/  LDCU UR4, c[0x0][0x3b8] ;  /* 0x00007700ff0477ac */ /* 0x000f620008000800 */
[----:B------:R-:W-:Y:S01]  /*3840*/  VIADD R24, R24, 0x1 ;  /* 0x0000000118187836 */ /* 0x000fe20000000000 */
[----:B------:R-:W-:Y:S08]  /*3850*/  BAR.SYNC.DEFER_BLOCKING 0x0 ;  /* 0x0000000000007b1d */ /* 0x000ff00000010000 */
[----:B------:R-:W-:Y:S01]  /*3860*/  BAR.SYNC.DEFER_BLOCKING 0x0 ;  /* 0x0000000000007b1d */ /* 0x000fe20000010000 */
[----:B-----5:R-:W-:-:S13]  /*3870*/  ISETP.NE.AND P3, PT, R24, UR4, PT ;  /* 0x0000000418007c0c */ /* 0x020fda000bf65270 */
[----:B------:R-:W-:Y:S05]  /*3880*/  @P3 BRA `(.L_x_182) ;  /* 0xffffffcc00943947 */ /* 0x000fea000383ffff */
.L_x_158:
[----:B------:R-:W-:-:S13]  /*3890*/  ISETP.GT.U32.AND P0, PT, R17, 0x1f, PT ;  /* 0x0000001f1100780c */ /* 0x000fda0003f04070 */
[----:B------:R-:W-:Y:S05]  /*38a0*/  @P0 EXIT ;  /* 0x000000000000094d */ /* 0x000fea0003800000 */
[----:B------:R-:W5:Y:S01]  /*38b0*/  LDCU UR4, c[0x0][0x3a0] ;  /* 0x00007400ff0477ac */ /* 0x000f620008000800 */
[----:B0---4-:R-:W0:Y:S01]  /*38c0*/  LDC.64 R6, c[0x0][0x398] ;  /* 0x0000e600ff067b82 */ /* 0x011e220000000a00 */
[----:B-1----:R-:W-:Y:S01]  /*38d0*/  IMAD R5, R2, 0x20, R17 ;  /* 0x0000002002057824 */ /* 0x002fe200078e0211 */
[----:B------:R-:W-:Y:S01]  /*38e0*/  ISETP.GE.U32.AND P0, PT, R16, 0x20, PT ;  /* 0x000000201000780c */ /* 0x000fe20003f06070 */
[----:B------:R-:W-:Y:S02]  /*38f0*/  BSSY.RECONVERGENT B0, `(.L_x_183) ;  /* 0x0000017000007945 */ /* 0x000fe40003800200 */
[C---:B--2---:R-:W-:Y:S01]  /*3900*/  IMAD R3, R5.reuse, 0x20, R16 ;  /* 0x0000002005037824 */ /* 0x044fe200078e0210 */
[----:B-----5:R-:W-:-:S03]  /*3910*/  ISETP.LT.AND P0, PT, R5, UR4, !P0 ;  /* 0x0000000405007c0c */ /* 0x020fc6000c701270 */
[----:B0-----:R-:W-:-:S10]  /*3920*/  IMAD.WIDE R6, R3, 0x4, R6 ;  /* 0x0000000403067825 */ /* 0x001fd400078e0206 */
[----:B------:R-:W-:Y:S05]  /*3930*/  @!P0 BRA `(.L_x_184) ;  /* 0x0000000000488947 */ /* 0x000fea0003800000 */
[----:B------:R-:W-:-:S05]  /*3940*/  SHF.R.U32.HI R0, RZ, 0x4, R17 ;  /* 0x00000004ff007819 */ /* 0x000fca0000011611 */
[----:B------:R-:W-:-:S05]  /*3950*/  IMAD R8, R0, 0x4, R1 ;  /* 0x0000000400087824 */ /* 0x000fca00078e0201 */
[----:B------:R-:W2:Y:S04]  /*3960*/  LDL R3, [R8+0x18] ;  /* 0x0000180008037983 */ /* 0x000ea80000100800 */
[----:B------:R-:W4:Y:S01]  /*3970*/  LDL R0, [R8] ;  /* 0x0000000008007983 */ /* 0x000f220000100800 */
[----:B------:R-:W-:Y:S01]  /*3980*/  BSSY.RECONVERGENT B1, `(.L_x_185) ;  /* 0x000000c000017945 */ /* 0x000fe20003800200 */
[----:B--2---:R-:W0:Y:S08]  /*3990*/  MUFU.RCP R2, R3 ;  /* 0x0000000300027308 */ /* 0x004e300000001000 */
[----:B----4-:R-:W1:Y:S01]  /*39a0*/  FCHK P0, R0, R3 ;  /* 0x0000000300007302 */ /* 0x010e620000000000 */
[----:B0-----:R-:W-:-:S04]  /*39b0*/  FFMA R9, -R3, R2, 1 ;  /* 0x3f80000003097423 */ /* 0x001fc80000000102 */
[----:B------:R-:W-:-:S04]  /*39c0*/  FFMA R9, R2, R9, R2 ;  /* 0x0000000902097223 */ /* 0x000fc80000000002 */
[----:B------:R-:W-:-:S04]  /*39d0*/  FFMA R2, R0, R9, RZ ;  /* 0x0000000900027223 */ /* 0x000fc800000000ff */
[----:B------:R-:W-:-:S04]  /*39e0*/  FFMA R4, -R3, R2, R0 ;  /* 0x0000000203047223 */ /* 0x000fc80000000100 */
[----:B------:R-:W-:Y:S01]  /*39f0*/  FFMA R9, R9, R4, R2 ;  /* 0x0000000409097223 */ /* 0x000fe20000000002 */
[----:B-1----:R-:W-:Y:S06]  /*3a00*/  @!P0 BRA `(.L_x_186) ;  /* 0x00000000000c8947 */ /* 0x002fec0003800000 */
[----:B------:R-:W-:-:S07]  /*3a10*/  MOV R2, 0x3a30 ;  /* 0x00003a3000027802 */ /* 0x000fce0000000f00 */
[----:B---3--:R-:W-:Y:S05]  /*3a20*/  CALL.REL.NOINC `($__internal_3_$__cuda_sm3x_div_rn_noftz_f32_slowpath) ;  /* 0x0000000000747944 */ /* 0x008fea0003c00000 */
[----:B------:R-:W-:-:S07]  /*3a30*/  IMAD.MOV.U32 R9, RZ, RZ, R0 ;  /* 0x000000ffff097224 */ /* 0x000fce00078e0000 */
.L_x_186:
[----:B------:R-:W-:Y:S05]  /*3a40*/  BSYNC.RECONVERGENT B1 ;  /* 0x0000000000017941 */ /* 0x000fea0003800200 */
.L_x_185:
[----:B------:R0:W-:Y:S02]  /*3a50*/  STG.E desc[UR36][R6.64], R9 ;  /* 0x0000000906007986 */ /* 0x0001e4000c101924 */
.L_x_184:
[----:B------:R-:W-:Y:S05]  /*3a60*/  BSYNC.RECONVERGENT B0 ;  /* 0x0000000000007941 */ /* 0x000fea0003800200 */
.L_x_183:
        /* <DEDUP_REMOVED lines=8> */
[----:B------:R-:W4:Y:S01]  /*3af0*/  LDL R0, [R1+0x4] ;  /* 0x0000040001007983 */ /* 0x000f220000100800 */
[----:B------:R-:W-:Y:S01]  /*3b00*/  BSSY.RECONVERGENT B0, `(.L_x_187) ;  /* 0x000000d000007945 */ /* 0x000fe20003800200 */
[----:B--2---:R-:W1:Y:S08]  /*3b10*/  MUFU.RCP R2, R5 ;  /* 0x0000000500027308 */ /* 0x004e700000001000 */
[----:B----4-:R-:W2:Y:S01]  /*3b20*/  FCHK P0, R0, R5 ;  /* 0x0000000500007302 */ /* 0x010ea20000000000 */
        /* <DEDUP_REMOVED lines=8> */
[----:B0--3--:R-:W-:Y:S05]  /*3bb0*/  CALL.REL.NOINC `($__internal_3_$__cuda_sm3x_div_rn_noftz_f32_slowpath) ;  /* 0x0000000000107944 */ /* 0x009fea0003c00000 */
[----:B------:R-:W-:-:S07]  /*3bc0*/  IMAD.MOV.U32 R2, RZ, RZ, R0 ;  /* 0x000000ffff027224 */ /* 0x000fce00078e0000 */
.L_x_188:
[----:B------:R-:W-:Y:S05]  /*3bd0*/  BSYNC.RECONVERGENT B0 ;  /* 0x0000000000007941 */ /* 0x000fea0003800200 */
.L_x_187:
[----:B------:R-:W-:Y:S01]  /*3be0*/  STG.E desc[UR36][R6.64+0x800], R2 ;  /* 0x0008000206007986 */ /* 0x000fe2000c101924 */
[----:B------:R-:W-:Y:S05]  /*3bf0*/  EXIT ;  /* 0x000000000000794d */ /* 0x000fea0003800000 */
        .weak           $__internal_3_$__cuda_sm3x_div_rn_noftz_f32_slowpath
        .type           $__internal_3_$__cuda_sm3x_div_rn_noftz_f32_slowpath,@function
        .size           $__internal_3_$__cuda_sm3x_div_rn_noftz_f32_slowpath,(.L_x_991 - $__internal_3_$__cuda_sm3x_div_rn_noftz_f32_slowpath)
$__internal_3_$__cuda_sm3x_div_rn_noftz_f32_slowpath:
        /* <DEDUP_REMOVED lines=34> */
.L_x_190:
        /* <DEDUP_REMOVED lines=51> */
.L_x_197:
[----:B------:R-:W-:-:S04]  /*4150*/  LOP3.LUT R0, R0, 0x80000000, RZ, 0xc0, !PT ;  /* 0x8000000000007812 */ /* 0x000fc800078ec0ff */
[----:B------:R-:W-:Y:S01]  /*4160*/  LOP3.LUT R0, R0, 0x7f800000, RZ, 0xfc, !PT ;  /* 0x7f80000000007812 */ /* 0x000fe200078efcff */
[----:B------:R-:W-:Y:S06]  /*4170*/  BRA `(.L_x_198) ;  /* 0x0000000000047947 */ /* 0x000fec0003800000 */
.L_x_196:
[----:B------:R-:W-:-:S07]  /*4180*/  IMAD R0, R9, 0x800000, R0 ;  /* 0x0080000009007824 */ /* 0x000fce00078e0200 */
.L_x_198:
[----:B------:R-:W-:Y:S05]  /*4190*/  BSYNC.RECONVERGENT B3 ;  /* 0x0000000000037941 */ /* 0x000fea0003800200 */
.L_x_195:
[----:B------:R-:W-:Y:S05]  /*41a0*/  BRA `(.L_x_199) ;  /* 0x0000000000207947 */ /* 0x000fea0003800000 */
.L_x_194:
[----:B------:R-:W-:-:S04]  /*41b0*/  LOP3.LUT R0, R3, 0x80000000, R0, 0x48, !PT ;  /* 0x8000000003007812 */ /* 0x000fc800078e4800 */
[----:B------:R-:W-:Y:S01]  /*41c0*/  LOP3.LUT R0, R0, 0x7f800000, RZ, 0xfc, !PT ;  /* 0x7f80000000007812 */ /* 0x000fe200078efcff */
[----:B------:R-:W-:Y:S06]  /*41d0*/  BRA `(.L_x_199) ;  /* 0x0000000000147947 */ /* 0x000fec0003800000 */
.L_x_193:
[----:B------:R-:W-:Y:S01]  /*41e0*/  LOP3.LUT R0, R3, 0x80000000, R0, 0x48, !PT ;  /* 0x8000000003007812 */ /* 0x000fe200078e4800 */
[----:B------:R-:W-:Y:S06]  /*41f0*/  BRA `(.L_x_199) ;  /* 0x00000000000c7947 */ /* 0x000fec0003800000 */
.L_x_192:
[----:B------:R-:W0:Y:S01]  /*4200*/  MUFU.RSQ R0, -QNAN ;  /* 0xffc0000000007908 */ /* 0x000e220000001400 */
[----:B------:R-:W-:Y:S05]  /*4210*/  BRA `(.L_x_199) ;  /* 0x0000000000047947 */ /* 0x000fea0003800000 */
.L_x_191:
[----:B------:R-:W-:-:S07]  /*4220*/  FADD.FTZ R0, R0, R3 ;  /* 0x0000000300007221 */ /* 0x000fce0000010000 */
.L_x_199:
[----:B------:R-:W-:Y:S05]  /*4230*/  BSYNC.RECONVERGENT B2 ;  /* 0x0000000000027941 */ /* 0x000fea0003800200 */
.L_x_189:
[----:B------:R-:W-:-:S04]  /*4240*/  IMAD.MOV.U32 R3, RZ, RZ, 0x0 ;  /* 0x00000000ff037424 */ /* 0x000fc800078e00ff */
[----:B0-----:R-:W-:Y:S05]  /*4250*/  RET.REL.NODEC R2 `(_Z15flash_attentionIfLi64ELi32ELi32ELi32ELi16EEvPT_S1_S1_S1_iS1_S1_i) ;  /* 0xffffffbc02687950 */ /* 0x001fea0003c3ffff */
.L_x_200:
        /* <DEDUP_REMOVED lines=10> */
.L_x_991:


//--------------------- .text._Z15flash_attentionIfLi8ELi8ELi256ELi32ELi16EEvPT_S1_S1_S1_iS1_S1_i --------------------------
	.section	.text._Z15flash_attentionIfLi8ELi8ELi256ELi32ELi16EEvPT_S1_S1_S1_iS1_S1_i,"ax",@progbits
	.align	128
        .global         _Z15flash_attentionIfLi8ELi8ELi256ELi32ELi16EEvPT_S1_S1_S1_iS1_S1_i
        .type           _Z15flash_attentionIfLi8ELi8ELi256ELi32ELi16EEvPT_S1_S1_S1_iS1_S1_i,@function
        .size           _Z15flash_attentionIfLi8ELi8ELi256ELi32ELi16EEvPT_S1_S1_S1_iS1_S1_i,(.L_x_992 - _Z15flash_attentionIfLi8ELi8ELi256ELi32ELi16EEvPT_S1_S1_S1_iS1_S1_i)
        .other          _Z15flash_attentionIfLi8ELi8ELi256ELi32ELi16EEvPT_S1_S1_S1_iS1_S1_i,@"STO_CUDA_ENTRY STV_DEFAULT"
_Z15flash_attentionIfLi8ELi8ELi256ELi32ELi16EEvPT_S1_S1_S1_iS1_S1_i:
.text._Z15flash_attentionIfLi8ELi8ELi256ELi32ELi16EEvPT_S1_S1_S1_iS1_S1_i:
[----:B------:R-:W0:Y:S01]  /*0000*/  LDC R1, c[0x0][0x37c] ;  /* 0x0000df00ff017b82 */ /* 0x000e220000000800 */
[----:B------:R-:W1:Y:S01]  /*0010*/  S2R R16, SR_TID.X ;  /* 0x0000000000107919 */ /* 0x000e620000002100 */
[----:B0-----:R-:W-:Y:S01]  /*0020*/  IADD3 R1, PT, PT, R1, -0x40, RZ ;  /* 0xffffffc001017810 */ /* 0x001fe20007ffe0ff */
[----:B------:R-:W0:Y:S01]  /*0030*/  LDCU UR36, c[0x0][0x2fc] ;  /* 0x00005f80ff2477ac */ /* 0x000e220008000800 */
[----:B------:R-:W-:Y:S01]  /*0040*/  BSSY.RECONVERGENT B6, `(.L_x_201) ;  /* 0x000002c000067945 */ /* 0x000fe20003800200 */
[----:B------:R-:W1:Y:S01]  /*0050*/  S2R R17, SR_TID.Y ;  /* 0x0000000000117919 */ /* 0x000e620000002200 */
[----:B------:R-:W-:Y:S01]  /*0060*/  R2UR UR37, R1 ;  /* 0x00000000012572ca */ /* 0x000fe200000e0000 */
[----:B------:R-:W1:Y:S02]  /*0070*/  S2R R2, SR_CTAID.X ;  /* 0x0000000000027919 */ /* 0x000e640000002500 */
[----:B-1----:R-:W-:-:S13]  /*0080*/  LOP3.LUT P0, RZ, R16, R17, R2, 0xfe, !PT ;  /* 0x0000001110ff7212 */ /* 0x002fda000780fe02 */
[----:B0-----:R-:W-:Y:S05]  /*0090*/  @P0 BRA `(.L_x_202) ;  /* 0x0000000000980947 */ /* 0x001fea0003800000 */
[----:B------:R-:W0:Y:S01]  /*00a0*/  LDC R0, c[0x0][0x2f8] ;  /* 0x0000be00ff007b82 */ /* 0x000e220000000800 */
[----:B------:R-:W-:Y:S01]  /*00b0*/  HFMA2 R10, -RZ, RZ, 0, 4.76837158203125e-07 ;  /* 0x00000008ff0a7431 */ /* 0x000fe200000001ff */
[----:B------:R-:W-:Y:S01]  /*00c0*/  MOV R11, 0x8 ;  /* 0x00000008000b7802 */ /* 0x000fe20000000f00 */
[----:B------:R-:W-:Y:S01]  /*00d0*/  HFMA2 R12, -RZ, RZ, 0, 1.52587890625e-05 ;  /* 0x00000100ff0c7431 */ /* 0x000fe200000001ff */
[----:B------:R-:W-:Y:S01]  /*00e0*/  MOV R18, 0x0 ;  /* 0x0000000000127802 */ /* 0x000fe20000000f00 */
[----:B------:R-:W1:Y:S02]  /*00f0*/  LDCU.64 UR4, c[0x4][0x8] ;  /* 0x01000100ff0477ac */ /* 0x000e640008000a00 */
[----:B------:R2:W-:Y:S01]  /*0100*/  STL.64 [R1+0x20], R10 ;  /* 0x0000200a01007387 */ /* 0x0005e20000100a00 */
[----:B------:R2:W3:Y:S03]  /*0110*/  LDC.64 R8, c[0x4][R18] ;  /* 0x0100000012087b82 */ /* 0x0004e60000000a00 */
[----:B------:R2:W-:Y:S01]  /*0120*/  STL [R1+0x28], R12 ;  /* 0x0000280c01007387 */ /* 0x0005e20000100800 */
[----:B-1----:R-:W-:-:S02]  /*0130*/  MOV R4, UR4 ;  /* 0x0000000400047c02 */ /* 0x002fc40008000f00 */
[----:B0-----:R-:W-:Y:S02]  /*0140*/  IADD3 R19, P0, P1, R1, 0x20, R0 ;  /* 0x0000002001137810 */ /* 0x001fe4000791e000 */
[----:B------:R-:W-:Y:S02]  /*0150*/  MOV R5, UR5 ;  /* 0x0000000500057c02 */ /* 0x000fe40008000f00 */
[----:B------:R-:W-:Y:S02]  /*0160*/  IADD3.X R22, PT, PT, RZ, UR36, RZ, P0, P1 ;  /* 0x00000024ff167c10 */ /* 0x000fe400087e24ff */
[----:B------:R-:W-:Y:S02]  /*0170*/  MOV R6, R19 ;  /* 0x0000001300067202 */ /* 0x000fe40000000f00 */
[----:B--23--:R-:W-:-:S07]  /*0180*/  MOV R7, R22 ;  /* 0x0000001600077202 */ /* 0x00cfce0000000f00 */
[----:B------:R-:W-:-:S07]  /*0190*/  LEPC R20, `(.L_x_203) ;  /* 0x000000001014794e */ /* 0x000fce0000000000 */
[----:B------:R-:W-:Y:S05]  /*01a0*/  CALL.ABS.NOINC R8 ;  /* 0x0000000008007343 */ /* 0x000fea0003c00000 */
.L_x_203:
        /* <DEDUP_REMOVED lines=11> */
.L_x_204:
        /* <DEDUP_REMOVED lines=10> */
.L_x_202:
[----:B------:R-:W-:Y:S05]  /*0300*/  BSYNC.RECONVERGENT B6 ;  /* 0x0000000000067941 */ /* 0x000fea0003800200 */
.L_x_201:
[----:B------:R0:W-:Y:S01]  /*0310*/  STL.128 [R1], RZ ;  /* 0x000000ff01007387 */ /* 0x0001e20000100c00 */
[----:B------:R-:W1:Y:S01]  /*0320*/  LDC.64 R46, c[0x0][0x358] ;  /* 0x0000d600ff2e7b82 */ /* 0x000e620000000a00 */
[----:B------:R-:W-:Y:S02]  /*0330*/  ISETP.GT.U32.AND P0, PT, R17, 0x7, PT ;  /* 0x000000071100780c */ /* 0x000fe40003f04070 */
[----:B------:R0:W-:Y:S11]  /*0340*/  STL.128 [R1+0x10], RZ ;  /* 0x000010ff01007387 */ /* 0x0001f60000100c00 */
[----:B0-----:R-:W-:Y:S05]  /*0350*/  @P0 BRA `(.L_x_205) ;  /* 0x0000000400640947 */ /* 0x001fea0003800000 */
[----:B------:R-:W0:Y:S01]  /*0360*/  LDCU UR4, c[0x0][0x3a0] ;  /* 0x00007400ff0477ac */ /* 0x000e220008000800 */
[----:B------:R-:W-:-:S04]  /*0370*/  LEA R3, R2, R17, 0x3 ;  /* 0x0000001102037211 */ /* 0x000fc800078e18ff */
[----:B0-----:R-:W-:-:S13]  /*0380*/  ISETP.GE.AND P0, PT, R3, UR4, PT ;  /* 0x0000000403007c0c */ /* 0x001fda000bf06270 */
[----:B------:R-:W-:Y:S05]  /*0390*/  @!P0 BRA `(.L_x_206) ;  /* 0x0000000000788947 */ /* 0x000fea0003800000 */
[----:B------:R-:W-:-:S13]  /*03a0*/  ISETP.GT.U32.AND P0, PT, R16, 0xff, PT ;  /* 0x000000ff1000780c */ /* 0x000fda0003f04070 */
[----:B------:R-:W-:Y:S05]  /*03b0*/  @P0 BRA `(.L_x_205) ;  /* 0x00000004004c0947 */ /* 0x000fea0003800000 */
[----:B------:R-:W0:Y:S01]  /*03c0*/  S2UR UR5, SR_CgaCtaId ;  /* 0x00000000000579c3 */ /* 0x000e220000008800 */
[----:B------:R-:W-:Y:S01]  /*03d0*/  UMOV UR4, 0x400 ;  /* 0x0000040000047882 */ /* 0x000fe20000000000 */
[----:B------:R-:W-:Y:S02]  /*03e0*/  LEA R0, R17, R16, 0x8 ;  /* 0x0000001011007211 */ /* 0x000fe400078e40ff */
[----:B------:R-:W-:Y:S01]  /*03f0*/  ISETP.GE.U32.AND P0, PT, R16, 0xe0, PT ;  /* 0x000000e01000780c */ /* 0x000fe20003f06070 */
[----:B0-----:R-:W-:-:S06]  /*0400*/  ULEA UR4, UR5, UR4, 0x18 ;  /* 0x0000000405047291 */ /* 0x001fcc000f8ec0ff */
[----:B------:R-:W-:-:S05]  /*0410*/  LEA R0, R0, UR4, 0x2 ;  /* 0x0000000400007c11 */ /* 0x000fca000f8e10ff */
[----:B------:R0:W-:Y:S01]  /*0420*/  STS [R0+0x4000], RZ ;  /* 0x004000ff00007388 */ /* 0x0001e20000000800 */
[----:B------:R-:W-:Y:S05]  /*0430*/  @P0 BRA `(.L_x_205) ;  /* 0x00000004002c0947 */ /* 0x000fea0003800000 */
[----:B------:R2:W-:Y:S01]  /*0440*/  STS [R0+0x4080], RZ ;  /* 0x004080ff00007388 */ /* 0x0005e20000000800 */
[----:B------:R-:W-:-:S13]  /*0450*/  ISETP.GT.U32.AND P0, PT, R16, 0xbf, PT ;  /* 0x000000bf1000780c */ /* 0x000fda0003f04070 */
[----:B--2---:R-:W-:Y:S05]  /*0460*/  @P0 BRA `(.L_x_205) ;  /* 0x0000000400200947 */ /* 0x004fea0003800000 */
        /* <DEDUP_REMOVED lines=16> */
[----:B------:R-:W-:Y:S05]  /*0570*/  BRA `(.L_x_205) ;  /* 0x0000000000dc7947 */ /* 0x000fea0003800000 */
.L_x_206:
[----:B------:R-:W-:-:S13]  /*0580*/  ISETP.GT.U32.AND P0, PT, R16, 0xff, PT ;  /* 0x000000ff1000780c */ /* 0x000fda0003f04070 */
[----:B------:R-:W-:Y:S05]  /*0590*/  @P0 BRA `(.L_x_205) ;  /* 0x0000000000d40947 */ /* 0x000fea0003800000 */
[----:B------:R-:W0:Y:S01]  /*05a0*/  LDC.64 R4, c[0x0][0x380] ;  /* 0x0000e000ff047b82 */ /* 0x000e220000000a00 */
[----:B-1----:R-:W-:Y:S02]  /*05b0*/  R2UR UR4, R46 ;  /* 0x000000002e0472ca */ /* 0x002fe400000e0000 */
[----:B------:R-:W-:Y:S02]  /*05c0*/  R2UR UR5, R47 ;  /* 0x000000002f0572ca */ /* 0x000fe400000e0000 */
[----:B------:R-:W-:-:S05]  /*05d0*/  LEA R3, R3, R16, 0x8 ;  /* 0x0000001003037211 */ /* 0x000fca00078e40ff */
[----:B0-----:R-:W-:-:S06]  /*05e0*/  IMAD.WIDE R4, R3, 0x4, R4 ;  /* 0x0000000403047825 */ /* 0x001fcc00078e0204 */
[----:B------:R-:W2:Y:S01]  /*05f0*/  LDG.E R0, desc[UR4][R4.64] ;  /* 0x0000000404007981 */ /* 0x000ea2000c1e1900 */
[----:B------:R-:W0:Y:S01]  /*0600*/  S2UR UR5, SR_CgaCtaId ;  /* 0x00000000000579c3 */ /* 0x000e220000008800 */
[----:B------:R-:W-:Y:S01]  /*0610*/  UMOV UR4, 0x400 ;  /* 0x0000040000047882 */ /* 0x000fe20000000000 */
[----:B------:R-:W-:Y:S02]  /*0620*/  LEA R3, R17, R16, 0x8 ;  /* 0x0000001011037211 */ /* 0x000fe400078e40ff */
[----:B------:R-:W-:Y:S01]  /*0630*/  ISETP.GT.U32.AND P0, PT, R16, 0xdf, PT ;  /* 0x000000df1000780c */ /* 0x000fe20003f04070 */
[----:B0-----:R-:W-:-:S06]  /*0640*/  ULEA UR4, UR5, UR4, 0x18 ;  /* 0x0000000405047291 */ /* 0x001fcc000f8ec0ff */
[----:B------:R-:W-:-:S05]  /*0650*/  LEA R7, R3, UR4, 0x2 ;  /* 0x0000000403077c11 */ /* 0x000fca000f8e10ff */
[----:B--2---:R0:W-:Y:S01]  /*0660*/  STS [R7+0x4000], R0 ;  /* 0x0040000007007388 */ /* 0x0041e20000000800 */
[----:B------:R-:W-:Y:S05]  /*0670*/  @P0 BRA `(.L_x_205) ;  /* 0x00000000009c0947 */ /* 0x000fea0003800000 */
[----:B------:R-:W-:Y:S02]  /*0680*/  R2UR UR4, R46 ;  /* 0x000000002e0472ca */ /* 0x000fe400000e0000 */
[----:B------:R-:W-:-:S13]  /*0690*/  R2UR UR5, R47 ;  /* 0x000000002f0572ca */ /* 0x000fda00000e0000 */
[----:B0-----:R-:W2:Y:S01]  /*06a0*/  LDG.E R0, desc[UR4][R4.64+0x80] ;  /* 0x0000800404007981 */ /* 0x001ea2000c1e1900 */
[----:B------:R-:W-:-:S03]  /*06b0*/  ISETP.GT.U32.AND P0, PT, R16, 0xbf, PT ;  /* 0x000000bf1000780c */ /* 0x000fc60003f04070 */
[----:B--2---:R2:W-:Y:S10]  /*06c0*/  STS [R7+0x4080], R0 ;  /* 0x0040800007007388 */ /* 0x0045f40000000800 */
[----:B------:R-:W-:Y:S05]  /*06d0*/  @P0 BRA `(.L_x_205) ;  /* 0x0000000000840947 */ /* 0x000fea0003800000 */
[----:B------:R-:W-:Y:S02]  /*06e0*/  R2UR UR4, R46 ;  /* 0x000000002e0472ca */ /* 0x000fe400000e0000 */
[----:B------:R-:W-:-:S13]  /*06f0*/  R2UR UR5, R47 ;  /* 0x000000002f0572ca */ /* 0x000fda00000e0000 */
[----:B--2---:R-:W2:Y:S01]  /*0700*/  LDG.E R0, desc[UR4][R4.64+0x100] ;  /* 0x0001000404007981 */ /* 0x004ea2000c1e1900 */
[----:B------:R-:W-:-:S03]  /*0710*/  ISETP.GT.U32.AND P0, PT, R16, 0x9f, PT ;  /* 0x0000009f1000780c */ /* 0x000fc60003f04070 */
[----:B--2---:R3:W-:Y:S10]  /*0720*/  STS [R7+0x4100], R0 ;  /* 0x0041000007007388 */ /* 0x0047f40000000800 */
[----:B------:R-:W-:Y:S05]  /*0730*/  @P0 BRA `(.L_x_205) ;  /* 0x00000000006c0947 */ /* 0x000fea0003800000 */
[----:B------:R-:W-:Y:S02]  /*0740*/  R2UR UR4, R46 ;  /* 0x000000002e0472ca */ /* 0x000fe400000e0000 */
[----:B------:R-:W-:-:S13]  /*0750*/  R2UR UR5, R47 ;  /* 0x000000002f0572ca */ /* 0x000fda00000e0000 */
[----:B---3--:R-:W2:Y:S01]  /*0760*/  LDG.E R0, desc[UR4][R4.64+0x180] ;  /* 0x0001800404007981 */ /* 0x008ea2000c1e1900 */
[----:B------:R-:W-:-:S03]  /*0770*/  ISETP.GT.U32.AND P0, PT, R16, 0x7f, PT ;  /* 0x0000007f1000780c */ /* 0x000fc60003f04070 */
[----:B--2---:R4:W-:Y:S10]  /*0780*/  STS [R7+0x4180], R0 ;  /* 0x0041800007007388 */ /* 0x0049f40000000800 */
[----:B------:R-:W-:Y:S05]  /*0790*/  @P0 BRA `(.L_x_205) ;  /* 0x0000000000540947 */ /* 0x000fea0003800000 */
[----:B------:R-:W-:Y:S02]  /*07a0*/  R2UR UR4, R46 ;  /* 0x000000002e0472ca */ /* 0x000fe400000e0000 */
[----:B------:R-:W-:-:S13]  /*07b0*/  R2UR UR5, R47 ;  /* 0x000000002f0572ca */ /* 0x000fda00000e0000 */
[----:B----4-:R-:W2:Y:S01]  /*07c0*/  LDG.E R0, desc[UR4][R4.64+0x200] ;  /* 0x0002000404007981 */ /* 0x010ea2000c1e1900 */
[----:B------:R-:W-:-:S03]  /*07d0*/  ISETP.GT.U32.AND P0, PT, R16, 0x5f, PT ;  /* 0x0000005f1000780c */ /* 0x000fc60003f04070 */
[----:B--2---:R0:W-:Y:S10]  /*07e0*/  STS [R7+0x4200], R0 ;  /* 0x0042000007007388 */ /* 0x0041f40000000800 */
[----:B------:R-:W-:Y:S05]  /*07f0*/  @P0 BRA `(.L_x_205) ;  /* 0x00000000003c0947 */ /* 0x000fea0003800000 */
[----:B------:R-:W-:Y:S02]  /*0800*/  R2UR UR4, R46 ;  /* 0x000000002e0472ca */ /* 0x000fe400000e0000 */
[----:B------:R-:W-:-:S13]  /*0810*/  R2UR UR5, R47 ;  /* 0x000000002f0572ca */ /* 0x000fda00000e0000 */
[----:B0-----:R-:W2:Y:S01]  /*0820*/  LDG.E R0, desc[UR4][R4.64+0x280] ;  /* 0x0002800404007981 */ /* 0x001ea2000c1e1900 */
[----:B------:R-:W-:-:S03]  /*0830*/  ISETP.GT.U32.AND P0, PT, R16, 0x3f, PT ;  /* 0x0000003f1000780c */ /* 0x000fc60003f04070 */
[----:B--2---:R0:W-:Y:S10]  /*0840*/  STS [R7+0x4280], R0 ;  /* 0x0042800007007388 */ /* 0x0041f40000000800 */
[----:B------:R-:W-:Y:S05]  /*0850*/  @P0 BRA `(.L_x_205) ;  /* 0x0000000000240947 */ /* 0x000fea0003800000 */
[----:B------:R-:W-:Y:S02]  /*0860*/  ISETP.GT.U32.AND P0, PT, R16, 0x1f, PT ;  /* 0x0000001f1000780c */ /* 0x000fe40003f04070 */
[----:B------:R-:W-:Y:S02]  /*0870*/  R2UR UR4, R46 ;  /* 0x000000002e0472ca */ /* 0x000fe400000e0000 */
[----:B------:R-:W-:-:S09]  /*0880*/  R2UR UR5, R47 ;  /* 0x000000002f0572ca */ /* 0x000fd200000e0000 */
[----:B------:R-:W-:Y:S02]  /*0890*/  @!P0 R2UR UR6, R46 ;  /* 0x000000002e0682ca */ /* 0x000fe400000e0000 */
[----:B------:R-:W-:Y:S02]  /*08a0*/  @!P0 R2UR UR7, R47 ;  /* 0x000000002f0782ca */ /* 0x000fe400000e0000 */
[----:B0-----:R-:W2:Y:S11]  /*08b0*/  LDG.E R0, desc[UR4][R4.64+0x300] ;  /* 0x0003000404007981 */ /* 0x001eb6000c1e1900 */
[----:B------:R-:W3:Y:S04]  /*08c0*/  @!P0 LDG.E R3, desc[UR6][R4.64+0x380] ;  /* 0x0003800604038981 */ /* 0x000ee8000c1e1900 */
[----:B--2---:R0:W-:Y:S04]  /*08d0*/  STS [R7+0x4300], R0 ;  /* 0x0043000007007388 */ /* 0x0041e80000000800 */
[----:B---3--:R0:W-:Y:S02]  /*08e0*/  @!P0 STS [R7+0x4380], R3 ;  /* 0x0043800307008388 */ /* 0x0081e40000000800 */
.L_x_205:
[----:B------:R-:W-:Y:S05]  /*08f0*/  WARPSYNC.ALL ;  /* 0x0000000000007948 */ /* 0x000fea0003800000 */
[----:B------:R-:W5:Y:S01]  /*0900*/  LDCU UR4, c[0x0][0x3b8] ;  /* 0x00007700ff0477ac */ /* 0x000f620008000800 */
[----:B------:R-:W-:Y:S01]  /*0910*/  HFMA2 R42, -RZ, RZ, 0, 0 ;  /* 0x00000000ff2a7431 */ /* 0x000fe200000001ff */
[----:B0-234-:R-:W-:Y:S01]  /*0920*/  MOV R7, RZ ;  /* 0x000000ff00077202 */ /* 0x01dfe20000000f00 */
[----:B-----5:R-:W-:Y:S01]  /*0930*/  UISETP.GE.AND UP0, UPT, UR4, 0x1, UPT ;  /* 0x000000010400788c */ /* 0x020fe2000bf06270 */
[----:B------:R-:W-:Y:S08]  /*0940*/  BAR.SYNC.DEFER_BLOCKING 0x0 ;  /* 0x0000000000007b1d */ /* 0x000ff00000010000 */
[----:B------:R-:W-:Y:S05]  /*0950*/  BRA.U !UP0, `(.L_x_207) ;  /* 0x0000002908987547 */ /* 0x000fea000b800000 */
[----:B------:R-:W0:Y:S01]  /*0960*/  S2UR UR5, SR_CgaCtaId ;  /* 0x00000000000579c3 */ /* 0x000e220000008800 */
[----:B------:R-:W-:Y:S01]  /*0970*/  UMOV UR4, 0x400 ;  /* 0x0000040000047882 */ /* 0x000fe20000000000 */
[C---:B------:R-:W-:Y:S02]  /*0980*/  LEA R0, R17.reuse, R16, 0x3 ;  /* 0x0000001011007211 */ /* 0x040fe400078e18ff */
[----:B------:R-:W-:Y:S02]  /*0990*/  CS2R R4, SRZ ;  /* 0x0000000000047805 */ /* 0x000fe4000001ff00 */
[----:B------:R-:W-:Y:S02]  /*09a0*/  MOV R3, 0xff800000 ;  /* 0xff80000000037802 */ /* 0x000fe40000000f00 */
[----:B------:R-:W-:Y:S02]  /*09b0*/  CS2R R6, SRZ ;  /* 0x0000000000067805 */ /* 0x000fe4000001ff00 */
[----:B------:R-:W-:Y:S01]  /*09c0*/  MOV R42, RZ ;  /* 0x000000ff002a7202 */ /* 0x000fe20000000f00 */
[----:B------:R-:W-:Y:S01]  /*09d0*/  IMAD R40, R17, 0xf8, R0 ;  /* 0x000000f811287824 */ /* 0x000fe200078e0200 */
[----:B------:R-:W-:-:S02]  /*09e0*/  CS2R R8, SRZ ;  /* 0x0000000000087805 */ /* 0x000fc4000001ff00 */
[----:B------:R-:W-:Y:S01]  /*09f0*/  CS2R R10, SRZ ;  /* 0x00000000000a7805 */ /* 0x000fe2000001ff00 */
[----:B0-----:R-:W-:-:S06]  /*0a00*/  ULEA UR4, UR5, UR4, 0x18 ;  /* 0x0000000405047291 */ /* 0x001fcc000f8ec0ff */
[----:B------:R-:W-:Y:S02]  /*0a10*/  LEA R41, R0, UR4, 0x2 ;  /* 0x0000000400297c11 */ /* 0x000fe4000f8e10ff */
[----:B------:R-:W-:Y:S02]  /*0a20*/  LEA R18, R16, UR4, 0x2 ;  /* 0x0000000410127c11 */ /* 0x000fe4000f8e10ff */
[----:B------:R-:W-:Y:S02]  /*0a30*/  LEA R0, R17, UR4, 0x5 ;  /* 0x0000000411007c11 */ /* 0x000fe4000f8e28ff */
[----:B------:R-:W-:Y:S02]  /*0a40*/  IADD3 R18, PT, PT, R18, 0x2780, RZ ;  /* 0x0000278012127810 */ /* 0x000fe40007ffe0ff */
[----:B------:R-:W-:Y:S02]  /*0a50*/  IADD3 R0, PT, PT, R0, 0x6004, RZ ;  /* 0x0000600400007810 */ /* 0x000fe40007ffe0ff */
[----:B------:R-:W-:-:S02]  /*0a60*/  LEA R40, R40, UR4, 0x2 ;  /* 0x0000000428287c11 */ /* 0x000fc4000f8e10ff */
[----:B------:R-:W-:Y:S01]  /*0a70*/  LEA R19, R17, UR4, 0xa ;  /* 0x0000000411137c11 */ /* 0x000fe2000f8e50ff */
[----:B------:R-:W-:-:S06]  /*0a80*/  UMOV UR4, URZ ;  /* 0x000000ff00047c82 */ /* 0x000fcc0008000000 */
.L_x_219:
[----:B------:R-:W-:Y:S01]  /*0a90*/  ISETP.GE.U32.AND P0, PT, R17, 0x8, PT ;  /* 0x000000081100780c */ /* 0x000fe20003f06070 */
[----:B------:R-:W-:-:S12]  /*0aa0*/  BSSY.RECONVERGENT B0, `(.L_x_208) ;  /* 0x000007c000007945 */ /* 0x000fd80003800200 */
[----:B0-234-:R-:W-:Y:S05]  /*0ab0*/  @P0 BRA `(.L_x_209) ;  /* 0x0000000400e80947 */ /* 0x01dfea0003800000 */
[----:B------:R-:W0:Y:S01]  /*0ac0*/  LDCU UR5, c[0x0][0x3a0] ;  /* 0x00007400ff0577ac */ /* 0x000e220008000800 */
[----:B------:R-:W-:-:S04]  /*0ad0*/  MOV R12, UR4 ;  /* 0x00000004000c7c02 */ /* 0x000fc80008000f00 */
[----:B------:R-:W-:-:S04]  /*0ae0*/  LEA R21, R12, R17, 0x3 ;  /* 0x000000110c157211 */ /* 0x000fc800078e18ff */
[----:B0-----:R-:W-:-:S13]  /*0af0*/  ISETP.GE.AND P0, PT, R21, UR5, PT ;  /* 0x0000000515007c0c */ /* 0x001fda000bf06270 */
[----:B------:R-:W-:Y:S05]  /*0b00*/  @!P0 BRA `(.L_x_210) ;  /* 0x0000000000848947 */ /* 0x000fea0003800000 */
[----:B------:R-:W-:-:S13]  /*0b10*/  ISETP.GE.U32.AND P0, PT, R16, 0x100, PT ;  /* 0x000001001000780c */ /* 0x000fda0003f06070 */
[----:B------:R-:W-:Y:S05]  /*0b20*/  @P0 BRA `(.L_x_209) ;  /* 0x0000000400cc0947 */ /* 0x000fea0003800000 */
[----:B------:R0:W-:Y:S01]  /*0b30*/  STS [R40], RZ ;  /* 0x000000ff28007388 */ /* 0x0001e20000000800 */
[----:B------:R-:W-:-:S03]  /*0b40*/  ISETP.GT.U32.AND P0, PT, R16, 0xdf, PT ;  /* 0x000000df1000780c */ /* 0x000fc60003f04070 */
[----:B------:R0:W-:Y:S10]  /*0b50*/  STS [R40+0x2000], RZ ;  /* 0x002000ff28007388 */ /* 0x0001f40000000800 */
[----:B0-----:R-:W-:Y:S05]  /*0b60*/  @P0 BRA `(.L_x_209) ;  /* 0x0000000400bc0947 */ /* 0x001fea0003800000 */
[----:B------:R0:W-:Y:S01]  /*0b70*/  STS [R40+0x80], RZ ;  /* 0x000080ff28007388 */ /* 0x0001e20000000800 */
        /* <DEDUP_REMOVED lines=23> */
[----:B------:R0:W-:Y:S04]  /*0cf0*/  STS [R40+0x380], RZ ;  /* 0x000380ff28007388 */ /* 0x0001e80000000800 */
[----:B------:R0:W-:Y:S01]  /*0d00*/  STS [R40+0x2380], RZ ;  /* 0x002380ff28007388 */ /* 0x0001e20000000800 */
[----:B------:R-:W-:Y:S05]  /*0d10*/  BRA `(.L_x_209) ;  /* 0x0000000400507947 */ /* 0x000fea0003800000 */
.L_x_210:
[----:B------:R-:W-:-:S13]  /*0d20*/  ISETP.GT.U32.AND P0, PT, R16, 0xff, PT ;  /* 0x000000ff1000780c */ /* 0x000fda0003f04070 */
[----:B------:R-:W-:Y:S05]  /*0d30*/  @P0 BRA `(.L_x_209) ;  /* 0x0000000400480947 */ /* 0x000fea0003800000 */
[----:B------:R-:W0:Y:S01]  /*0d40*/  LDC.64 R12, c[0x0][0x388] ;  /* 0x0000e200ff0c7b82 */ /* 0x000e220000000a00 */
[C---:B-1----:R-:W-:Y:S02]  /*0d50*/  R2UR UR6, R46.reuse ;  /* 0x000000002e0672ca */ /* 0x042fe400000e0000 */
[C---:B------:R-:W-:Y:S02]  /*0d60*/  R2UR UR7, R47.reuse ;  /* 0x000000002f0772ca */ /* 0x040fe400000e0000 */
[----:B------:R-:W-:Y:S02]  /*0d70*/  R2UR UR8, R46 ;  /* 0x000000002e0872ca */ /* 0x000fe400000e0000 */
[----:B------:R-:W-:Y:S01]  /*0d80*/  R2UR UR9, R47 ;  /* 0x000000002f0972ca */ /* 0x000fe200000e0000 */
[----:B------:R-:W1:Y:S01]  /*0d90*/  LDC.64 R14, c[0x0][0x390] ;  /* 0x0000e400ff0e7b82 */ /* 0x000e620000000a00 */
[----:B------:R-:W-:-:S05]  /*0da0*/  LEA R21, R21, R16, 0x8 ;  /* 0x0000001015157211 */ /* 0x000fca00078e40ff */
[----:B0-----:R-:W-:-:S04]  /*0db0*/  IMAD.WIDE.U32 R12, R21, 0x4, R12 ;  /* 0x00000004150c7825 */ /* 0x001fc800078e000c */
[----:B-1----:R-:W-:Y:S02]  /*0dc0*/  IMAD.WIDE.U32 R14, R21, 0x4, R14 ;  /* 0x00000004150e7825 */ /* 0x002fe400078e000e */
[----:B------:R-:W2:Y:S04]  /*0dd0*/  LDG.E R21, desc[UR6][R12.64] ;  /* 0x000000060c157981 */ /* 0x000ea8000c1e1900 */
[----:B------:R-:W3:Y:S01]  /*0de0*/  LDG.E R23, desc[UR8][R14.64] ;  /* 0x000000080e177981 */ /* 0x000ee2000c1e1900 */
[----:B------:R-:W-:-:S03]  /*0df0*/  ISETP.GT.U32.AND P0, PT, R16, 0xdf, PT ;  /* 0x000000df1000780c */ /* 0x000fc60003f04070 */
[----:B--2---:R2:W-:Y:S04]  /*0e00*/  STS [R40], R21 ;  /* 0x0000001528007388 */ /* 0x0045e80000000800 */
[----:B---3--:R2:W-:Y:S06]  /*0e10*/  STS [R40+0x2000], R23 ;  /* 0x0020001728007388 */ /* 0x0085ec0000000800 */
[----:B------:R-:W-:Y:S05]  /*0e20*/  @P0 BRA `(.L_x_209) ;  /* 0x00000004000c0947 */ /* 0x000fea0003800000 */
[C---:B------:R-:W-:Y:S02]  /*0e30*/  R2UR UR6, R46.reuse ;  /* 0x000000002e0672ca */ /* 0x040fe400000e0000 */
[C---:B------:R-:W-:Y:S02]  /*0e40*/  R2UR UR7, R47.reuse ;  /* 0x000000002f0772ca */ /* 0x040fe400000e0000 */
[----:B------:R-:W-:Y:S02]  /*0e50*/  R2UR UR8, R46 ;  /* 0x000000002e0872ca */ /* 0x000fe400000e0000 */
[----:B------:R-:W-:-:S09]  /*0e60*/  R2UR UR9, R47 ;  /* 0x000000002f0972ca */ /* 0x000fd200000e0000 */
[----:B--2---:R-:W2:Y:S04]  /*0e70*/  LDG.E R21, desc[UR6][R12.64+0x80] ;  /* 0x000080060c157981 */ /* 0x004ea8000c1e1900 */
[----:B------:R-:W3:Y:S01]  /*0e80*/  LDG.E R23, desc[UR8][R14.64+0x80] ;  /* 0x000080080e177981 */ /* 0x000ee2000c1e1900 */
[----:B------:R-:W-:-:S03]  /*0e90*/  ISETP.GT.U32.AND P0, PT, R16, 0xbf, PT ;  /* 0x000000bf1000780c */ /* 0x000fc60003f04070 */
[----:B--2---:R4:W-:Y:S04]  /*0ea0*/  STS [R40+0x80], R21 ;  /* 0x0000801528007388 */ /* 0x0049e80000000800 */
[----:B---3--:R4:W-:Y:S06]  /*0eb0*/  STS [R40+0x2080], R23 ;  /* 0x0020801728007388 */ /* 0x0089ec0000000800 */
[----:B------:R-:W-:Y:S05]  /*0ec0*/  @P0 BRA `(.L_x_209) ;  /* 0x0000000000e40947 */ /* 0x000fea0003800000 */
[C---:B------:R-:W-:Y:S02]  /*0ed0*/  R2UR UR6, R46.reuse ;  /* 0x000000002e0672ca */ /* 0x040fe400000e0000 */
[C---:B------:R-:W-:Y:S02]  /*0ee0*/  R2UR UR7, R47.reuse ;  /* 0x000000002f0772ca */ /* 0x040fe400000e0000 */
[----:B------:R-:W-:Y:S02]  /*0ef0*/  R2UR UR8, R46 ;  /* 0x000000002e0872ca */ /* 0x000fe400000e0000 */
[----:B------:R-:W-:-:S09]  /*0f00*/  R2UR UR9, R47 ;  /* 0x000000002f0972ca */ /* 0x000fd200000e0000 */
[----:B----4-:R-:W2:Y:S04]  /*0f10*/  LDG.E R21, desc[UR6][R12.64+0x100] ;  /* 0x000100060c157981 */ /* 0x010ea8000c1e1900 */
        /* <DEDUP_REMOVED lines=9> */
[----:B0-----:R-:W2:Y:S04]  /*0fb0*/  LDG.E R21, desc[UR6][R12.64+0x180] ;  /* 0x000180060c157981 */ /* 0x001ea8000c1e1900 */
        /* <DEDUP_REMOVED lines=25> */
[----:B------:R-:W-:Y:S02]  /*1150*/  ISETP.GT.U32.AND P0, PT, R16, 0x1f, PT ;  /* 0x0000001f1000780c */ /* 0x000fe40003f04070 */
[C---:B------:R-:W-:Y:S02]  /*1160*/  R2UR UR6, R46.reuse ;  /* 0x000000002e0672ca */ /* 0x040fe400000e0000 */
[C---:B------:R-:W-:Y:S02]  /*1170*/  R2UR UR7, R47.reuse ;  /* 0x000000002f0772ca */ /* 0x040fe400000e0000 */
[----:B------:R-:W-:Y:S02]  /*1180*/  R2UR UR8, R46 ;  /* 0x000000002e0872ca */ /* 0x000fe400000e0000 */
[----:B------:R-:W-:-:S05]  /*1190*/  R2UR UR9, R47 ;  /* 0x000000002f0972ca */ /* 0x000fca00000e0000 */
[C---:B------:R-:W-:Y:S02]  /*11a0*/  @!P0 R2UR UR10, R46.reuse ;  /* 0x000000002e0a82ca */ /* 0x040fe400000e0000 */
[C---:B------:R-:W-:Y:S02]  /*11b0*/  @!P0 R2UR UR11, R47.reuse ;  /* 0x000000002f0b82ca */ /* 0x040fe400000e0000 */
[----:B------:R-:W-:Y:S01]  /*11c0*/  @!P0 R2UR UR12, R46 ;  /* 0x000000002e0c82ca */ /* 0x000fe200000e0000 */
[----:B0-----:R-:W2:Y:S01]  /*11d0*/  LDG.E R21, desc[UR6][R12.64+0x300] ;  /* 0x000300060c157981 */ /* 0x001ea2000c1e1900 */
[----:B------:R-:W-:-:S03]  /*11e0*/  @!P0 R2UR UR13, R47 ;  /* 0x000000002f0d82ca */ /* 0x000fc600000e0000 */
[----:B------:R-:W3:Y:S06]  /*11f0*/  LDG.E R23, desc[UR8][R14.64+0x300] ;  /* 0x000300080e177981 */ /* 0x000eec000c1e1900 */
[----:B------:R-:W4:Y:S04]  /*1200*/  @!P0 LDG.E R25, desc[UR10][R12.64+0x380] ;  /* 0x0003800a0c198981 */ /* 0x000f28000c1e1900 */
[----:B------:R-:W5:Y:S04]  /*1210*/  @!P0 LDG.E R27, desc[UR12][R14.64+0x380] ;  /* 0x0003800c0e1b8981 */ /* 0x000f68000c1e1900 */
[----:B--2---:R0:W-:Y:S04]  /*1220*/  STS [R40+0x300], R21 ;  /* 0x0003001528007388 */ /* 0x0041e80000000800 */
[----:B---3--:R0:W-:Y:S04]  /*1230*/  STS [R40+0x2300], R23 ;  /* 0x0023001728007388 */ /* 0x0081e80000000800 */
[----:B----4-:R0:W-:Y:S04]  /*1240*/  @!P0 STS [R40+0x380], R25 ;  /* 0x0003801928008388 */ /* 0x0101e80000000800 */
[----:B-----5:R0:W-:Y:S02]  /*1250*/  @!P0 STS [R40+0x2380], R27 ;  /* 0x0023801b28008388 */ /* 0x0201e40000000800 */
.L_x_209:
[----:B------:R-:W-:Y:S05]  /*1260*/  BSYNC.RECONVERGENT B0 ;  /* 0x0000000000007941 */ /* 0x000fea0003800200 */
.L_x_208:
[----:B------:R-:W-:Y:S08]  /*1270*/  BAR.SYNC.DEFER_BLOCKING 0x0 ;  /* 0x0000000000007b1d */ /* 0x000ff00000010000 */
[----:B------:R-:W-:Y:S01]  /*1280*/  BAR.SYNC.DEFER_BLOCKING 0x0 ;  /* 0x0000000000007b1d */ /* 0x000fe20000010000 */
[C---:B------:R-:W-:Y:S02]  /*1290*/  LOP3.LUT P1, RZ, R17.reuse, 0x3f8, R16, 0xc8, !PT ;  /* 0x000003f811ff7812 */ /* 0x040fe4000782c810 */
[----:B------:R-:W-:-:S03]  /*12a0*/  ISETP.GT.U32.AND P0, PT, R17, 0x7, PT ;  /* 0x000000071100780c */ /* 0x000fc60003f04070 */
[----:B------:R-:W-:Y:S08]  /*12b0*/  BSSY.RECONVERGENT B0, `(.L_x_211) ;  /* 0x0000187000007945 */ /* 0x000ff00003800200 */
[----:B------:R-:W-:Y:S05]  /*12c0*/  @P1 BRA `(.L_x_212) ;  /* 0x0000001800141947 */ /* 0x000fea0003800000 */
[----:B------:R-:W3:Y:S01]  /*12d0*/  S2UR UR6, SR_CgaCtaId ;  /* 0x00000000000679c3 */ /* 0x000ee20000008800 */
[----:B------:R-:W-:Y:S01]  /*12e0*/  UMOV UR5, 0x400 ;  /* 0x0000040000057882 */ /* 0x000fe20000000000 */
[----:B------:R-:W-:Y:S04]  /*12f0*/  LDS.128 R12, [R19+0x4000] ;  /* 0x00400000130c7984 */ /* 0x000fe80000000c00 */
[----:B0-----:R-:W-:Y:S04]  /*1300*/  LDS.128 R24, [R19+0x4010] ;  /* 0x0040100013187984 */ /* 0x001fe80000000c00 */
[----:B------:R-:W-:Y:S01]  /*1310*/  LDS.128 R32, [R19+0x4020] ;  /* 0x0040200013207984 */ /* 0x000fe20000000c00 */
[----:B---3--:R-:W-:-:S06]  /*1320*/  ULEA UR5, UR6, UR5, 0x18 ;  /* 0x0000000506057291 */ /* 0x008fcc000f8ec0ff */
[----:B------:R-:W-:-:S05]  /*1330*/  LEA R44, R16, UR5, 0xa ;  /* 0x00000005102c7c11 */ /* 0x000fca000f8e50ff */
[----:B------:R-:W0:Y:S04]  /*1340*/  LDS.128 R36, [R44] ;  /* 0x000000002c247984 */ /* 0x000e280000000c00 */
[----:B--2-4-:R-:W2:Y:S04]  /*1350*/  LDS.128 R20, [R44+0x10] ;  /* 0x000010002c147984 */ /* 0x014ea80000000c00 */
[----:B------:R-:W3:Y:S01]  /*1360*/  LDS.128 R28, [R44+0x20] ;  /* 0x000020002c1c7984 */ /* 0x000ee20000000c00 */
        /* <DEDUP_REMOVED lines=11> */
[----:B---3--:R-:W-:Y:S02]  /*1420*/  FFMA R28, R32, R28, R23 ;  /* 0x0000001c201c7223 */ /* 0x008fe40000000017 */
[----:B------:R-:W2:Y:S02]  /*1430*/  LDS.128 R20, [R19+0x4040] ;  /* 0x0040400013147984 */ /* 0x000ea40000000c00 */
        /* <DEDUP_REMOVED lines=10> */
[----:B--2---:R-:W-:Y:S02]  /*14e0*/  FFMA R20, R20, R24, R15 ;  /* 0x0000001814147223 */ /* 0x004fe4000000000f */
        /* <DEDUP_REMOVED lines=346> */
[----:B--2---:R-:W-:-:S04]  /*2a90*/  FFMA R28, R28, R32, R23 ;  /* 0x000000201c1c7223 */ /* 0x004fc80000000017 */
        /* <DEDUP_REMOVED lines=8> */
.L_x_212:
[----:B------:R-:W-:Y:S05]  /*2b20*/  BSYNC.RECONVERGENT B0 ;  /* 0x0000000000007941 */ /* 0x000fea0003800200 */
.L_x_211:
[----:B------:R-:W-:Y:S06]  /*2b30*/  BAR.SYNC.DEFER_BLOCKING 0x0 ;  /* 0x0000000000007b1d */ /* 0x000fec0000010000 */
[----:B------:R-:W-:Y:S04]  /*2b40*/  BSSY.RECONVERGENT B0, `(.L_x_213) ;  /* 0x0000019000007945 */ /* 0x000fe80003800200 */
[----:B------:R-:W-:Y:S05]  /*2b50*/  @P0 BRA `(.L_x_214) ;  /* 0x00000000005c0947 */ /* 0x000fea0003800000 */
[----:B------:R-:W5:Y:S01]  /*2b60*/  S2UR UR6, SR_CgaCtaId ;  /* 0x00000000000679c3 */ /* 0x000f620000008800 */
[----:B------:R-:W-:Y:S01]  /*2b70*/  UMOV UR5, 0x400 ;  /* 0x0000040000057882 */ /* 0x000fe20000000000 */
[----:B------:R-:W-:Y:S01]  /*2b80*/  MOV R43, R3 ;  /* 0x00000003002b7202 */ /* 0x000fe20000000f00 */
[----:B-----5:R-:W-:-:S06]  /*2b90*/  ULEA UR5, UR6, UR5, 0x18 ;  /* 0x0000000506057291 */ /* 0x020fcc000f8ec0ff */
[----:B------:R-:W-:-:S05]  /*2ba0*/  LEA R24, R17, UR5, 0x5 ;  /* 0x0000000511187c11 */ /* 0x000fca000f8e28ff */
[----:B---3--:R-:W3:Y:S04]  /*2bb0*/  LDS.128 R12, [R24+0x6000] ;  /* 0x00600000180c7984 */ /* 0x008ee80000000c00 */
[----:B0-2-4-:R-:W0:Y:S01]  /*2bc0*/  LDS.128 R20, [R24+0x6010] ;  /* 0x0060100018147984 */ /* 0x015e220000000c00 */
[----:B---3--:R-:W-:-:S04]  /*2bd0*/  FSETP.GEU.AND P1, PT, R3, R12, PT ;  /* 0x0000000c0300720b */ /* 0x008fc80003f2e000 */
        /* <DEDUP_REMOVED lines=14> */
[----:B------:R-:W-:-:S09]  /*2cc0*/  FSEL R3, R23, R22, !P1 ;  /* 0x0000001617037208 */ /* 0x000fd20004800000 */
.L_x_214:
[----:B------:R-:W-:Y:S05]  /*2cd0*/  BSYNC.RECONVERGENT B0 ;  /* 0x0000000000007941 */ /* 0x000fea0003800200 */
.L_x_213:
[----:B------:R-:W-:Y:S01]  /*2ce0*/  BAR.SYNC.DEFER_BLOCKING 0x0 ;  /* 0x0000000000007b1d */ /* 0x000fe20000010000 */
[----:B------:R-:W-:-:S09]  /*2cf0*/  UISETP.NE.AND UP0, UPT, UR4, URZ, UPT ;  /* 0x000000ff0400728c */ /* 0x000fd2000bf05270 */
[----:B------:R-:W-:Y:S05]  /*2d00*/  BRA.U !UP0, `(.L_x_215) ;  /* 0x0000000108587547 */ /* 0x000fea000b800000 */
[----:B------:R-:W-:Y:S02]  /*2d10*/  HFMA2 R13, -RZ, RZ, 0.96630859375, -0.0022525787353515625 ;  /* 0x3bbb989dff0d7431 */ /* 0x000fe400000001ff */
[----:B------:R-:W-:Y:S01]  /*2d20*/  FADD R12, R43, -R3 ;  /* 0x800000032b0c7221 */ /* 0x000fe20000000000 */
[----:B---3--:R-:W-:-:S03]  /*2d30*/  MOV R14, 0x437c0000 ;  /* 0x437c0000000e7802 */ /* 0x008fc60000000f00 */
[----:B------:R-:W-:-:S04]  /*2d40*/  FFMA.SAT R13, R12, R13, 0.5 ;  /* 0x3f0000000c0d7423 */ /* 0x000fc8000000200d */
[----:B------:R-:W-:-:S04]  /*2d50*/  FFMA.RM R13, R13, R14, 12582913 ;  /* 0x4b4000010d0d7423 */ /* 0x000fc8000000400e */
[C---:B------:R-:W-:Y:S01]  /*2d60*/  FADD R15, R13.reuse, -12583039 ;  /* 0xcb40007f0d0f7421 */ /* 0x040fe20000000000 */
[----:B------:R-:W-:-:S03]  /*2d70*/  SHF.L.U32 R13, R13, 0x17, RZ ;  /* 0x000000170d0d7819 */ /* 0x000fc600000006ff */
[----:B------:R-:W-:-:S04]  /*2d80*/  FFMA R15, R12, 1.4426950216293334961, -R15 ;  /* 0x3fb8aa3b0c0f7823 */ /* 0x000fc8000000080f */
[----:B------:R-:W-:-:S04]  /*2d90*/  FFMA R15, R12, 1.925963033500011079e-08, R15 ;  /* 0x32a570600c0f7823 */ /* 0x000fc8000000000f */
[----:B------:R-:W3:Y:S02]  /*2da0*/  MUFU.EX2 R12, R15 ;  /* 0x0000000f000c7308 */ /* 0x000ee40000000800 */
[----:B---3--:R-:W-:-:S04]  /*2db0*/  FMUL R13, R13, R12 ;  /* 0x0000000c0d0d7220 */ /* 0x008fc80000400000 */
[-C--:B------:R-:W-:Y:S01]  /*2dc0*/  FMUL R8, R8, R13.reuse ;  /* 0x0000000d08087220 */ /* 0x080fe20000400000 */
[-C--:B------:R-:W-:Y:S01]  /*2dd0*/  FMUL R9, R9, R13.reuse ;  /* 0x0000000d09097220 */ /* 0x080fe20000400000 */
[-C--:B------:R-:W-:Y:S01]  /*2de0*/  FMUL R10, R10, R13.reuse ;  /* 0x0000000d0a0a7220 */ /* 0x080fe20000400000 */
[-C--:B------:R-:W-:Y:S01]  /*2df0*/  FMUL R11, R11, R13.reuse ;  /* 0x0000000d0b0b7220 */ /* 0x080fe20000400000 */
[-C--:B------:R-:W-:Y:S01]  /*2e00*/  FMUL R4, R4, R13.reuse ;  /* 0x0000000d04047220 */ /* 0x080fe20000400000 */
[-C--:B------:R-:W-:Y:S01]  /*2e10*/  FMUL R5, R5, R13.reuse ;  /* 0x0000000d05057220 */ /* 0x080fe20000400000 */
[-C--:B------:R-:W-:Y:S01]  /*2e20*/  FMUL R6, R6, R13.reuse ;  /* 0x0000000d06067220 */ /* 0x080fe20000400000 */
[-C--:B------:R-:W-:Y:S01]  /*2e30*/  FMUL R7, R7, R13.reuse ;  /* 0x0000000d07077220 */ /* 0x080fe20000400000 */
[----:B------:R3:W-:Y:S01]  /*2e40*/  STL.128 [R1], R8 ;  /* 0x0000000801007387 */ /* 0x0007e20000100c00 */
[----:B------:R-:W-:-:S03]  /*2e50*/  FMUL R42, R42, R13 ;  /* 0x0000000d2a2a7220 */ /* 0x000fc60000400000 */
[----:B------:R3:W-:Y:S04]  /*2e60*/  STL.128 [R1+0x10], R4 ;  /* 0x0000100401007387 */ /* 0x0007e80000100c00 */
.L_x_215:
[----:B------:R-:W-:Y:S04]  /*2e70*/  BSSY.RECONVERGENT B0, `(.L_x_216) ;  /* 0x000004e000007945 */ /* 0x000fe80003800200 */
[----:B------:R-:W-:Y:S05]  /*2e80*/  @P0 BRA `(.L_x_217) ;  /* 0x0000000400300947 */ /* 0x000fea0003800000 */
[----:B------:R-:W-:Y:S01]  /*2e90*/  HFMA2 R13, -RZ, RZ, 0, 0 ;  /* 0x00000000ff0d7431 */ /* 0x000fe200000001ff */
[----:B------:R-:W-:Y:S01]  /*2ea0*/  ISETP.GT.U32.AND P0, PT, R16, 0xff, PT ;  /* 0x000000ff1000780c */ /* 0x000fe20003f04070 */
[----:B------:R-:W-:Y:S01]  /*2eb0*/  UMOV UR5, 0x2000 ;  /* 0x0000200000057882 */ /* 0x000fe20000000000 */
[----:B---3--:R-:W-:Y:S02]  /*2ec0*/  MOV R14, R0 ;  /* 0x00000000000e7202 */ /* 0x008fe40000000f00 */
[----:B------:R-:W-:-:S09]  /*2ed0*/  MOV R12, R18 ;  /* 0x00000012000c7202 */ /* 0x000fd20000000f00 */
.L_x_218:
[----:B------:R-:W3:Y:S01]  /*2ee0*/  LDS R20, [R14+-0x4] ;  /* 0xfffffc000e147984 */ /* 0x000ee20000000800 */
[C---:B------:R-:W-:Y:S01]  /*2ef0*/  ISETP.GT.U32.AND P6, PT, R16.reuse, 0xdf, PT ;  /* 0x000000df1000780c */ /* 0x040fe20003fc4070 */
[----:B------:R-:W-:Y:S01]  /*2f00*/  UIADD3 UR5, UPT, UPT, UR5, 0x800, URZ ;  /* 0x0000080005057890 */ /* 0x000fe2000fffe0ff */
[----:B------:R-:W-:Y:S01]  /*2f10*/  MOV R24, 0x3bbb989d ;  /* 0x3bbb989d00187802 */ /* 0x000fe20000000f00 */
[----:B------:R5:W2:Y:S01]  /*2f20*/  LDS R22, [R14] ;  /* 0x000000000e167984 */ /* 0x000aa20000000800 */
[----:B0-----:R-:W-:Y:S01]  /*2f30*/  MOV R25, 0x437c0000 ;  /* 0x437c000000197802 */ /* 0x001fe20000000f00 */
[----:B------:R-:W-:Y:S01]  /*2f40*/  UISETP.NE.AND UP0, UPT, UR5, 0x4000, UPT ;  /* 0x000040000500788c */ /* 0x000fe2000bf05270 */
[C---:B------:R-:W-:Y:S01]  /*2f50*/  ISETP.GT.U32.AND P5, PT, R16.reuse, 0xbf, PT ;  /* 0x000000bf1000780c */ /* 0x040fe20003fa4070 */
[----:B------:R-:W-:Y:S01]  /*2f60*/  @!P0 LDS R27, [R12+-0x380] ;  /* 0xfffc80000c1b8984 */ /* 0x000fe20000000800 */
[C---:B------:R-:W-:Y:S02]  /*2f70*/  ISETP.GT.U32.AND P4, PT, R16.reuse, 0x9f, PT ;  /* 0x0000009f1000780c */ /* 0x040fe40003f84070 */
[----:B------:R-:W-:-:S02]  /*2f80*/  ISETP.GT.U32.AND P3, PT, R16, 0x7f, PT ;  /* 0x0000007f1000780c */ /* 0x000fc40003f64070 */
[C---:B------:R-:W-:Y:S01]  /*2f90*/  ISETP.GT.U32.AND P2, PT, R16.reuse, 0x5f, PT ;  /* 0x0000005f1000780c */ /* 0x040fe20003f44070 */
[----:B------:R-:W-:Y:S01]  /*2fa0*/  @!P6 LDS R28, [R12+-0x300] ;  /* 0xfffd00000c1ce984 */ /* 0x000fe20000000800 */
[----:B------:R-:W-:Y:S02]  /*2fb0*/  ISETP.GT.U32.AND P1, PT, R16, 0x3f, PT ;  /* 0x0000003f1000780c */ /* 0x000fe40003f24070 */
[----:B-----5:R-:W-:-:S03]  /*2fc0*/  IADD3 R14, PT, PT, R14, 0x8, RZ ;  /* 0x000000080e0e7810 */ /* 0x020fc60007ffe0ff */
[----:B------:R-:W-:Y:S04]  /*2fd0*/  @!P5 LDS R29, [R12+-0x280] ;  /* 0xfffd80000c1dd984 */ /* 0x000fe80000000800 */
[----:B------:R-:W-:Y:S04]  /*2fe0*/  @!P3 LDS R31, [R12+-0x180] ;  /* 0xfffe80000c1fb984 */ /* 0x000fe80000000800 */
[----:B------:R-:W-:Y:S01]  /*2ff0*/  @!P1 LDS R33, [R12+-0x80] ;  /* 0xffff80000c219984 */ /* 0x000fe20000000800 */
[----:B---3--:R-:W-:-:S03]  /*3000*/  FADD R15, R20, -R3 ;  /* 0x80000003140f7221 */ /* 0x008fc60000000000 */
[----:B------:R-:W0:Y:S01]  /*3010*/  @!P6 LDS R20, [R12+-0x700] ;  /* 0xfff900000c14e984 */ /* 0x000e220000000800 */
[----:B--2-4-:R-:W-:Y:S01]  /*3020*/  FADD R23, R22, -R3 ;  /* 0x8000000316177221 */ /* 0x014fe20000000000 */
[----:B------:R-:W-:-:S03]  /*3030*/  FFMA.SAT R21, R15, R24, 0.5 ;  /* 0x3f0000000f157423 */ /* 0x000fc60000002018 */
[----:B------:R-:W-:Y:S01]  /*3040*/  FFMA.SAT R22, R23, R24, 0.5 ;  /* 0x3f00000017167423 */ /* 0x000fe20000002018 */
[----:B------:R-:W-:-:S03]  /*3050*/  FFMA.RM R21, R21, R25, 12582913 ;  /* 0x4b40000115157423 */ /* 0x000fc60000004019 */
[----:B------:R-:W-:Y:S01]  /*3060*/  FFMA.RM R24, R22, R25, 12582913 ;  /* 0x4b40000116187423 */ /* 0x000fe20000004019 */
[C---:B------:R-:W-:Y:S01]  /*3070*/  FADD R22, R21.reuse, -12583039 ;  /* 0xcb40007f15167421 */ /* 0x040fe20000000000 */
[----:B------:R-:W-:Y:S01]  /*3080*/  SHF.L.U32 R21, R21, 0x17, RZ ;  /* 0x0000001715157819 */ /* 0x000fe200000006ff */
[----:B------:R-:W2:Y:S01]  /*3090*/  @!P1 LDS R25, [R12+-0x480] ;  /* 0xfffb80000c199984 */ /* 0x000ea20000000800 */
[C---:B------:R-:W-:Y:S01]  /*30a0*/  FADD R26, R24.reuse, -12583039 ;  /* 0xcb40007f181a7421 */ /* 0x040fe20000000000 */
[----:B------:R-:W-:Y:S01]  /*30b0*/  FFMA R22, R15, 1.4426950216293334961, -R22 ;  /* 0x3fb8aa3b0f167823 */ /* 0x000fe20000000816 */
[----:B------:R-:W-:Y:S02]  /*30c0*/  SHF.L.U32 R24, R24, 0x17, RZ ;  /* 0x0000001718187819 */ /* 0x000fe400000006ff */
[----:B------:R-:W-:Y:S01]  /*30d0*/  FFMA R26, R23, 1.4426950216293334961, -R26 ;  /* 0x3fb8aa3b171a7823 */ /* 0x000fe2000000081a */
[----:B------:R-:W-:-:S03]  /*30e0*/  FFMA R22, R15, 1.925963033500011079e-08, R22 ;  /* 0x32a570600f167823 */ /* 0x000fc60000000016 */
[----:B------:R-:W-:Y:S02]  /*30f0*/  FFMA R26, R23, 1.925963033500011079e-08, R26 ;  /* 0x32a57060171a7823 */ /* 0x000fe4000000001a */
[----:B------:R-:W3:Y:S01]  /*3100*/  @!P3 LDS R23, [R12+-0x580] ;  /* 0xfffa80000c17b984 */ /* 0x000ee20000000800 */
[----:B------:R-:W4:Y:S08]  /*3110*/  MUFU.EX2 R22, R22 ;  /* 0x0000001600167308 */ /* 0x000f300000000800 */
[----:B------:R5:W1:Y:S01]  /*3120*/  MUFU.EX2 R15, R26 ;  /* 0x0000001a000f7308 */ /* 0x000a620000000800 */
[----:B----4-:R-:W-:Y:S01]  /*3130*/  FMUL R32, R21, R22 ;  /* 0x0000001615207220 */ /* 0x010fe20000400000 */
[----:B-----5:R-:W-:Y:S03]  /*3140*/  @!P4 LDS R26, [R12+-0x200] ;  /* 0xfffe00000c1ac984 */ /* 0x020fe60000000800 */
[C---:B0-----:R-:W-:Y:S01]  /*3150*/  @!P6 FFMA R9, R32.reuse, R20, R9 ;  /* 0x000000142009e223 */ /* 0x041fe20000000009 */
[----:B------:R-:W0:Y:S01]  /*3160*/  @!P5 LDS R21, [R12+-0x680] ;  /* 0xfff980000c15d984 */ /* 0x000e220000000800 */
[----:B------:R-:W-:Y:S01]  /*3170*/  FADD R13, R32, R13 ;  /* 0x0000000d200d7221 */ /* 0x000fe20000000000 */
[----:B-1----:R-:W-:-:S02]  /*3180*/  FMUL R34, R24, R15 ;  /* 0x0000000f18227220 */ /* 0x002fc40000400000 */
[----:B------:R-:W1:Y:S01]  /*3190*/  @!P4 LDS R20, [R12+-0x600] ;  /* 0xfffa00000c14c984 */ /* 0x000e620000000800 */
[----:B--2---:R-:W-:Y:S01]  /*31a0*/  @!P1 FFMA R6, R32, R25, R6 ;  /* 0x0000001920069223 */ /* 0x004fe20000000006 */
[----:B------:R-:W-:Y:S01]  /*31b0*/  @!P6 FFMA R9, R34, R28, R9 ;  /* 0x0000001c2209e223 */ /* 0x000fe20000000009 */
[----:B------:R-:W-:Y:S01]  /*31c0*/  ISETP.GT.U32.AND P6, PT, R16, 0x1f, PT ;  /* 0x0000001f1000780c */ /* 0x000fe20003fc4070 */
[----:B------:R-:W2:Y:S01]  /*31d0*/  @!P0 LDS R15, [R12+-0x780] ;  /* 0xfff880000c0f8984 */ /* 0x000ea20000000800 */
[----:B------:R-:W-:Y:S01]  /*31e0*/  @!P1 FFMA R6, R34, R33, R6 ;  /* 0x0000002122069223 */ /* 0x000fe20000000006 */
[----:B------:R-:W-:Y:S02]  /*31f0*/  FADD R13, R13, R34 ;  /* 0x000000220d0d7221 */ /* 0x000fe40000000000 */
[----:B------:R-:W4:Y:S04]  /*3200*/  @!P2 LDS R22, [R12+-0x500] ;  /* 0xfffb00000c16a984 */ /* 0x000f280000000800 */
[----:B------:R-:W5:Y:S01]  /*3210*/  @!P2 LDS R28, [R12+-0x100] ;  /* 0xffff00000c1ca984 */ /* 0x000f620000000800 */
[----:B---3--:R-:W-:-:S03]  /*3220*/  @!P3 FFMA R4, R32, R23, R4 ;  /* 0x000000172004b223 */ /* 0x008fc60000000004 */
[----:B------:R-:W3:Y:S01]  /*3230*/  @!P6 LDS R24, [R12+-0x400] ;  /* 0xfffc00000c18e984 */ /* 0x000ee20000000800 */
[----:B------:R-:W-:-:S03]  /*3240*/  @!P3 FFMA R4, R34, R31, R4 ;  /* 0x0000001f2204b223 */ /* 0x000fc60000000004 */
[----:B------:R0:W3:Y:S02]  /*3250*/  @!P6 LDS R30, [R12] ;  /* 0x000000000c1ee984 */ /* 0x0000e40000000800 */
[----:B0-----:R-:W-:Y:S01]  /*3260*/  IADD3 R12, PT, PT, R12, 0x800, RZ ;  /* 0x000008000c0c7810 */ /* 0x001fe20007ffe0ff */
[C---:B------:R-:W-:Y:S01]  /*3270*/  @!P5 FFMA R10, R32.reuse, R21, R10 ;  /* 0x00000015200ad223 */ /* 0x040fe2000000000a */
[----:B-1----:R-:W-:-:S03]  /*3280*/  @!P4 FFMA R11, R32, R20, R11 ;  /* 0x00000014200bc223 */ /* 0x002fc6000000000b */
[C---:B------:R-:W-:Y:S01]  /*3290*/  @!P5 FFMA R10, R34.reuse, R29, R10 ;  /* 0x0000001d220ad223 */ /* 0x040fe2000000000a */
[----:B------:R-:W-:Y:S01]  /*32a0*/  @!P4 FFMA R11, R34, R26, R11 ;  /* 0x0000001a220bc223 */ /* 0x000fe2000000000b */
[C---:B--2---:R-:W-:Y:S01]  /*32b0*/  @!P0 FFMA R8, R32.reuse, R15, R8 ;  /* 0x0000000f20088223 */ /* 0x044fe20000000008 */
[----:B----4-:R-:W-:-:S03]  /*32c0*/  @!P2 FFMA R5, R32, R22, R5 ;  /* 0x000000162005a223 */ /* 0x010fc60000000005 */
[C---:B------:R-:W-:Y:S01]  /*32d0*/  @!P0 FFMA R8, R34.reuse, R27, R8 ;  /* 0x0000001b22088223 */ /* 0x040fe20000000008 */
[----:B-----5:R-:W-:Y:S01]  /*32e0*/  @!P2 FFMA R5, R34, R28, R5 ;  /* 0x0000001c2205a223 */ /* 0x020fe20000000005 */
[----:B---3--:R-:W-:-:S04]  /*32f0*/  @!P6 FFMA R7, R32, R24, R7 ;  /* 0x000000182007e223 */ /* 0x008fc80000000007 */
[----:B------:R-:W-:Y:S01]  /*3300*/  @!P6 FFMA R7, R34, R30, R7 ;  /* 0x0000001e2207e223 */ /* 0x000fe20000000007 */
[----:B------:R-:W-:Y:S06]  /*3310*/  BRA.U UP0, `(.L_x_218) ;  /* 0xfffffff900f07547 */ /* 0x000fec000b83ffff */
[----:B------:R0:W-:Y:S01]  /*3320*/  STL.128 [R1], R8 ;  /* 0x0000000801007387 */ /* 0x0001e20000100c00 */
[----:B------:R-:W-:-:S03]  /*3330*/  FADD R42, R42, R13 ;  /* 0x0000000d2a2a7221 */ /* 0x000fc60000000000 */
[----:B------:R0:W-:Y:S04]  /*3340*/  STL.128 [R1+0x10], R4 ;  /* 0x0000100401007387 */ /* 0x0001e80000100c00 */
.L_x_217:
[----:B------:R-:W-:Y:S05]  /*3350*/  BSYNC.RECONVERGENT B0 ;  /* 0x0000000000007941 */ /* 0x000fea0003800200 */
.L_x_216:
[----:B------:R-:W-:Y:S01]  /*3360*/  BAR.SYNC.DEFER_BLOCKING 0x0 ;  /* 0x0000000000007b1d */ /* 0x000fe20000010000 */
[----:B------:R-:W-:-:S05]  /*3370*/  UIADD3 UR4, UPT, UPT, UR4, 0x1, URZ ;  /* 0x0000000104047890 */ /* 0x000fca000fffe0ff */
[----:B------:R-:W5:Y:S02]  /*3380*/  LDCU UR5, c[0x0][0x3b8] ;  /* 0x00007700ff0577ac */ /* 0x000f640008000800 */
[----:B-----5:R-:W-:Y:S01]  /*3390*/  UISETP.NE.AND UP0, UPT, UR4, UR5, UPT ;  /* 0x000000050400728c */ /* 0x020fe2000bf05270 */
[----:B------:R-:W-:Y:S08]  /*33a0*/  BAR.SYNC.DEFER_BLOCKING 0x0 ;  /* 0x0000000000007b1d */ /* 0x000ff00000010000 */
[----:B------:R-:W-:Y:S05]  /*33b0*/  BRA.U UP0, `(.L_x_219) ;  /* 0xffffffd500b47547 */ /* 0x000fea000b83ffff */
.L_x_207:
[----:B------:R-:W-:-:S13]  /*33c0*/  ISETP.GE.U32.AND P0, PT, R17, 0x8, PT ;  /* 0x000000081100780c */ /* 0x000fda0003f06070 */
[----:B------:R-:W-:Y:S05]  /*33d0*/  @P0 EXIT ;  /* 0x000000000000094d */ /* 0x000fea0003800000 */
[----:B------:R-:W5:Y:S01]  /*33e0*/  LDCU UR4, c[0x0][0x3a0] ;  /* 0x00007400ff0477ac */ /* 0x000f620008000800 */
[----:B------:R-:W-:Y:S02]  /*33f0*/  LEA R17, R2, R17, 0x3 ;  /* 0x0000001102117211 */ /* 0x000fe400078e18ff */
[----:B------:R-:W-:-:S04]  /*3400*/  ISETP.GT.U32.AND P0, PT, R16, 0xff, PT ;  /* 0x000000ff1000780c */ /* 0x000fc80003f04070 */
[----:B-----5:R-:W-:-:S13]  /*3410*/  ISETP.GE.OR P0, PT, R17, UR4, P0 ;  /* 0x0000000411007c0c */ /* 0x020fda0008706670 */
[----:B------:R-:W-:Y:S05]  /*3420*/  @P0 EXIT ;  /* 0x000000000000094d */ /* 0x000fea0003800000 */
[----:B------:R-:W-:-:S04]  /*3430*/  SHF.R.U32.HI R0, RZ, 0x5, R16 ;  /* 0x00000005ff007819 */ /* 0x000fc80000011610 */
[----:B------:R-:W-:-:S05]  /*3440*/  LEA R0, R0, UR37, 0x2 ;  /* 0x0000002500007c11 */ /* 0x000fca000f8e10ff */
[----:B------:R-:W5:Y:S01]  /*3450*/  LDL R3, [R0] ;  /* 0x0000000000037983 */ /* 0x000f620000100800 */
[----:B0--3--:R-:W0:Y:S01]  /*3460*/  MUFU.RCP R5, R42 ;  /* 0x0000002a00057308 */ /* 0x009e220000001000 */
[----:B------:R-:W-:Y:S01]  /*3470*/  BSSY.RECONVERGENT B0, `(.L_x_220) ;  /* 0x000000a000007945 */ /* 0x000fe20003800200 */
[----:B0-----:R-:W-:-:S04]  /*3480*/  FFMA R2, R5, -R42, 1 ;  /* 0x3f80000005027423 */ /* 0x001fc8000000082a */
[----:B------:R-:W-:Y:S02]  /*3490*/  FFMA R2, R5, R2, R5 ;  /* 0x0000000205027223 */ /* 0x000fe40000000005 */
[----:B-----5:R-:W0:Y:S02]  /*34a0*/  FCHK P0, R3, R42 ;  /* 0x0000002a03007302 */ /* 0x020e240000000000 */
[----:B------:R-:W-:-:S04]  /*34b0*/  FFMA R5, R3, R2, RZ ;  /* 0x0000000203057223 */ /* 0x000fc800000000ff */
[----:B------:R-:W-:-:S04]  /*34c0*/  FFMA R4, R5, -R42, R3 ;  /* 0x8000002a05047223 */ /* 0x000fc80000000003 */
[----:B------:R-:W-:Y:S01]  /*34d0*/  FFMA R9, R2, R4, R5 ;  /* 0x0000000402097223 */ /* 0x000fe20000000005 */
[----:B0-----:R-:W-:Y:S06]  /*34e0*/  @!P0 BRA `(.L_x_221) ;  /* 0x0000000000088947 */ /* 0x001fec0003800000 */
[----:B------:R-:W-:-:S07]  /*34f0*/  MOV R2, 0x3510 ;  /* 0x0000351000027802 */ /* 0x000fce0000000f00 */
[----:B-12-4-:R-:W-:Y:S05]  /*3500*/  CALL.REL.NOINC `($__internal_4_$__cuda_sm3x_div_rn_noftz_f32_slowpath) ;  /* 0x0000000800647944 */ /* 0x016fea0003c00000 */
.L_x_221:
[----:B------:R-:W-:Y:S05]  /*3510*/  BSYNC.RECONVERGENT B0 ;  /* 0x0000000000007941 */ /* 0x000fea0003800200 */
.L_x_220:
[----:B------:R-:W0:Y:S01]  /*3520*/  LDC.64 R4, c[0x0][0x398] ;  /* 0x0000e600ff047b82 */ /* 0x000e220000000a00 */
[----:B-1----:R-:W-:Y:S02]  /*3530*/  R2UR UR4, R46 ;  /* 0x000000002e0472ca */ /* 0x002fe400000e0000 */
[----:B------:R-:W-:Y:S02]  /*3540*/  R2UR UR5, R47 ;  /* 0x000000002f0572ca */ /* 0x000fe400000e0000 */
[----:B------:R-:W-:Y:S02]  /*3550*/  ISETP.GT.U32.AND P0, PT, R16, 0xdf, PT ;  /* 0x000000df1000780c */ /* 0x000fe40003f04070 */
[----:B------:R-:W-:-:S05]  /*3560*/  LEA R17, R17, R16, 0x8 ;  /* 0x0000001011117211 */ /* 0x000fca00078e40ff */
[----:B0-----:R-:W-:-:S05]  /*3570*/  IMAD.WIDE R4, R17, 0x4, R4 ;  /* 0x0000000411047825 */ /* 0x001fca00078e0204 */
[----:B------:R0:W-:Y:S01]  /*3580*/  STG.E desc[UR4][R4.64], R9 ;  /* 0x0000000904007986 */ /* 0x0001e2000c101904 */
[----:B------:R-:W-:Y:S05]  /*3590*/  @P0 EXIT ;  /* 0x000000000000094d */ /* 0x000fea0003800000 */
[----:B------:R-:W-:-:S04]  /*35a0*/  IADD3 R0, PT, PT, R16, 0x20, RZ ;  /* 0x0000002010007810 */ /* 0x000fc80007ffe0ff */
[----:B------:R-:W-:-:S04]  /*35b0*/  SHF.R.U32.HI R0, RZ, 0x5, R0 ;  /* 0x00000005ff007819 */ /* 0x000fc80000011600 */
[----:B------:R-:W-:-:S05]  /*35c0*/  LEA R2, R0, UR37, 0x2 ;  /* 0x0000002500027c11 */ /* 0x000fca000f8e10ff */
[----:B------:R-:W3:Y:S01]  /*35d0*/  LDL R3, [R2] ;  /* 0x0000000002037983 */ /* 0x000ee20000100800 */
[----:B0-----:R-:W0:Y:S01]  /*35e0*/  MUFU.RCP R9, R42 ;  /* 0x0000002a00097308 */ /* 0x001e220000001000 */
[----:B------:R-:W-:Y:S01]  /*35f0*/  BSSY.RECONVERGENT B0, `(.L_x_222) ;  /* 0x000000a000007945 */ /* 0x000fe20003800200 */
[----:B0-----:R-:W-:-:S04]  /*3600*/  FFMA R0, R9, -R42, 1 ;  /* 0x3f80000009007423 */ /* 0x001fc8000000082a */
[----:B------:R-:W-:Y:S02]  /*3610*/  FFMA R0, R9, R0, R9 ;  /* 0x0000000009007223 */ /* 0x000fe40000000009 */
[----:B---3--:R-:W0:Y:S02]  /*3620*/  FCHK P0, R3, R42 ;  /* 0x0000002a03007302 */ /* 0x008e240000000000 */
[----:B------:R-:W-:-:S04]  /*3630*/  FFMA R6, R0, R3, RZ ;  /* 0x0000000300067223 */ /* 0x000fc800000000ff */
[----:B------:R-:W-:-:S04]  /*3640*/  FFMA R9, R6, -R42, R3 ;  /* 0x8000002a06097223 */ /* 0x000fc80000000003 */
[----:B------:R-:W-:Y:S01]  /*3650*/  FFMA R9, R0, R9, R6 ;  /* 0x0000000900097223 */ /* 0x000fe20000000006 */
[----:B0-----:R-:W-:Y:S06]  /*3660*/  @!P0 BRA `(.L_x_223) ;  /* 0x0000000000088947 */ /* 0x001fec0003800000 */
[----:B------:R-:W-:-:S07]  /*3670*/  MOV R2, 0x3690 ;  /* 0x0000369000027802 */ /* 0x000fce0000000f00 */
[----:B--2-4-:R-:W-:Y:S05]  /*3680*/  CALL.REL.NOINC `($__internal_4_$__cuda_sm3x_div_rn_noftz_f32_slowpath) ;  /* 0x0000000800047944 */ /* 0x014fea0003c00000 */
.L_x_223:
[----:B------:R-:W-:Y:S05]  /*3690*/  BSYNC.RECONVERGENT B0 ;  /* 0x0000000000007941 */ /* 0x000fea0003800200 */
.L_x_222:
[----:B------:R-:W-:Y:S02]  /*36a0*/  R2UR UR4, R46 ;  /* 0x000000002e0472ca */ /* 0x000fe400000e0000 */
[----:B------:R-:W-:Y:S02]  /*36b0*/  R2UR UR5, R47 ;  /* 0x000000002f0572ca */ /* 0x000fe400000e0000 */
[----:B------:R-:W-:-:S11]  /*36c0*/  ISETP.GT.U32.AND P0, PT, R16, 0xbf, PT ;  /* 0x000000bf1000780c */ /* 0x000fd60003f04070 */
[----:B------:R0:W-:Y:S02]  /*36d0*/  STG.E desc[UR4][R4.64+0x80], R9 ;  /* 0x0000800904007986 */ /* 0x0001e4000c101904 */
        /* <DEDUP_REMOVED lines=16> */
.L_x_225:
[----:B------:R-:W-:Y:S05]  /*37e0*/  BSYNC.RECONVERGENT B0 ;  /* 0x0000000000007941 */ /* 0x000fea0003800200 */
.L_x_224:
        /* <DEDUP_REMOVED lines=20> */
.L_x_227:
[----:B------:R-:W-:Y:S05]  /*3930*/  BSYNC.RECONVERGENT B0 ;  /* 0x0000000000007941 */ /* 0x000fea0003800200 */
.L_x_226:
        /* <DEDUP_REMOVED lines=20> */
.L_x_229:
[----:B------:R-:W-:Y:S05]  /*3a80*/  BSYNC.RECONVERGENT B0 ;  /* 0x0000000000007941 */ /* 0x000fea0003800200 */
.L_x_228:
        /* <DEDUP_REMOVED lines=20> */
.L_x_231:
[----:B------:R-:W-:Y:S05]  /*3bd0*/  BSYNC.RECONVERGENT B0 ;  /* 0x0000000000007941 */ /* 0x000fea0003800200 */
.L_x_230:
        /* <DEDUP_REMOVED lines=20> */
.L_x_233:
[----:B------:R-:W-:Y:S05]  /*3d20*/  BSYNC.RECONVERGENT B0 ;  /* 0x0000000000007941 */ /* 0x000fea0003800200 */
.L_x_232:
[----:B------:R-:W-:Y:S02]  /*3d30*/  R2UR UR4, R46 ;  /* 0x000000002e0472ca */ /* 0x000fe400000e0000 */
[----:B------:R-:W-:Y:S02]  /*3d40*/  R2UR UR5, R47 ;  /* 0x000000002f0572ca */ /* 0x000fe400000e0000 */
[----:B------:R-:W-:-:S11]  /*3d50*/  ISETP.GT.U32.AND P0, PT, R16, 0x1f, PT ;  /* 0x0000001f1000780c */ /* 0x000fd60003f04070 */
[----:B------:R0:W-:Y:S02]  /*3d60*/  STG.E desc[UR4][R4.64+0x300], R9 ;  /* 0x0003000904007986 */ /* 0x0001e4000c101904 */
[----:B------:R-:W-:Y:S05]  /*3d70*/  @P0 EXIT ;  /* 0x000000000000094d */ /* 0x000fea0003800000 */
[----:B------:R-:W1:Y:S01]  /*3d80*/  MUFU.RCP R3, R42 ;  /* 0x0000002a00037308 */ /* 0x000e620000001000 */
[----:B------:R-:W-:Y:S07]  /*3d90*/  BSSY.RECONVERGENT B0, `(.L_x_234) ;  /* 0x000000c000007945 */ /* 0x000fee0003800200 */
[----:B------:R-:W3:Y:S01]  /*3da0*/  FCHK P0, R7, R42 ;  /* 0x0000002a07007302 */ /* 0x000ee20000000000 */
[----:B-1----:R-:W-:-:S04]  /*3db0*/  FFMA R0, R3, -R42, 1 ;  /* 0x3f80000003007423 */ /* 0x002fc8000000082a */
[----:B------:R-:W-:-:S04]  /*3dc0*/  FFMA R0, R3, R0, R3 ;  /* 0x0000000003007223 */ /* 0x000fc80000000003 */
[----:B------:R-:W-:-:S04]  /*3dd0*/  FFMA R2, R0, R7, RZ ;  /* 0x0000000700027223 */ /* 0x000fc800000000ff */
[----:B------:R-:W-:-:S04]  /*3de0*/  FFMA R3, R2, -R42, R7 ;  /* 0x8000002a02037223 */ /* 0x000fc80000000007 */
[----:B------:R-:W-:Y:S01]  /*3df0*/  FFMA R3, R0, R3, R2 ;  /* 0x0000000300037223 */ /* 0x000fe20000000002 */
[----:B---3--:R-:W-:Y:S06]  /*3e00*/  @!P0 BRA `(.L_x_235) ;  /* 0x0000000000108947 */ /* 0x008fec0003800000 */
[----:B------:R-:W-:Y:S02]  /*3e10*/  MOV R3, R7 ;  /* 0x0000000700037202 */ /* 0x000fe40000000f00 */
[----:B------:R-:W-:-:S07]  /*3e20*/  MOV R2, 0x3e40 ;  /* 0x00003e4000027802 */ /* 0x000fce0000000f00 */
[----:B0-2-4-:R-:W-:Y:S05]  /*3e30*/  CALL.REL.NOINC `($__internal_4_$__cuda_sm3x_div_rn_noftz_f32_slowpath) ;  /* 0x0000000000187944 */ /* 0x015fea0003c00000 */
[----:B------:R-:W-:-:S07]  /*3e40*/  MOV R3, R9 ;  /* 0x0000000900037202 */ /* 0x000fce0000000f00 */
.L_x_235:
[----:B------:R-:W-:Y:S05]  /*3e50*/  BSYNC.RECONVERGENT B0 ;  /* 0x0000000000007941 */ /* 0x000fea0003800200 */
.L_x_234:
[----:B------:R-:W-:Y:S02]  /*3e60*/  R2UR UR4, R46 ;  /* 0x000000002e0472ca */ /* 0x000fe400000e0000 */
[----:B------:R-:W-:-:S13]  /*3e70*/  R2UR UR5, R47 ;  /* 0x000000002f0572ca */ /* 0x000fda00000e0000 */
[----:B------:R-:W-:Y:S01]  /*3e80*/  STG.E desc[UR4][R4.64+0x380], R3 ;  /* 0x0003800304007986 */ /* 0x000fe2000c101904 */
[----:B------:R-:W-:Y:S05]  /*3e90*/  EXIT ;  /* 0x000000000000794d */ /* 0x000fea0003800000 */
        .weak           $__internal_4_$__cuda_sm3x_div_rn_noftz_f32_slowpath
        .type           $__internal_4_$__cuda_sm3x_div_rn_noftz_f32_slowpath,@function
        .size           $__internal_4_$__cuda_sm3x_div_rn_noftz_f32_slowpath,(.L_x_992 - $__internal_4_$__cuda_sm3x_div_rn_noftz_f32_slowpath)
$__internal_4_$__cuda_sm3x_div_rn_noftz_f32_slowpath:
[----:B------:R-:W-:Y:S01]  /*3ea0*/  SHF.R.U32.HI R6, RZ, 0x17, R42 ;  /* 0x00000017ff067819 */ /* 0x000fe2000001162a */
[----:B------:R-:W-:Y:S01]  /*3eb0*/  BSSY.RECONVERGENT B1, `(.L_x_236) ;  /* 0x0000063000017945 */ /* 0x000fe20003800200 */
[----:B------:R-:W-:Y:S02]  /*3ec0*/  SHF.R.U32.HI R0, RZ, 0x17, R3 ;  /* 0x00000017ff007819 */ /* 0x000fe40000011603 */
[----:B------:R-:W-:Y:S02]  /*3ed0*/  LOP3.LUT R15, R6, 0xff, RZ, 0xc0, !PT ;  /* 0x000000ff060f7812 */ /* 0x000fe400078ec0ff */
[----:B------:R-:W-:Y:S02]  /*3ee0*/  LOP3.LUT R8, R0, 0xff, RZ, 0xc0, !PT ;  /* 0x000000ff00087812 */ /* 0x000fe400078ec0ff */
[----:B------:R-:W-:Y:S02]  /*3ef0*/  IADD3 R10, PT, PT, R15, -0x1, RZ ;  /* 0xffffffff0f0a7810 */ /* 0x000fe40007ffe0ff */
[----:B------:R-:W-:-:S02]  /*3f00*/  IADD3 R9, PT, PT, R8, -0x1, RZ ;  /* 0xffffffff08097810 */ /* 0x000fc40007ffe0ff */
[----:B------:R-:W-:Y:S02]  /*3f10*/  ISETP.GT.U32.AND P0, PT, R10, 0xfd, PT ;  /* 0x000000fd0a00780c */ /* 0x000fe40003f04070 */
[----:B------:R-:W-:Y:S02]  /*3f20*/  MOV R0, R42 ;  /* 0x0000002a00007202 */ /* 0x000fe40000000f00 */
        /* <DEDUP_REMOVED lines=26> */
.L_x_237:
[----:B------:R-:W-:Y:S01]  /*40d0*/  LEA R9, R15, 0xc0800000, 0x17 ;  /* 0xc08000000f097811 */ /* 0x000fe200078eb8ff */
[----:B------:R-:W-:Y:S01]  /*40e0*/  BSSY.RECONVERGENT B2, `(.L_x_242) ;  /* 0x0000036000027945 */ /* 0x000fe20003800200 */
[----:B------:R-:W-:Y:S02]  /*40f0*/  IADD3 R8, PT, PT, R8, -0x7f, RZ ;  /* 0xffffff8108087810 */ /* 0x000fe40007ffe0ff */
[----:B------:R-:W-:-:S03]  /*4100*/  IADD3 R9, PT, PT, -R9, R0, RZ ;  /* 0x0000000009097210 */ /* 0x000fc60007ffe1ff */
[----:B------:R-:W-:Y:S01]  /*4110*/  IMAD R0, R8, -0x800000, R3 ;  /* 0xff80000008007824 */ /* 0x000fe200078e0203 */
[----:B------:R-:W0:Y:S01]  /*4120*/  MUFU.RCP R10, R9 ;  /* 0x00000009000a7308 */ /* 0x000e220000001000 */
[----:B------:R-:W-:-:S04]  /*4130*/  FADD.FTZ R11, -R9, -RZ ;  /* 0x800000ff090b7221 */ /* 0x000fc80000010100 */
        /* <DEDUP_REMOVED lines=22> */
[-CC-:B------:R-:W-:Y:S01]  /*42a0*/  FFMA.RZ R0, R12, R14.reuse, R13.reuse ;  /* 0x0000000e0c007223 */ /* 0x180fe2000000c00d */
[----:B------:R-:W-:Y:S01]  /*42b0*/  IADD3 R9, PT, PT, R8, 0x20, RZ ;  /* 0x0000002008097810 */ /* 0x000fe20007ffe0ff */
[-CC-:B------:R-:W-:Y:S01]  /*42c0*/  FFMA.RM R3, R12, R14.reuse, R13.reuse ;  /* 0x0000000e0c037223 */ /* 0x180fe2000000400d */
[----:B------:R-:W-:Y:S02]  /*42d0*/  ISETP.NE.AND P2, PT, R8, RZ, PT ;  /* 0x000000ff0800720c */ /* 0x000fe40003f45270 */
[----:B------:R-:W-:Y:S01]  /*42e0*/  LOP3.LUT R6, R0, 0x7fffff, RZ, 0xc0, !PT ;  /* 0x007fffff00067812 */ /* 0x000fe200078ec0ff */
[----:B------:R-:W-:Y:S01]  /*42f0*/  FFMA.RP R0, R12, R14, R13 ;  /* 0x0000000e0c007223 */ /* 0x000fe2000000800d */
[----:B------:R-:W-:Y:S02]  /*4300*/  ISETP.NE.AND P1, PT, R8, RZ, PT ;  /* 0x000000ff0800720c */ /* 0x000fe40003f25270 */
        /* <DEDUP_REMOVED lines=15> */
.L_x_244:
[----:B------:R-:W-:-:S04]  /*4400*/  LOP3.LUT R10, R10, 0x80000000, RZ, 0xc0, !PT ;  /* 0x800000000a0a7812 */ /* 0x000fc800078ec0ff */
[----:B------:R-:W-:Y:S01]  /*4410*/  LOP3.LUT R10, R10, 0x7f800000, RZ, 0xfc, !PT ;  /* 0x7f8000000a0a7812 */ /* 0x000fe200078efcff */
[----:B------:R-:W-:Y:S06]  /*4420*/  BRA `(.L_x_245) ;  /* 0x0000000000047947 */ /* 0x000fec0003800000 */
.L_x_243:
[----:B------:R-:W-:-:S07]  /*4430*/  LEA R10, R3, R10, 0x17 ;  /* 0x0000000a030a7211 */ /* 0x000fce00078eb8ff */
.L_x_245:
[----:B------:R-:W-:Y:S05]  /*4440*/  BSYNC.RECONVERGENT B2 ;  /* 0x0000000000027941 */ /* 0x000fea0003800200 */
.L_x_242:
[----:B------:R-:W-:Y:S05]  /*4450*/  BRA `(.L_x_246) ;  /* 0x0000000000207947 */ /* 0x000fea0003800000 */
.L_x_241:
[----:B------:R-:W-:-:S04]  /*4460*/  LOP3.LUT R0, R0, 0x80000000, R3, 0x48, !PT ;  /* 0x8000000000007812 */ /* 0x000fc800078e4803 */
[----:B------:R-:W-:Y:S01]  /*4470*/  LOP3.LUT R10, R0, 0x7f800000, RZ, 0xfc, !PT ;  /* 0x7f800000000a7812 */ /* 0x000fe200078efcff */
[----:B------:R-:W-:Y:S06]  /*4480*/  BRA `(.L_x_246) ;  /* 0x0000000000147947 */ /* 0x000fec0003800000 */
.L_x_240:
[----:B------:R-:W-:Y:S01]  /*4490*/  LOP3.LUT R10, R0, 0x80000000, R3, 0x48, !PT ;  /* 0x80000000000a7812 */ /* 0x000fe200078e4803 */
[----:B------:R-:W-:Y:S06]  /*44a0*/  BRA `(.L_x_246) ;  /* 0x00000000000c7947 */ /* 0x000fec0003800000 */
.L_x_239:
[----:B------:R-:W0:Y:S01]  /*44b0*/  MUFU.RSQ R10, -QNAN ;  /* 0xffc00000000a7908 */ /* 0x000e220000001400 */
[----:B------:R-:W-:Y:S05]  /*44c0*/  BRA `(.L_x_246) ;  /* 0x0000000000047947 */ /* 0x000fea0003800000 */
.L_x_238:
[----:B------:R-:W-:-:S07]  /*44d0*/  FADD.FTZ R10, R3, R42 ;  /* 0x0000002a030a7221 */ /* 0x000fce0000010000 */
.L_x_246:
[----:B------:R-:W-:Y:S05]  /*44e0*/  BSYNC.RECONVERGENT B1 ;  /* 0x0000000000017941 */ /* 0x000fea0003800200 */
.L_x_236:
[----:B------:R-:W-:Y:S01]  /*44f0*/  HFMA2 R3, -RZ, RZ, 0, 0 ;  /* 0x00000000ff037431 */ /* 0x000fe200000001ff */
[----:B0-----:R-:W-:-:S03]  /*4500*/  MOV R9, R10 ;  /* 0x0000000a00097202 */ /* 0x001fc60000000f00 */
[----:B------:R-:W-:Y:S05]  /*4510*/  RET.REL.NODEC R2 `(_Z15flash_attentionIfLi8ELi8ELi256ELi32ELi16EEvPT_S1_S1_S1_iS1_S1_i) ;  /* 0xffffffb802b87950 */ /* 0x000fea0003c3ffff */
.L_x_247:
        /* <DEDUP_REMOVED lines=14> */
.L_x_992:


//--------------------- .text._Z15flash_attentionIfLi12ELi12ELi256ELi32ELi16EEvPT_S1_S1_S1_iS1_S1_i --------------------------
	.section	.text._Z15flash_attentionIfLi12ELi12ELi256ELi32ELi16EEvPT_S1_S1_S1_iS1_S1_i,"ax",@progbits
	.align	128
        .global         _Z15flash_attentionIfLi12ELi12ELi256ELi32ELi16EEvPT_S1_S1_S1_iS1_S1_i
        .type           _Z15flash_attentionIfLi12ELi12ELi256ELi32ELi16EEvPT_S1_S1_S1_iS1_S1_i,@function
        .size           _Z15flash_attentionIfLi12ELi12ELi256ELi32ELi16EEvPT_S1_S1_S1_iS1_S1_i,(.L_x_993 - _Z15flash_attentionIfLi12ELi12ELi256ELi32ELi16EEvPT_S1_S1_S1_iS1_S1_i)
        .other          _Z15flash_attentionIfLi12ELi12ELi256ELi32ELi16EEvPT_S1_S1_S1_iS1_S1_i,@"STO_CUDA_ENTRY STV_DEFAULT"
_Z15flash_attentionIfLi12ELi12ELi256ELi32ELi16EEvPT_S1_S1_S1_iS1_S1_i:
.text._Z15flash_attentionIfLi12ELi12ELi256ELi32ELi16EEvPT_S1_S1_S1_iS1_S1_i:
        /* <DEDUP_REMOVED lines=11> */
[----:B------:R-:W-:Y:S01]  /*00b0*/  HFMA2 R10, -RZ, RZ, 0, 7.152557373046875e-07 ;  /* 0x0000000cff0a7431 */ /* 0x000fe200000001ff */
        /* <DEDUP_REMOVED lines=15> */
.L_x_250:
        /* <DEDUP_REMOVED lines=11> */
.L_x_251:
        /* <DEDUP_REMOVED lines=10> */
.L_x_249:
[----:B------:R-:W-:Y:S05]  /*0300*/  BSYNC.RECONVERGENT B6 ;  /* 0x0000000000067941 */ /* 0x000fea0003800200 */
.L_x_248:
[----:B------:R0:W-:Y:S01]  /*0310*/  STL.128 [R1], RZ ;  /* 0x000000ff01007387 */ /* 0x0001e20000100c00 */
[----:B------:R-:W1:Y:S01]  /*0320*/  LDC.64 R46, c[0x0][0x358] ;  /* 0x0000d600ff2e7b82 */ /* 0x000e620000000a00 */
[----:B------:R-:W-:Y:S02]  /*0330*/  ISETP.GT.U32.AND P0, PT, R17, 0xb, PT ;  /* 0x0000000b1100780c */ /* 0x000fe40003f04070 */
[----:B------:R0:W-:Y:S11]  /*0340*/  STL.128 [R1+0x10], RZ ;  /* 0x000010ff01007387 */ /* 0x0001f60000100c00 */
[----:B0-----:R-:W-:Y:S05]  /*0350*/  @P0 BRA `(.L_x_252) ;  /* 0x0000000400640947 */ /* 0x001fea0003800000 */
[----:B------:R-:W0:Y:S01]  /*0360*/  LDCU UR4, c[0x0][0x3a0] ;  /* 0x00007400ff0477ac */ /* 0x000e220008000800 */
[----:B------:R-:W-:-:S05]  /*0370*/  IMAD R3, R2, 0xc, R17 ;  /* 0x0000000c02037824 */ /* 0x000fca00078e0211 */
        /* <DEDUP_REMOVED lines=32> */
.L_x_253:
        /* <DEDUP_REMOVED lines=55> */
.L_x_252:
[----:B------:R-:W-:Y:S05]  /*08f0*/  WARPSYNC.ALL ;  /* 0x0000000000007948 */ /* 0x000fea0003800000 */
[----:B------:R-:W5:Y:S01]  /*0900*/  LDCU UR4, c[0x0][0x3b8] ;  /* 0x00007700ff0477ac */ /* 0x000f620008000800 */
[----:B------:R-:W-:Y:S01]  /*0910*/  HFMA2 R42, -RZ, RZ, 0, 0 ;  /* 0x00000000ff2a7431 */ /* 0x000fe200000001ff */
[----:B0-234-:R-:W-:Y:S01]  /*0920*/  MOV R7, RZ ;  /* 0x000000ff00077202 */ /* 0x01dfe20000000f00 */
[----:B-----5:R-:W-:Y:S01]  /*0930*/  UISETP.GE.AND UP0, UPT, UR4, 0x1, UPT ;  /* 0x000000010400788c */ /* 0x020fe2000bf06270 */
[----:B------:R-:W-:Y:S08]  /*0940*/  BAR.SYNC.DEFER_BLOCKING 0x0 ;  /* 0x0000000000007b1d */ /* 0x000ff00000010000 */
[----:B------:R-:W-:Y:S05]  /*0950*/  BRA.U !UP0, `(.L_x_254) ;  /* 0x0000002908b47547 */ /* 0x000fea000b800000 */
[----:B------:R-:W0:Y:S01]  /*0960*/  S2R R4, SR_CgaCtaId ;  /* 0x0000000000047919 */ /* 0x000e220000008800 */
[----:B------:R-:W-:Y:S02]  /*0970*/  VIMNMX.U32 R0, PT, PT, R16, R17, !PT ;  /* 0x0000001110007248 */ /* 0x000fe40007fe0000 */
[----:B------:R-:W-:Y:S02]  /*0980*/  CS2R R6, SRZ ;  /* 0x0000000000067805 */ /* 0x000fe4000001ff00 */
[----:B------:R-:W-:Y:S02]  /*0990*/  MOV R3, 0x400 ;  /* 0x0000040000037802 */ /* 0x000fe40000000f00 */
[----:B------:R-:W-:Y:S02]  /*09a0*/  CS2R R8, SRZ ;  /* 0x0000000000087805 */ /* 0x000fe4000001ff00 */
[----:B------:R-:W-:Y:S01]  /*09b0*/  ISETP.GE.U32.AND P0, PT, R0, 0xc, PT ;  /* 0x0000000c0000780c */ /* 0x000fe20003f06070 */
[----:B------:R-:W-:Y:S01]  /*09c0*/  IMAD R0, R17, 0xc, R16 ;  /* 0x0000000c11007824 */ /* 0x000fe200078e0210 */
[----:B------:R-:W-:-:S02]  /*09d0*/  MOV R42, RZ ;  /* 0x000000ff002a7202 */ /* 0x000fc40000000f00 */
[----:B------:R-:W-:Y:S01]  /*09e0*/  CS2R R10, SRZ ;  /* 0x00000000000a7805 */ /* 0x000fe2000001ff00 */
[----:B------:R-:W-:Y:S01]  /*09f0*/  UMOV UR4, URZ ;  /* 0x000000ff00047c82 */ /* 0x000fe20008000000 */
[----:B------:R-:W-:Y:S01]  /*0a00*/  IMAD R41, R17, 0xf4, R0 ;  /* 0x000000f411297824 */ /* 0x000fe200078e0200 */
[----:B0-----:R-:W-:Y:S02]  /*0a10*/  LEA R19, R4, R3, 0x18 ;  /* 0x0000000304137211 */ /* 0x001fe400078ec0ff */
[----:B------:R-:W-:Y:S02]  /*0a20*/  CS2R R4, SRZ ;  /* 0x0000000000047805 */ /* 0x000fe4000001ff00 */
[----:B------:R-:W-:Y:S02]  /*0a30*/  MOV R3, 0xff800000 ;  /* 0xff80000000037802 */ /* 0x000fe40000000f00 */
[----:B------:R-:W-:Y:S02]  /*0a40*/  IADD3 R40, PT, PT, R19, 0x9000, RZ ;  /* 0x0000900013287810 */ /* 0x000fe40007ffe0ff */
[----:B------:R-:W-:-:S02]  /*0a50*/  LEA R0, R0, R19, 0x2 ;  /* 0x0000001300007211 */ /* 0x000fc400078e10ff */
[-C--:B------:R-:W-:Y:S01]  /*0a60*/  LEA R41, R41, R19.reuse, 0x2 ;  /* 0x0000001329297211 */ /* 0x080fe200078e10ff */
[----:B------:R-:W-:Y:S01]  /*0a70*/  IMAD R40, R17, 0x30, R40 ;  /* 0x0000003011287824 */ /* 0x000fe200078e0228 */
[----:B------:R-:W-:-:S04]  /*0a80*/  LEA R19, R16, R19, 0x2 ;  /* 0x0000001310137211 */ /* 0x000fc800078e10ff */
[----:B------:R-:W-:Y:S02]  /*0a90*/  IADD3 R19, PT, PT, R19, 0x3780, RZ ;  /* 0x0000378013137810 */ /* 0x000fe40007ffe0ff */
[----:B------:R-:W-:-:S07]  /*0aa0*/  IADD3 R18, PT, PT, R40, 0x4, RZ ;  /* 0x0000000428127810 */ /* 0x000fce0007ffe0ff */
.L_x_266:
[----:B------:R-:W-:Y:S01]  /*0ab0*/  ISETP.GE.U32.AND P1, PT, R17, 0xc, PT ;  /* 0x0000000c1100780c */ /* 0x000fe20003f26070 */
[----:B------:R-:W-:-:S12]  /*0ac0*/  BSSY.RECONVERGENT B0, `(.L_x_255) ;  /* 0x000007c000007945 */ /* 0x000fd80003800200 */
[----:B0-234-:R-:W-:Y:S05]  /*0ad0*/  @P1 BRA `(.L_x_256) ;  /* 0x0000000400e81947 */ /* 0x01dfea0003800000 */
[----:B------:R-:W0:Y:S01]  /*0ae0*/  LDCU UR5, c[0x0][0x3a0] ;  /* 0x00007400ff0577ac */ /* 0x000e220008000800 */
[----:B------:R-:W-:-:S05]  /*0af0*/  MOV R12, UR4 ;  /* 0x00000004000c7c02 */ /* 0x000fca0008000f00 */
[----:B------:R-:W-:-:S05]  /*0b00*/  IMAD R21, R12, 0xc, R17 ;  /* 0x0000000c0c157824 */ /* 0x000fca00078e0211 */
        /* <DEDUP_REMOVED lines=35> */
.L_x_257:
        /* <DEDUP_REMOVED lines=9> */
[----:B0-----:R-:W-:-:S05]  /*0dd0*/  IMAD.WIDE.U32 R12, R21, 0x4, R12 ;  /* 0x00000004150c7825 */ /* 0x001fca00078e000c */
[----:B------:R-:W2:Y:S01]  /*0de0*/  LDG.E R20, desc[UR6][R12.64] ;  /* 0x000000060c147981 */ /* 0x000ea2000c1e1900 */
[----:B-1----:R-:W-:-:S05]  /*0df0*/  IMAD.WIDE.U32 R14, R21, 0x4, R14 ;  /* 0x00000004150e7825 */ /* 0x002fca00078e000e */
        /* <DEDUP_REMOVED lines=72> */
.L_x_256:
[----:B------:R-:W-:Y:S05]  /*1280*/  BSYNC.RECONVERGENT B0 ;  /* 0x0000000000007941 */ /* 0x000fea0003800200 */
.L_x_255:
[----:B------:R-:W-:Y:S08]  /*1290*/  BAR.SYNC.DEFER_BLOCKING 0x0 ;  /* 0x0000000000007b1d */ /* 0x000ff00000010000 */
[----:B------:R-:W-:Y:S01]  /*12a0*/  BAR.SYNC.DEFER_BLOCKING 0x0 ;  /* 0x0000000000007b1d */ /* 0x000fe20000010000 */
[----:B------:R-:W-:-:S05]  /*12b0*/  ISETP.GT.U32.AND P1, PT, R17, 0xb, PT ;  /* 0x0000000b1100780c */ /* 0x000fca0003f24070 */
[----:B------:R-:W-:Y:S04]  /*12c0*/  BSSY.RECONVERGENT B0, `(.L_x_258) ;  /* 0x0000188000007945 */ /* 0x000fe80003800200 */
[----:B------:R-:W-:Y:S05]  /*12d0*/  @P0 BRA `(.L_x_259) ;  /* 0x0000001800180947 */ /* 0x000fea0003800000 */
[----:B------:R-:W3:Y:S01]  /*12e0*/  S2UR UR6, SR_CgaCtaId ;  /* 0x00000000000679c3 */ /* 0x000ee20000008800 */
[----:B------:R-:W-:Y:S02]  /*12f0*/  UMOV UR5, 0x400 ;  /* 0x0000040000057882 */ /* 0x000fe40000000000 */
[----:B---3--:R-:W-:-:S06]  /*1300*/  ULEA UR5, UR6, UR5, 0x18 ;  /* 0x0000000506057291 */ /* 0x008fcc000f8ec0ff */
[----:B------:R-:W-:Y:S02]  /*1310*/  LEA R45, R17, UR5, 0xa ;  /* 0x00000005112d7c11 */ /* 0x000fe4000f8e50ff */
[----:B------:R-:W-:-:S03]  /*1320*/  LEA R44, R16, UR5, 0xa ;  /* 0x00000005102c7c11 */ /* 0x000fc6000f8e50ff */
[----:B------:R-:W-:Y:S04]  /*1330*/  LDS.128 R12, [R45+0x6000] ;  /* 0x006000002d0c7984 */ /* 0x000fe80000000c00 */
[----:B------:R-:W3:Y:S04]  /*1340*/  LDS.128 R36, [R44] ;  /* 0x000000002c247984 */ /* 0x000ee80000000c00 */
[----:B0-----:R-:W-:Y:S04]  /*1350*/  LDS.128 R24, [R45+0x6010] ;  /* 0x006010002d187984 */ /* 0x001fe80000000c00 */
[----:B--2-4-:R-:W0:Y:S04]  /*1360*/  LDS.128 R20, [R44+0x10] ;  /* 0x000010002c147984 */ /* 0x014e280000000c00 */
[----:B------:R-:W-:Y:S04]  /*1370*/  LDS.128 R32, [R45+0x6020] ;  /* 0x006020002d207984 */ /* 0x000fe80000000c00 */
[----:B------:R-:W2:Y:S01]  /*1380*/  LDS.128 R28, [R44+0x20] ;  /* 0x000020002c1c7984 */ /* 0x000ea20000000c00 */
[----:B---3--:R-:W-:-:S04]  /*1390*/  FFMA R12, R12, R36, RZ ;  /* 0x000000240c0c7223 */ /* 0x008fc800000000ff */
        /* <DEDUP_REMOVED lines=378> */
.L_x_259:
[----:B------:R-:W-:Y:S05]  /*2b40*/  BSYNC.RECONVERGENT B0 ;  /* 0x0000000000007941 */ /* 0x000fea0003800200 */
.L_x_258:
[----:B------:R-:W-:Y:S06]  /*2b50*/  BAR.SYNC.DEFER_BLOCKING 0x0 ;  /* 0x0000000000007b1d */ /* 0x000fec0000010000 */
[----:B------:R-:W-:Y:S04]  /*2b60*/  BSSY.RECONVERGENT B0, `(.L_x_260) ;  /* 0x000001e000007945 */ /* 0x000fe80003800200 */
[----:B------:R-:W-:Y:S05]  /*2b70*/  @P1 BRA `(.L_x_261) ;  /* 0x0000000000701947 */ /* 0x000fea0003800000 */
[----:B---3--:R-:W3:Y:S01]  /*2b80*/  LDS.128 R12, [R40] ;  /* 0x00000000280c7984 */ /* 0x008ee20000000c00 */
[----:B------:R-:W-:-:S03]  /*2b90*/  MOV R43, R3 ;  /* 0x00000003002b7202 */ /* 0x000fc60000000f00 */
[----:B0-2-4-:R-:W0:Y:S04]  /*2ba0*/  LDS.128 R20, [R40+0x10] ;  /* 0x0000100028147984 */ /* 0x015e280000000c00 */
[----:B------:R-:W2:Y:S01]  /*2bb0*/  LDS.128 R24, [R40+0x20] ;  /* 0x0000200028187984 */ /* 0x000ea20000000c00 */
        /* <DEDUP_REMOVED lines=23> */
[----:B------:R-:W-:-:S09]  /*2d30*/  FSEL R3, R27, R26, !P2 ;  /* 0x0000001a1b037208 */ /* 0x000fd20005000000 */
.L_x_261:
[----:B------:R-:W-:Y:S05]  /*2d40*/  BSYNC.RECONVERGENT B0 ;  /* 0x0000000000007941 */ /* 0x000fea0003800200 */
.L_x_260:
[----:B------:R-:W-:Y:S01]  /*2d50*/  BAR.SYNC.DEFER_BLOCKING 0x0 ;  /* 0x0000000000007b1d */ /* 0x000fe20000010000 */
[----:B------:R-:W-:-:S09]  /*2d60*/  UISETP.NE.AND UP0, UPT, UR4, URZ, UPT ;  /* 0x000000ff0400728c */ /* 0x000fd2000bf05270 */
[----:B------:R-:W-:Y:S05]  /*2d70*/  BRA.U !UP0, `(.L_x_262) ;  /* 0x0000000108587547 */ /* 0x000fea000b800000 */
[----:B------:R-:W-:Y:S02]  /*2d80*/  HFMA2 R13, -RZ, RZ, 0.96630859375, -0.0022525787353515625 ;  /* 0x3bbb989dff0d7431 */ /* 0x000fe400000001ff */
[----:B------:R-:W-:Y:S01]  /*2d90*/  FADD R12, R43, -R3 ;  /* 0x800000032b0c7221 */ /* 0x000fe20000000000 */
[----:B------:R-:W-:-:S03]  /*2da0*/  MOV R14, 0x437c0000 ;  /* 0x437c0000000e7802 */ /* 0x000fc60000000f00 */
[----:B------:R-:W-:-:S04]  /*2db0*/  FFMA.SAT R13, R12, R13, 0.5 ;  /* 0x3f0000000c0d7423 */ /* 0x000fc8000000200d */
[----:B------:R-:W-:-:S04]  /*2dc0*/  FFMA.RM R13, R13, R14, 12582913 ;  /* 0x4b4000010d0d7423 */ /* 0x000fc8000000400e */
[C---:B---3--:R-:W-:Y:S01]  /*2dd0*/  FADD R15, R13.reuse, -12583039 ;  /* 0xcb40007f0d0f7421 */ /* 0x048fe20000000000 */
        /* <DEDUP_REMOVED lines=16> */
.L_x_262:
[----:B------:R-:W-:Y:S04]  /*2ee0*/  BSSY.RECONVERGENT B0, `(.L_x_263) ;  /* 0x000004e000007945 */ /* 0x000fe80003800200 */
[----:B------:R-:W-:Y:S05]  /*2ef0*/  @P1 BRA `(.L_x_264) ;  /* 0x0000000400301947 */ /* 0x000fea0003800000 */
[----:B------:R-:W-:Y:S01]  /*2f00*/  HFMA2 R13, -RZ, RZ, 0, 0 ;  /* 0x00000000ff0d7431 */ /* 0x000fe200000001ff */
[----:B------:R-:W-:Y:S01]  /*2f10*/  ISETP.GT.U32.AND P1, PT, R16, 0xff, PT ;  /* 0x000000ff1000780c */ /* 0x000fe20003f24070 */
[----:B------:R-:W-:Y:S01]  /*2f20*/  UMOV UR5, 0x3000 ;  /* 0x0000300000057882 */ /* 0x000fe20000000000 */
[----:B------:R-:W-:Y:S02]  /*2f30*/  MOV R14, R18 ;  /* 0x00000012000e7202 */ /* 0x000fe40000000f00 */
[----:B------:R-:W-:-:S09]  /*2f40*/  MOV R12, R19 ;  /* 0x00000013000c7202 */ /* 0x000fd20000000f00 */
.L_x_265:
[----:B0-2-4-:R-:W0:Y:S01]  /*2f50*/  LDS R20, [R14+-0x4] ;  /* 0xfffffc000e147984 */ /* 0x015e220000000800 */
[C---:B------:R-:W-:Y:S01]  /*2f60*/  ISETP.GT.U32.AND P3, PT, R16.reuse, 0xdf, PT ;  /* 0x000000df1000780c */ /* 0x040fe20003f64070 */
[----:B------:R-:W-:Y:S01]  /*2f70*/  UIADD3 UR5, UPT, UPT, UR5, 0x800, URZ ;  /* 0x0000080005057890 */ /* 0x000fe2000fffe0ff */
[C---:B------:R-:W-:Y:S01]  /*2f80*/  ISETP.GT.U32.AND P2, PT, R16.reuse, 0xbf, PT ;  /* 0x000000bf1000780c */ /* 0x040fe20003f44070 */
[----:B------:R2:W4:Y:S01]  /*2f90*/  LDS R22, [R14] ;  /* 0x000000000e167984 */ /* 0x0005220000000800 */
[----:B------:R-:W-:Y:S01]  /*2fa0*/  MOV R26, 0x3bbb989d ;  /* 0x3bbb989d001a7802 */ /* 0x000fe20000000f00 */
[----:B------:R-:W-:Y:S01]  /*2fb0*/  UISETP.NE.AND UP0, UPT, UR5, 0x6000, UPT ;  /* 0x000060000500788c */ /* 0x000fe2000bf05270 */
[----:B------:R-:W-:Y:S02]  /*2fc0*/  MOV R27, 0x437c0000 ;  /* 0x437c0000001b7802 */ /* 0x000fe40000000f00 */
[C---:B------:R-:W-:Y:S02]  /*2fd0*/  ISETP.GT.U32.AND P6, PT, R16.reuse, 0x9f, PT ;  /* 0x0000009f1000780c */ /* 0x040fe40003fc4070 */
[----:B------:R-:W-:-:S02]  /*2fe0*/  ISETP.GT.U32.AND P5, PT, R16, 0x7f, PT ;  /* 0x0000007f1000780c */ /* 0x000fc40003fa4070 */
[----:B------:R-:W-:Y:S02]  /*2ff0*/  ISETP.GT.U32.AND P4, PT, R16, 0x5f, PT ;  /* 0x0000005f1000780c */ /* 0x000fe40003f84070 */
[----:B--2---:R-:W-:Y:S01]  /*3000*/  IADD3 R14, PT, PT, R14, 0x8, RZ ;  /* 0x000000080e0e7810 */ /* 0x004fe20007ffe0ff */
[--C-:B0-----:R-:W-:Y:S02]  /*3010*/  FADD R21, R20, -R3.reuse ;  /* 0x8000000314157221 */ /* 0x101fe40000000000 */
[----:B------:R-:W0:Y:S02]  /*3020*/  @!P3 LDS R20, [R12+-0x700] ;  /* 0xfff900000c14b984 */ /* 0x000e240000000800 */
[-C--:B---3--:R-:W-:Y:S01]  /*3030*/  FFMA.SAT R15, R21, R26.reuse, 0.5 ;  /* 0x3f000000150f7423 */ /* 0x088fe2000000201a */
[----:B----4-:R-:W-:Y:S02]  /*3040*/  FADD R25, R22, -R3 ;  /* 0x8000000316197221 */ /* 0x010fe40000000000 */
[----:B------:R-:W-:Y:S01]  /*3050*/  @!P3 LDS R22, [R12+-0x300] ;  /* 0xfffd00000c16b984 */ /* 0x000fe20000000800 */
[----:B------:R-:W-:Y:S01]  /*3060*/  FFMA.RM R23, R15, R27, 12582913 ;  /* 0x4b4000010f177423 */ /* 0x000fe2000000401b */
[----:B------:R-:W-:-:S02]  /*3070*/  FFMA.SAT R26, R25, R26, 0.5 ;  /* 0x3f000000191a7423 */ /* 0x000fc4000000201a */
[----:B------:R-:W2:Y:S01]  /*3080*/  @!P2 LDS R15, [R12+-0x680] ;  /* 0xfff980000c0fa984 */ /* 0x000ea20000000800 */
[C---:B------:R-:W-:Y:S01]  /*3090*/  FADD R24, R23.reuse, -12583039 ;  /* 0xcb40007f17187421 */ /* 0x040fe20000000000 */
[----:B------:R-:W-:Y:S01]  /*30a0*/  FFMA.RM R26, R26, R27, 12582913 ;  /* 0x4b4000011a1a7423 */ /* 0x000fe2000000401b */
[----:B------:R-:W-:Y:S01]  /*30b0*/  SHF.L.U32 R23, R23, 0x17, RZ ;  /* 0x0000001717177819 */ /* 0x000fe200000006ff */
[----:B------:R-:W3:Y:S01]  /*30c0*/  @!P2 LDS R27, [R12+-0x280] ;  /* 0xfffd80000c1ba984 */ /* 0x000ee20000000800 */
[C---:B------:R-:W-:Y:S01]  /*30d0*/  FFMA R24, R21.reuse, 1.4426950216293334961, -R24 ;  /* 0x3fb8aa3b15187823 */ /* 0x040fe20000000818 */
[C---:B------:R-:W-:Y:S01]  /*30e0*/  FADD R28, R26.reuse, -12583039 ;  /* 0xcb40007f1a1c7421 */ /* 0x040fe20000000000 */
[----:B------:R-:W-:Y:S02]  /*30f0*/  SHF.L.U32 R26, R26, 0x17, RZ ;  /* 0x000000171a1a7819 */ /* 0x000fe400000006ff */
[----:B------:R-:W-:Y:S01]  /*3100*/  FFMA R24, R21, 1.925963033500011079e-08, R24 ;  /* 0x32a5706015187823 */ /* 0x000fe20000000018 */
[----:B------:R-:W-:-:S04]  /*3110*/  FFMA R28, R25, 1.4426950216293334961, -R28 ;  /* 0x3fb8aa3b191c7823 */ /* 0x000fc8000000081c */
[----:B------:R-:W-:Y:S01]  /*3120*/  FFMA R28, R25, 1.925963033500011079e-08, R28 ;  /* 0x32a57060191c7823 */ /* 0x000fe2000000001c */
[----:B------:R-:W4:Y:S01]  /*3130*/  MUFU.EX2 R24, R24 ;  /* 0x0000001800187308 */ /* 0x000f220000000800 */
[----:B------:R-:W-:Y:S07]  /*3140*/  @!P1 LDS R25, [R12+-0x380] ;  /* 0xfffc80000c199984 */ /* 0x000fee0000000800 */
[----:B------:R5:W1:Y:S01]  /*3150*/  MUFU.EX2 R21, R28 ;  /* 0x0000001c00157308 */ /* 0x000a620000000800 */
[----:B----4-:R-:W-:Y:S01]  /*3160*/  FMUL R32, R23, R24 ;  /* 0x0000001817207220 */ /* 0x010fe20000400000 */
[----:B-----5:R-:W-:Y:S03]  /*3170*/  @!P4 LDS R28, [R12+-0x100] ;  /* 0xffff00000c1cc984 */ /* 0x020fe60000000800 */
[C---:B0-----:R-:W-:Y:S01]  /*3180*/  @!P3 FFMA R9, R32.reuse, R20, R9 ;  /* 0x000000142009b223 */ /* 0x041fe20000000009 */
[----:B------:R-:W-:Y:S01]  /*3190*/  FADD R13, R32, R13 ;  /* 0x0000000d200d7221 */ /* 0x000fe20000000000 */
[----:B------:R-:W0:Y:S01]  /*31a0*/  @!P6 LDS R20, [R12+-0x600] ;  /* 0xfffa00000c14e984 */ /* 0x000e220000000800 */
[----:B-1----:R-:W-:Y:S01]  /*31b0*/  FMUL R31, R26, R21 ;  /* 0x000000151a1f7220 */ /* 0x002fe20000400000 */
[----:B--2---:R-:W-:-:S02]  /*31c0*/  @!P2 FFMA R10, R32, R15, R10 ;  /* 0x0000000f200aa223 */ /* 0x004fc4000000000a */
[----:B------:R-:W1:Y:S01]  /*31d0*/  @!P5 LDS R21, [R12+-0x580] ;  /* 0xfffa80000c15d984 */ /* 0x000e620000000800 */
[C---:B------:R-:W-:Y:S01]  /*31e0*/  @!P3 FFMA R9, R31.reuse, R22, R9 ;  /* 0x000000161f09b223 */ /* 0x040fe20000000009 */
[----:B---3--:R-:W-:Y:S01]  /*31f0*/  @!P2 FFMA R10, R31, R27, R10 ;  /* 0x0000001b1f0aa223 */ /* 0x008fe2000000000a */
[C---:B------:R-:W-:Y:S01]  /*3200*/  ISETP.GT.U32.AND P3, PT, R16.reuse, 0x3f, PT ;  /* 0x0000003f1000780c */ /* 0x040fe20003f64070 */
[----:B------:R-:W2:Y:S01]  /*3210*/  @!P1 LDS R15, [R12+-0x780] ;  /* 0xfff880000c0f9984 */ /* 0x000ea20000000800 */
[----:B------:R-:W-:Y:S01]  /*3220*/  ISETP.GT.U32.AND P2, PT, R16, 0x1f, PT ;  /* 0x0000001f1000780c */ /* 0x000fe20003f44070 */
[----:B------:R-:W-:Y:S02]  /*3230*/  FADD R13, R13, R31 ;  /* 0x0000001f0d0d7221 */ /* 0x000fe40000000000 */
[----:B------:R-:W3:Y:S04]  /*3240*/  @!P4 LDS R22, [R12+-0x500] ;  /* 0xfffb00000c16c984 */ /* 0x000ee80000000800 */
[----:B------:R-:W4:Y:S04]  /*3250*/  @!P6 LDS R26, [R12+-0x200] ;  /* 0xfffe00000c1ae984 */ /* 0x000f280000000800 */
[----:B------:R-:W5:Y:S04]  /*3260*/  @!P3 LDS R23, [R12+-0x480] ;  /* 0xfffb80000c17b984 */ /* 0x000f680000000800 */
[----:B------:R-:W5:Y:S04]  /*3270*/  @!P2 LDS R24, [R12+-0x400] ;  /* 0xfffc00000c18a984 */ /* 0x000f680000000800 */
[----:B------:R-:W5:Y:S04]  /*3280*/  @!P5 LDS R27, [R12+-0x180] ;  /* 0xfffe80000c1bd984 */ /* 0x000f680000000800 */
[----:B------:R-:W5:Y:S04]  /*3290*/  @!P3 LDS R29, [R12+-0x80] ;  /* 0xffff80000c1db984 */ /* 0x000f680000000800 */
[----:B------:R1:W5:Y:S01]  /*32a0*/  @!P2 LDS R30, [R12] ;  /* 0x000000000c1ea984 */ /* 0x0003620000000800 */
[C---:B0-----:R-:W-:Y:S01]  /*32b0*/  @!P6 FFMA R11, R32.reuse, R20, R11 ;  /* 0x00000014200be223 */ /* 0x041fe2000000000b */
[----:B-1----:R-:W-:Y:S01]  /*32c0*/  @!P5 FFMA R4, R32, R21, R4 ;  /* 0x000000152004d223 */ /* 0x002fe20000000004 */
[----:B------:R-:W-:Y:S01]  /*32d0*/  IADD3 R12, PT, PT, R12, 0x800, RZ ;  /* 0x000008000c0c7810 */ /* 0x000fe20007ffe0ff */
[C---:B--2---:R-:W-:Y:S01]  /*32e0*/  @!P1 FFMA R8, R32.reuse, R15, R8 ;  /* 0x0000000f20089223 */ /* 0x044fe20000000008 */
[----:B---3--:R-:W-:-:S03]  /*32f0*/  @!P4 FFMA R5, R32, R22, R5 ;  /* 0x000000162005c223 */ /* 0x008fc60000000005 */
[C---:B------:R-:W-:Y:S01]  /*3300*/  @!P1 FFMA R8, R31.reuse, R25, R8 ;  /* 0x000000191f089223 */ /* 0x040fe20000000008 */
[C---:B----4-:R-:W-:Y:S01]  /*3310*/  @!P6 FFMA R11, R31.reuse, R26, R11 ;  /* 0x0000001a1f0be223 */ /* 0x050fe2000000000b */
[C---:B------:R-:W-:Y:S01]  /*3320*/  @!P4 FFMA R5, R31.reuse, R28, R5 ;  /* 0x0000001c1f05c223 */ /* 0x040fe20000000005 */
[C---:B-----5:R-:W-:Y:S01]  /*3330*/  @!P3 FFMA R6, R32.reuse, R23, R6 ;  /* 0x000000172006b223 */ /* 0x060fe20000000006 */
[----:B------:R-:W-:Y:S01]  /*3340*/  @!P2 FFMA R7, R32, R24, R7 ;  /* 0x000000182007a223 */ /* 0x000fe20000000007 */
[C---:B------:R-:W-:Y:S02]  /*3350*/  @!P5 FFMA R4, R31.reuse, R27, R4 ;  /* 0x0000001b1f04d223 */ /* 0x040fe40000000004 */
[C---:B------:R-:W-:Y:S01]  /*3360*/  @!P3 FFMA R6, R31.reuse, R29, R6 ;  /* 0x0000001d1f06b223 */ /* 0x040fe20000000006 */
[----:B------:R-:W-:Y:S01]  /*3370*/  @!P2 FFMA R7, R31, R30, R7 ;  /* 0x0000001e1f07a223 */ /* 0x000fe20000000007 */
[----:B------:R-:W-:Y:S06]  /*3380*/  BRA.U UP0, `(.L_x_265) ;  /* 0xfffffff900f07547 */ /* 0x000fec000b83ffff */
[----:B------:R0:W-:Y:S01]  /*3390*/  STL.128 [R1], R8 ;  /* 0x0000000801007387 */ /* 0x0001e20000100c00 */
[----:B------:R-:W-:-:S03]  /*33a0*/  FADD R42, R42, R13 ;  /* 0x0000000d2a2a7221 */ /* 0x000fc60000000000 */
[----:B------:R0:W-:Y:S04]  /*33b0*/  STL.128 [R1+0x10], R4 ;  /* 0x0000100401007387 */ /* 0x0001e80000100c00 */
.L_x_264:
[----:B------:R-:W-:Y:S05]  /*33c0*/  BSYNC.RECONVERGENT B0 ;  /* 0x0000000000007941 */ /* 0x000fea0003800200 */
.L_x_263:
[----:B------:R-:W-:Y:S01]  /*33d0*/  BAR.SYNC.DEFER_BLOCKING 0x0 ;  /* 0x0000000000007b1d */ /* 0x000fe20000010000 */
[----:B------:R-:W-:-:S05]  /*33e0*/  UIADD3 UR4, UPT, UPT, UR4, 0x1, URZ ;  /* 0x0000000104047890 */ /* 0x000fca000fffe0ff */
[----:B------:R-:W5:Y:S02]  /*33f0*/  LDCU UR5, c[0x0][0x3b8] ;  /* 0x00007700ff0577ac */ /* 0x000f640008000800 */
[----:B-----5:R-:W-:Y:S01]  /*3400*/  UISETP.NE.AND UP0, UPT, UR4, UR5, UPT ;  /* 0x000000050400728c */ /* 0x020fe2000bf05270 */
[----:B------:R-:W-:Y:S08]  /*3410*/  BAR.SYNC.DEFER_BLOCKING 0x0 ;  /* 0x0000000000007b1d */ /* 0x000ff00000010000 */
[----:B------:R-:W-:Y:S05]  /*3420*/  BRA.U UP0, `(.L_x_266) ;  /* 0xffffffd500a07547 */ /* 0x000fea000b83ffff */
.L_x_254:
[----:B------:R-:W-:-:S13]  /*3430*/  ISETP.GE.U32.AND P0, PT, R17, 0xc, PT ;  /* 0x0000000c1100780c */ /* 0x000fda0003f06070 */
[----:B------:R-:W-:Y:S05]  /*3440*/  @P0 EXIT ;  /* 0x000000000000094d */ /* 0x000fea0003800000 */
[----:B------:R-:W5:Y:S01]  /*3450*/  LDCU UR4, c[0x0][0x3a0] ;  /* 0x00007400ff0477ac */ /* 0x000f620008000800 */
[----:B------:R-:W-:Y:S01]  /*3460*/  IMAD R17, R2, 0xc, R17 ;  /* 0x0000000c02117824 */ /* 0x000fe200078e0211 */
[----:B------:R-:W-:-:S04]  /*3470*/  ISETP.GT.U32.AND P0, PT, R16, 0xff, PT ;  /* 0x000000ff1000780c */ /* 0x000fc80003f04070 */
[----:B-----5:R-:W-:-:S13]  /*3480*/  ISETP.GE.OR P0, PT, R17, UR4, P0 ;  /* 0x0000000411007c0c */ /* 0x020fda0008706670 */
[----:B------:R-:W-:Y:S05]  /*3490*/  @P0 EXIT ;  /* 0x000000000000094d */ /* 0x000fea0003800000 */
[----:B---3--:R-:W-:-:S04]  /*34a0*/  SHF.R.U32.HI R0, RZ, 0x5, R16 ;  /* 0x00000005ff007819 */ /* 0x008fc80000011610 */
        /* <DEDUP_REMOVED lines=12> */
[----:B-12-4-:R-:W-:Y:S05]  /*3570*/  CALL.REL.NOINC `($__internal_5_$__cuda_sm3x_div_rn_noftz_f32_slowpath) ;  /* 0x0000000800647944 */ /* 0x016fea0003c00000 */
.L_x_268:
[----:B------:R-:W-:Y:S05]  /*3580*/  BSYNC.RECONVERGENT B0 ;  /* 0x0000000000007941 */ /* 0x000fea0003800200 */
.L_x_267:
        /* <DEDUP_REMOVED lines=22> */
[----:B--2-4-:R-:W-:Y:S05]  /*36f0*/  CALL.REL.NOINC `($__internal_5_$__cuda_sm3x_div_rn_noftz_f32_slowpath) ;  /* 0x0000000800047944 */ /* 0x014fea0003c00000 */
.L_x_270:
[----:B------:R-:W-:Y:S05]  /*3700*/  BSYNC.RECONVERGENT B0 ;  /* 0x0000000000007941 */ /* 0x000fea0003800200 */
.L_x_269:
        /* <DEDUP_REMOVED lines=20> */
.L_x_272:
[----:B------:R-:W-:Y:S05]  /*3850*/  BSYNC.RECONVERGENT B0 ;  /* 0x0000000000007941 */ /* 0x000fea0003800200 */
.L_x_271:
        /* <DEDUP_REMOVED lines=20> */
.L_x_274:
[----:B------:R-:W-:Y:S05]  /*39a0*/  BSYNC.RECONVERGENT B0 ;  /* 0x0000000000007941 */ /* 0x000fea0003800200 */
.L_x_273:
        /* <DEDUP_REMOVED lines=20> */
.L_x_276:
[----:B------:R-:W-:Y:S05]  /*3af0*/  BSYNC.RECONVERGENT B0 ;  /* 0x0000000000007941 */ /* 0x000fea0003800200 */
.L_x_275:
        /* <DEDUP_REMOVED lines=20> */
.L_x_278:
[----:B------:R-:W-:Y:S05]  /*3c40*/  BSYNC.RECONVERGENT B0 ;  /* 0x0000000000007941 */ /* 0x000fea0003800200 */
.L_x_277:
        /* <DEDUP_REMOVED lines=20> */
.L_x_280:
[----:B------:R-:W-:Y:S05]  /*3d90*/  BSYNC.RECONVERGENT B0 ;  /* 0x0000000000007941 */ /* 0x000fea0003800200 */
.L_x_279:
        /* <DEDUP_REMOVED lines=16> */
[----:B0-2-4-:R-:W-:Y:S05]  /*3ea0*/  CALL.REL.NOINC `($__internal_5_$__cuda_sm3x_div_rn_noftz_f32_slowpath) ;  /* 0x0000000000187944 */ /* 0x015fea0003c00000 */
[----:B------:R-:W-:-:S07]  /*3eb0*/  MOV R3, R9 ;  /* 0x0000000900037202 */ /* 0x000fce0000000f00 */
.L_x_282:
[----:B------:R-:W-:Y:S05]  /*3ec0*/  BSYNC.RECONVERGENT B0 ;  /* 0x0000000000007941 */ /* 0x000fea0003800200 */
.L_x_281:
[----:B------:R-:W-:Y:S02]  /*3ed0*/  R2UR UR4, R46 ;  /* 0x000000002e0472ca */ /* 0x000fe400000e0000 */
[----:B------:R-:W-:-:S13]  /*3ee0*/  R2UR UR5, R47 ;  /* 0x000000002f0572ca */ /* 0x000fda00000e0000 */
[----:B------:R-:W-:Y:S01]  /*3ef0*/  STG.E desc[UR4][R4.64+0x380], R3 ;  /* 0x0003800304007986 */ /* 0x000fe2000c101904 */
[----:B------:R-:W-:Y:S05]  /*3f00*/  EXIT ;  /* 0x000000000000794d */ /* 0x000fea0003800000 */
        .weak           $__internal_5_$__cuda_sm3x_div_rn_noftz_f32_slowpath
        .type           $__internal_5_$__cuda_sm3x_div_rn_noftz_f32_slowpath,@function
        .size           $__internal_5_$__cuda_sm3x_div_rn_noftz_f32_slowpath,(.L_x_993 - $__internal_5_$__cuda_sm3x_div_rn_noftz_f32_slowpath)
$__internal_5_$__cuda_sm3x_div_rn_noftz_f32_slowpath:
        /* <DEDUP_REMOVED lines=35> */
.L_x_284:
        /* <DEDUP_REMOVED lines=51> */
.L_x_291:
[----:B------:R-:W-:-:S04]  /*4470*/  LOP3.LUT R10, R10, 0x80000000, RZ, 0xc0, !PT ;  /* 0x800000000a0a7812 */ /* 0x000fc800078ec0ff */
[----:B------:R-:W-:Y:S01]  /*4480*/  LOP3.LUT R10, R10, 0x7f800000, RZ, 0xfc, !PT ;  /* 0x7f8000000a0a7812 */ /* 0x000fe200078efcff */
[----:B------:R-:W-:Y:S06]  /*4490*/  BRA `(.L_x_292) ;  /* 0x0000000000047947 */ /* 0x000fec0003800000 */
.L_x_290:
[----:B------:R-:W-:-:S07]  /*44a0*/  LEA R10, R3, R10, 0x17 ;  /* 0x0000000a030a7211 */ /* 0x000fce00078eb8ff */
.L_x_292:
[----:B------:R-:W-:Y:S05]  /*44b0*/  BSYNC.RECONVERGENT B2 ;  /* 0x0000000000027941 */ /* 0x000fea0003800200 */
.L_x_289:
[----:B------:R-:W-:Y:S05]  /*44c0*/  BRA `(.L_x_293) ;  /* 0x0000000000207947 */ /* 0x000fea0003800000 */
.L_x_288:
[----:B------:R-:W-:-:S04]  /*44d0*/  LOP3.LUT R0, R0, 0x80000000, R3, 0x48, !PT ;  /* 0x8000000000007812 */ /* 0x000fc800078e4803 */
[----:B------:R-:W-:Y:S01]  /*44e0*/  LOP3.LUT R10, R0, 0x7f800000, RZ, 0xfc, !PT ;  /* 0x7f800000000a7812 */ /* 0x000fe200078efcff */
[----:B------:R-:W-:Y:S06]  /*44f0*/  BRA `(.L_x_293) ;  /* 0x0000000000147947 */ /* 0x000fec0003800000 */
.L_x_287:
[----:B------:R-:W-:Y:S01]  /*4500*/  LOP3.LUT R10, R0, 0x80000000, R3, 0x48, !PT ;  /* 0x80000000000a7812 */ /* 0x000fe200078e4803 */
[----:B------:R-:W-:Y:S06]  /*4510*/  BRA `(.L_x_293) ;  /* 0x00000000000c7947 */ /* 0x000fec0003800000 */
.L_x_286:
[----:B------:R-:W0:Y:S01]  /*4520*/  MUFU.RSQ R10, -QNAN ;  /* 0xffc00000000a7908 */ /* 0x000e220000001400 */
[----:B------:R-:W-:Y:S05]  /*4530*/  BRA `(.L_x_293) ;  /* 0x0000000000047947 */ /* 0x000fea0003800000 */
.L_x_285:
[----:B------:R-:W-:-:S07]  /*4540*/  FADD.FTZ R10, R3, R42 ;  /* 0x0000002a030a7221 */ /* 0x000fce0000010000 */
.L_x_293:
[----:B------:R-:W-:Y:S05]  /*4550*/  BSYNC.RECONVERGENT B1 ;  /* 0x0000000000017941 */ /* 0x000fea0003800200 */
.L_x_283:
[----:B------:R-:W-:Y:S01]  /*4560*/  HFMA2 R3, -RZ, RZ, 0, 0 ;  /* 0x00000000ff037431 */ /* 0x000fe200000001ff */
[----:B0-----:R-:W-:-:S03]  /*4570*/  MOV R9, R10 ;  /* 0x0000000a00097202 */ /* 0x001fc60000000f00 */
[----:B------:R-:W-:Y:S05]  /*4580*/  RET.REL.NODEC R2 `(_Z15flash_attentionIfLi12ELi12ELi256ELi32ELi16EEvPT_S1_S1_S1_iS1_S1_i) ;  /* 0xffffffb8029c7950 */ /* 0x000fea0003c3ffff */
.L_x_294:
        /* <DEDUP_REMOVED lines=15> */
.L_x_993:


//--------------------- .text._Z15flash_attentionIfLi16ELi16ELi256ELi32ELi16EEvPT_S1_S1_S1_iS1_S1_i --------------------------
	.section	.text._Z15flash_attentionIfLi16ELi16ELi256ELi32ELi16EEvPT_S1_S1_S1_iS1_S1_i,"ax",@progbits
	.align	128
        .global         _Z15flash_attentionIfLi16ELi16ELi256ELi32ELi16EEvPT_S1_S1_S1_iS1_S1_i
        .type           _Z15flash_attentionIfLi16ELi16ELi256ELi32ELi16EEvPT_S1_S1_S1_iS1_S1_i,@function
        .size           _Z15flash_attentionIfLi16ELi16ELi256ELi32ELi16EEvPT_S1_S1_S1_iS1_S1_i,(.L_x_994 - _Z15flash_attentionIfLi16ELi16ELi256ELi32ELi16EEvPT_S1_S1_S1_iS1_S1_i)
        .other          _Z15flash_attentionIfLi16ELi16ELi256ELi32ELi16EEvPT_S1_S1_S1_iS1_S1_i,@"STO_CUDA_ENTRY STV_DEFAULT"
_Z15flash_attentionIfLi16ELi16ELi256ELi32ELi16EEvPT_S1_S1_S1_iS1_S1_i:
.text._Z15flash_attentionIfLi16ELi16ELi256ELi32ELi16EEvPT_S1_S1_S1_iS1_S1_i:
        /* <DEDUP_REMOVED lines=11> */
[----:B------:R-:W-:Y:S01]  /*00b0*/  HFMA2 R10, -RZ, RZ, 0, 9.5367431640625e-07 ;  /* 0x00000010ff0a7431 */ /* 0x000fe200000001ff */
        /* <DEDUP_REMOVED lines=15> */
.L_x_297:
        /* <DEDUP_REMOVED lines=11> */
.L_x_298:
        /* <DEDUP_REMOVED lines=10> */
.L_x_296:
[----:B------:R-:W-:Y:S05]  /*0300*/  BSYNC.RECONVERGENT B6 ;  /* 0x0000000000067941 */ /* 0x000fea0003800200 */
.L_x_295:
        /* <DEDUP_REMOVED lines=39> */
.L_x_300:
        /* <DEDUP_REMOVED lines=55> */
.L_x_299:
        /* <DEDUP_REMOVED lines=26> */
.L_x_313:
        /* <DEDUP_REMOVED lines=41> */
.L_x_304:
        /* <DEDUP_REMOVED lines=84> */
.L_x_303:
[----:B------:R-:W-:Y:S05]  /*1260*/  BSYNC.RECONVERGENT B0 ;  /* 0x0000000000007941 */ /* 0x000fea0003800200 */
.L_x_302:
        /* <DEDUP_REMOVED lines=395> */
.L_x_306:
[----:B------:R-:W-:Y:S05]  /*2b20*/  BSYNC.RECONVERGENT B0 ;  /* 0x0000000000007941 */ /* 0x000fea0003800200 */
.L_x_305:
        /* <DEDUP_REMOVED lines=8> */
[----:B0-----:R-:W0:Y:S04]  /*2bb0*/  LDS.128 R24, [R28+0xc000] ;  /* 0x00c000001c187984 */ /* 0x001e280000000c00 */
[----:B---3--:R-:W3:Y:S04]  /*2bc0*/  LDS.128 R12, [R28+0xc010] ;  /* 0x00c010001c0c7984 */ /* 0x008ee80000000c00 */
[----:B--2-4-:R-:W2:Y:S01]  /*2bd0*/  LDS.128 R20, [R28+0xc020] ;  /* 0x00c020001c147984 */ /* 0x014ea20000000c00 */
        /* <DEDUP_REMOVED lines=8> */
[----:B---3--:R-:W-:-:S04]  /*2c60*/  FSETP.GEU.AND P1, PT, R27, R12, PT ;  /* 0x0000000c1b00720b */ /* 0x008fc80003f2e000 */
        /* <DEDUP_REMOVED lines=24> */
.L_x_308:
[----:B------:R-:W-:Y:S05]  /*2df0*/  BSYNC.RECONVERGENT B0 ;  /* 0x0000000000007941 */ /* 0x000fea0003800200 */
.L_x_307:
        /* <DEDUP_REMOVED lines=25> */
.L_x_309:
[----:B------:R-:W-:Y:S04]  /*2f90*/  BSSY.RECONVERGENT B0, `(.L_x_310) ;  /* 0x000004e000007945 */ /* 0x000fe80003800200 */
[----:B------:R-:W-:Y:S05]  /*2fa0*/  @P0 BRA `(.L_x_311) ;  /* 0x0000000400300947 */ /* 0x000fea0003800000 */
[----:B------:R-:W-:Y:S01]  /*2fb0*/  HFMA2 R13, -RZ, RZ, 0, 0 ;  /* 0x00000000ff0d7431 */ /* 0x000fe200000001ff */
[----:B------:R-:W-:Y:S01]  /*2fc0*/  ISETP.GT.U32.AND P0, PT, R16, 0xff, PT ;  /* 0x000000ff1000780c */ /* 0x000fe20003f04070 */
[----:B------:R-:W-:Y:S01]  /*2fd0*/  UMOV UR5, 0x4000 ;  /* 0x0000400000057882 */ /* 0x000fe20000000000 */
[----:B---3--:R-:W-:Y:S02]  /*2fe0*/  MOV R14, R0 ;  /* 0x00000000000e7202 */ /* 0x008fe40000000f00 */
[----:B------:R-:W-:-:S09]  /*2ff0*/  MOV R12, R18 ;  /* 0x00000012000c7202 */ /* 0x000fd20000000f00 */
.L_x_312:
        /* <DEDUP_REMOVED lines=71> */
.L_x_311:
[----:B------:R-:W-:Y:S05]  /*3470*/  BSYNC.RECONVERGENT B0 ;  /* 0x0000000000007941 */ /* 0x000fea0003800200 */
.L_x_310:
[----:B------:R-:W-:Y:S01]  /*3480*/  BAR.SYNC.DEFER_BLOCKING 0x0 ;  /* 0x0000000000007b1d */ /* 0x000fe20000010000 */
[----:B------:R-:W-:-:S05]  /*3490*/  UIADD3 UR4, UPT, UPT, UR4, 0x1, URZ ;  /* 0x0000000104047890 */ /* 0x000fca000fffe0ff */
[----:B------:R-:W5:Y:S02]  /*34a0*/  LDCU UR5, c[0x0][0x3b8] ;  /* 0x00007700ff0577ac */ /* 0x000f640008000800 */
[----:B-----5:R-:W-:Y:S01]  /*34b0*/  UISETP.NE.AND UP0, UPT, UR4, UR5, UPT ;  /* 0x000000050400728c */ /* 0x020fe2000bf05270 */
[----:B------:R-:W-:Y:S08]  /*34c0*/  BAR.SYNC.DEFER_BLOCKING 0x0 ;  /* 0x0000000000007b1d */ /* 0x000ff00000010000 */
[----:B------:R-:W-:Y:S05]  /*34d0*/  BRA.U UP0, `(.L_x_313) ;  /* 0xffffffd5006c7547 */ /* 0x000fea000b83ffff */
.L_x_301:
        /* <DEDUP_REMOVED lines=20> */
[----:B-12-4-:R-:W-:Y:S05]  /*3620*/  CALL.REL.NOINC `($__internal_6_$__cuda_sm3x_div_rn_noftz_f32_slowpath) ;  /* 0x0000000800647944 */ /* 0x016fea0003c00000 */
.L_x_315:
[----:B------:R-:W-:Y:S05]  /*3630*/  BSYNC.RECONVERGENT B0 ;  /* 0x0000000000007941 */ /* 0x000fea0003800200 */
.L_x_314:
        /* <DEDUP_REMOVED lines=22> */
[----:B--2-4-:R-:W-:Y:S05]  /*37a0*/  CALL.REL.NOINC `($__internal_6_$__cuda_sm3x_div_rn_noftz_f32_slowpath) ;  /* 0x0000000800047944 */ /* 0x014fea0003c00000 */
.L_x_317:
[----:B------:R-:W-:Y:S05]  /*37b0*/  BSYNC.RECONVERGENT B0 ;  /* 0x0000000000007941 */ /* 0x000fea0003800200 */
.L_x_316:
        /* <DEDUP_REMOVED lines=20> */
.L_x_319:
[----:B------:R-:W-:Y:S05]  /*3900*/  BSYNC.RECONVERGENT B0 ;  /* 0x0000000000007941 */ /* 0x000fea0003800200 */
.L_x_318:
        /* <DEDUP_REMOVED lines=20> */
.L_x_321:
[----:B------:R-:W-:Y:S05]  /*3a50*/  BSYNC.RECONVERGENT B0 ;  /* 0x0000000000007941 */ /* 0x000fea0003800200 */
.L_x_320:
        /* <DEDUP_REMOVED lines=20> */
.L_x_323:
[----:B------:R-:W-:Y:S05]  /*3ba0*/  BSYNC.RECONVERGENT B0 ;  /* 0x0000000000007941 */ /* 0x000fea0003800200 */
.L_x_322:
        /* <DEDUP_REMOVED lines=20> */
.L_x_325:
[----:B------:R-:W-:Y:S05]  /*3cf0*/  BSYNC.RECONVERGENT B0 ;  /* 0x0000000000007941 */ /* 0x000fea0003800200 */
.L_x_324:
        /* <DEDUP_REMOVED lines=20> */
.L_x_327:
[----:B------:R-:W-:Y:S05]  /*3e40*/  BSYNC.RECONVERGENT B0 ;  /* 0x0000000000007941 */ /* 0x000fea0003800200 */
.L_x_326:
        /* <DEDUP_REMOVED lines=16> */
[----:B0-2-4-:R-:W-:Y:S05]  /*3f50*/  CALL.REL.NOINC `($__internal_6_$__cuda_sm3x_div_rn_noftz_f32_slowpath) ;  /* 0x0000000000187944 */ /* 0x015fea0003c00000 */
[----:B------:R-:W-:-:S07]  /*3f60*/  MOV R3, R9 ;  /* 0x0000000900037202 */ /* 0x000fce0000000f00 */
.L_x_329:
[----:B------:R-:W-:Y:S05]  /*3f70*/  BSYNC.RECONVERGENT B0 ;  /* 0x0000000000007941 */ /* 0x000fea0003800200 */
.L_x_328:
[----:B------:R-:W-:Y:S02]  /*3f80*/  R2UR UR4, R46 ;  /* 0x000000002e0472ca */ /* 0x000fe400000e0000 */
[----:B------:R-:W-:-:S13]  /*3f90*/  R2UR UR5, R47 ;  /* 0x000000002f0572ca */ /* 0x000fda00000e0000 */
[----:B------:R-:W-:Y:S01]  /*3fa0*/  STG.E desc[UR4][R4.64+0x380], R3 ;  /* 0x0003800304007986 */ /* 0x000fe2000c101904 */
[----:B------:R-:W-:Y:S05]  /*3fb0*/  EXIT ;  /* 0x000000000000794d */ /* 0x000fea0003800000 */
        .weak           $__internal_6_$__cuda_sm3x_div_rn_noftz_f32_slowpath
        .type           $__internal_6_$__cuda_sm3x_div_rn_noftz_f32_slowpath,@function
        .size           $__internal_6_$__cuda_sm3x_div_rn_noftz_f32_slowpath,(.L_x_994 - $__internal_6_$__cuda_sm3x_div_rn_noftz_f32_slowpath)
$__internal_6_$__cuda_sm3x_div_rn_noftz_f32_slowpath:
        /* <DEDUP_REMOVED lines=35> */
.L_x_331:
        /* <DEDUP_REMOVED lines=51> */
.L_x_338:
[----:B------:R-:W-:-:S04]  /*4520*/  LOP3.LUT R10, R10, 0x80000000, RZ, 0xc0, !PT ;  /* 0x800000000a0a7812 */ /* 0x000fc800078ec0ff */
[----:B------:R-:W-:Y:S01]  /*4530*/  LOP3.LUT R10, R10, 0x7f800000, RZ, 0xfc, !PT ;  /* 0x7f8000000a0a7812 */ /* 0x000fe200078efcff */
[----:B------:R-:W-:Y:S06]  /*4540*/  BRA `(.L_x_339) ;  /* 0x0000000000047947 */ /* 0x000fec0003800000 */
.L_x_337:
[----:B------:R-:W-:-:S07]  /*4550*/  LEA R10, R3, R10, 0x17 ;  /* 0x0000000a030a7211 */ /* 0x000fce00078eb8ff */
.L_x_339:
[----:B------:R-:W-:Y:S05]  /*4560*/  BSYNC.RECONVERGENT B2 ;  /* 0x0000000000027941 */ /* 0x000fea0003800200 */
.L_x_336:
[----:B------:R-:W-:Y:S05]  /*4570*/  BRA `(.L_x_340) ;  /* 0x0000000000207947 */ /* 0x000fea0003800000 */
.L_x_335:
[----:B------:R-:W-:-:S04]  /*4580*/  LOP3.LUT R0, R0, 0x80000000, R3, 0x48, !PT ;  /* 0x8000000000007812 */ /* 0x000fc800078e4803 */
[----:B------:R-:W-:Y:S01]  /*4590*/  LOP3.LUT R10, R0, 0x7f800000, RZ, 0xfc, !PT ;  /* 0x7f800000000a7812 */ /* 0x000fe200078efcff */
[----:B------:R-:W-:Y:S06]  /*45a0*/  BRA `(.L_x_340) ;  /* 0x0000000000147947 */ /* 0x000fec0003800000 */
.L_x_334:
[----:B------:R-:W-:Y:S01]  /*45b0*/  LOP3.LUT R10, R0, 0x80000000, R3, 0x48, !PT ;  /* 0x80000000000a7812 */ /* 0x000fe200078e4803 */
[----:B------:R-:W-:Y:S06]  /*45c0*/  BRA `(.L_x_340) ;  /* 0x00000000000c7947 */ /* 0x000fec0003800000 */
.L_x_333:
[----:B------:R-:W0:Y:S01]  /*45d0*/  MUFU.RSQ R10, -QNAN ;  /* 0xffc00000000a7908 */ /* 0x000e220000001400 */
[----:B------:R-:W-:Y:S05]  /*45e0*/  BRA `(.L_x_340) ;  /* 0x0000000000047947 */ /* 0x000fea0003800000 */
.L_x_332:
[----:B------:R-:W-:-:S07]  /*45f0*/  FADD.FTZ R10, R3, R42 ;  /* 0x0000002a030a7221 */ /* 0x000fce0000010000 */
.L_x_340:
[----:B------:R-:W-:Y:S05]  /*4600*/  BSYNC.RECONVERGENT B1 ;  /* 0x0000000000017941 */ /* 0x000fea0003800200 */
.L_x_330:
[----:B------:R-:W-:Y:S01]  /*4610*/  HFMA2 R3, -RZ, RZ, 0, 0 ;  /* 0x00000000ff037431 */ /* 0x000fe200000001ff */
[----:B0-----:R-:W-:-:S03]  /*4620*/  MOV R9, R10 ;  /* 0x0000000a00097202 */ /* 0x001fc60000000f00 */
[----:B------:R-:W-:Y:S05]  /*4630*/  RET.REL.NODEC R2 `(_Z15flash_attentionIfLi16ELi16ELi256ELi32ELi16EEvPT_S1_S1_S1_iS1_S1_i) ;  /* 0xffffffb802707950 */ /* 0x000fea0003c3ffff */
.L_x_341:
        /* <DEDUP_REMOVED lines=12> */
.L_x_994:


//--------------------- .text._Z15flash_attentionIfLi12ELi12ELi128ELi32ELi16EEvPT_S1_S1_S1_iS1_S1_i --------------------------
	.section	.text._Z15flash_attentionIfLi12ELi12ELi128ELi32ELi16EEvPT_S1_S1_S1_iS1_S1_i,"ax",@progbits
	.align	128
        .global         _Z15flash_attentionIfLi12ELi12ELi128ELi32ELi16EEvPT_S1_S1_S1_iS1_S1_i
        .type           _Z15flash_attentionIfLi12ELi12ELi128ELi32ELi16EEvPT_S1_S1_S1_iS1_S1_i,@function
        .size           _Z15flash_attentionIfLi12ELi12ELi128ELi32ELi16EEvPT_S1_S1_S1_iS1_S1_i,(.L_x_995 - _Z15flash_attentionIfLi12ELi12ELi128ELi32ELi16EEvPT_S1_S1_S1_iS1_S1_i)
        .other          _Z15flash_attentionIfLi12ELi12ELi128ELi32ELi16EEvPT_S1_S1_S1_iS1_S1_i,@"STO_CUDA_ENTRY STV_DEFAULT"
_Z15flash_attentionIfLi12ELi12ELi128ELi32ELi16EEvPT_S1_S1_S1_iS1_S1_i:
.text._Z15flash_attentionIfLi12ELi12ELi128ELi32ELi16EEvPT_S1_S1_S1_iS1_S1_i:
[----:B------:R-:W0:Y:S01]  /*0000*/  LDC R1, c[0x0][0x37c] ;  /* 0x0000df00ff017b82 */ /* 0x000e220000000800 */
[----:B------:R-:W1:Y:S01]  /*0010*/  S2R R17, SR_TID.X ;  /* 0x0000000000117919 */ /* 0x000e620000002100 */
[----:B------:R-:W2:Y:S01]  /*0020*/  LDCU UR36, c[0x0][0x2fc] ;  /* 0x00005f80ff2477ac */ /* 0x000ea20008000800 */
[----:B------:R-:W-:Y:S01]  /*0030*/  BSSY.RECONVERGENT B6, `(.L_x_342) ;  /* 0x000002c000067945 */ /* 0x000fe20003800200 */
[----:B0-----:R-:W-:Y:S01]  /*0040*/  IADD3 R1, PT, PT, R1, -0x30, RZ ;  /* 0xffffffd001017810 */ /* 0x001fe20007ffe0ff */
[----:B------:R-:W1:Y:S01]  /*0050*/  S2R R16, SR_TID.Y ;  /* 0x0000000000107919 */ /* 0x000e620000002200 */
[----:B------:R-:W1:Y:S02]  /*0060*/  S2R R2, SR_CTAID.X ;  /* 0x0000000000027919 */ /* 0x000e640000002500 */
[----:B-1----:R-:W-:-:S13]  /*0070*/  LOP3.LUT P0, RZ, R17, R16, R2, 0xfe, !PT ;  /* 0x0000001011ff7212 */ /* 0x002fda000780fe02 */
[----:B--2---:R-:W-:Y:S05]  /*0080*/  @P0 BRA `(.L_x_343) ;  /* 0x0000000000980947 */ /* 0x004fea0003800000 */
[----:B------:R-:W0:Y:S01]  /*0090*/  LDC R0, c[0x0][0x2f8] ;  /* 0x0000be00ff007b82 */ /* 0x000e220000000800 */
[----:B------:R-:W-:Y:S01]  /*00a0*/  HFMA2 R10, -RZ, RZ, 0, 7.152557373046875e-07 ;  /* 0x0000000cff0a7431 */ /* 0x000fe200000001ff */
[----:B------:R-:W-:Y:S01]  /*00b0*/  MOV R11, 0xc ;  /* 0x0000000c000b7802 */ /* 0x000fe20000000f00 */
[----:B------:R-:W-:Y:S01]  /*00c0*/  HFMA2 R12, -RZ, RZ, 0, 7.62939453125e-06 ;  /* 0x00000080ff0c7431 */ /* 0x000fe200000001ff */
        /* <DEDUP_REMOVED lines=13> */
.L_x_344:
        /* <DEDUP_REMOVED lines=11> */
.L_x_345:
        /* <DEDUP_REMOVED lines=10> */
.L_x_343:
[----:B------:R-:W-:Y:S05]  /*02f0*/  BSYNC.RECONVERGENT B6 ;  /* 0x0000000000067941 */ /* 0x000fea0003800200 */
.L_x_342:
[----:B------:R0:W-:Y:S01]  /*0300*/  STL.128 [R1], RZ ;  /* 0x000000ff01007387 */ /* 0x0001e20000100c00 */
[----:B------:R-:W1:Y:S01]  /*0310*/  LDC.64 R26, c[0x0][0x358] ;  /* 0x0000d600ff1a7b82 */ /* 0x000e620000000a00 */
[----:B------:R-:W-:-:S13]  /*0320*/  ISETP.GT.U32.AND P0, PT, R16, 0xb, PT ;  /* 0x0000000b1000780c */ /* 0x000fda0003f04070 */
        /* <DEDUP_REMOVED lines=17> */
[----:B0-----:R-:W-:Y:S05]  /*0440*/  @P0 BRA `(.L_x_346) ;  /* 0x0000000000900947 */ /* 0x001fea0003800000 */
[----:B------:R0:W-:Y:S01]  /*0450*/  STS [R0+0x3100], RZ ;  /* 0x003100ff00007388 */ /* 0x0001e20000000800 */
[----:B------:R-:W-:-:S13]  /*0460*/  ISETP.GT.U32.AND P0, PT, R17, 0x1f, PT ;  /* 0x0000001f1100780c */ /* 0x000fda0003f04070 */
[----:B0-----:R-:W-:Y:S05]  /*0470*/  @P0 BRA `(.L_x_346) ;  /* 0x0000000000840947 */ /* 0x001fea0003800000 */
[----:B------:R0:W-:Y:S01]  /*0480*/  STS [R0+0x3180], RZ ;  /* 0x003180ff00007388 */ /* 0x0001e20000000800 */
[----:B------:R-:W-:Y:S05]  /*0490*/  BRA `(.L_x_346) ;  /* 0x00000000007c7947 */ /* 0x000fea0003800000 */
.L_x_347:
        /* <DEDUP_REMOVED lines=27> */
[----:B--2---:R-:W2:Y:S11]  /*0650*/  LDG.E R0, desc[UR4][R4.64+0x100] ;  /* 0x0001000404007981 */ /* 0x004eb6000c1e1900 */
[----:B------:R-:W3:Y:S04]  /*0660*/  @!P0 LDG.E R3, desc[UR6][R4.64+0x180] ;  /* 0x0001800604038981 */ /* 0x000ee8000c1e1900 */
[----:B--2---:R4:W-:Y:S04]  /*0670*/  STS [R7+0x3100], R0 ;  /* 0x0031000007007388 */ /* 0x0049e80000000800 */
[----:B---3--:R4:W-:Y:S02]  /*0680*/  @!P0 STS [R7+0x3180], R3 ;  /* 0x0031800307008388 */ /* 0x0089e40000000800 */
.L_x_346:
[----:B------:R-:W-:Y:S05]  /*0690*/  WARPSYNC.ALL ;  /* 0x0000000000007948 */ /* 0x000fea0003800000 */
[----:B------:R-:W5:Y:S01]  /*06a0*/  LDCU UR4, c[0x0][0x3b8] ;  /* 0x00007700ff0477ac */ /* 0x000f620008000800 */
[----:B------:R-:W-:Y:S01]  /*06b0*/  HFMA2 R22, -RZ, RZ, 0, 0 ;  /* 0x00000000ff167431 */ /* 0x000fe200000001ff */
[----:B0-2-4-:R-:W-:Y:S01]  /*06c0*/  MOV R7, RZ ;  /* 0x000000ff00077202 */ /* 0x015fe20000000f00 */
[----:B-----5:R-:W-:Y:S01]  /*06d0*/  UISETP.GE.AND UP0, UPT, UR4, 0x1, UPT ;  /* 0x000000010400788c */ /* 0x020fe2000bf06270 */
[----:B------:R-:W-:Y:S08]  /*06e0*/  BAR.SYNC.DEFER_BLOCKING 0x0 ;  /* 0x0000000000007b1d */ /* 0x000ff00000010000 */
[----:B------:R-:W-:Y:S05]  /*06f0*/  BRA.U !UP0, `(.L_x_348) ;  /* 0x0000002508087547 */ /* 0x000fea000b800000 */
[----:B------:R-:W0:Y:S01]  /*0700*/  S2R R3, SR_CgaCtaId ;  /* 0x0000000000037919 */ /* 0x000e220000008800 */
[----:B---3--:R-:W-:Y:S01]  /*0710*/  MOV R0, 0x400 ;  /* 0x0000040000007802 */ /* 0x008fe20000000f00 */
[C---:B------:R-:W-:Y:S01]  /*0720*/  IMAD R9, R16.reuse, 0xc, R17 ;  /* 0x0000000c10097824 */ /* 0x040fe200078e0211 */
[----:B------:R-:W-:Y:S02]  /*0730*/  VIMNMX.U32 R4, PT, PT, R17, R16, !PT ;  /* 0x0000001011047248 */ /* 0x000fe40007fe0000 */
[----:B------:R-:W-:Y:S02]  /*0740*/  CS2R R6, SRZ ;  /* 0x0000000000067805 */ /* 0x000fe4000001ff00 */
[C---:B------:R-:W-:Y:S01]  /*0750*/  ISETP.GE.U32.AND P1, PT, R16.reuse, 0xc, PT ;  /* 0x0000000c1000780c */ /* 0x040fe20003f26070 */
[----:B------:R-:W-:Y:S01]  /*0760*/  IMAD R20, R16, 0x74, R9 ;  /* 0x0000007410147824 */ /* 0x000fe200078e0209 */
[----:B------:R-:W-:Y:S02]  /*0770*/  ISETP.GE.U32.AND P0, PT, R4, 0xc, PT ;  /* 0x0000000c0400780c */ /* 0x000fe40003f06070 */
[----:B------:R-:W-:-:S02]  /*0780*/  CS2R R4, SRZ ;  /* 0x0000000000047805 */ /* 0x000fc4000001ff00 */
[----:B------:R-:W-:Y:S01]  /*0790*/  MOV R23, 0xff800000 ;  /* 0xff80000000177802 */ /* 0x000fe20000000f00 */
[----:B------:R-:W2:Y:S01]  /*07a0*/  LDCU UR6, c[0x0][0x3a0] ;  /* 0x00007400ff0677ac */ /* 0x000ea20008000800 */
[----:B------:R-:W-:Y:S01]  /*07b0*/  MOV R22, RZ ;  /* 0x000000ff00167202 */ /* 0x000fe20000000f00 */
[----:B------:R-:W3:Y:S01]  /*07c0*/  LDCU UR7, c[0x0][0x3b8] ;  /* 0x00007700ff0777ac */ /* 0x000ee20008000800 */
[----:B0-----:R-:W-:Y:S02]  /*07d0*/  LEA R18, R3, R0, 0x18 ;  /* 0x0000000003127211 */ /* 0x001fe400078ec0ff */
[----:B------:R-:W-:Y:S02]  /*07e0*/  MOV R3, RZ ;  /* 0x000000ff00037202 */ /* 0x000fe40000000f00 */
[----:B------:R-:W-:Y:S02]  /*07f0*/  IADD3 R19, PT, PT, R18, 0x4800, RZ ;  /* 0x0000480012137810 */ /* 0x000fe40007ffe0ff */
[----:B------:R-:W-:-:S02]  /*0800*/  LEA R0, R9, R18, 0x2 ;  /* 0x0000001209007211 */ /* 0x000fc400078e10ff */
[-C--:B------:R-:W-:Y:S01]  /*0810*/  LEA R20, R20, R18.reuse, 0x2 ;  /* 0x0000001214147211 */ /* 0x080fe200078e10ff */
[----:B------:R-:W-:Y:S01]  /*0820*/  IMAD R19, R16, 0x30, R19 ;  /* 0x0000003010137824 */ /* 0x000fe200078e0213 */
[----:B--23--:R-:W-:-:S07]  /*0830*/  LEA R18, R17, R18, 0x2 ;  /* 0x0000001211127211 */ /* 0x00cfce00078e10ff */
.L_x_359:
[----:B------:R-:W-:Y:S04]  /*0840*/  BSSY.RECONVERGENT B0, `(.L_x_349) ;  /* 0x0000042000007945 */ /* 0x000fe80003800200 */
[----:B0-234-:R-:W-:Y:S05]  /*0850*/  @P1 BRA `(.L_x_350) ;  /* 0x0000000400001947 */ /* 0x01dfea0003800000 */
[----:B------:R-:W-:-:S05]  /*0860*/  IMAD R12, R3, 0xc, R16 ;  /* 0x0000000c030c7824 */ /* 0x000fca00078e0210 */
[----:B------:R-:W-:-:S13]  /*0870*/  ISETP.GE.AND P2, PT, R12, UR6, PT ;  /* 0x000000060c007c0c */ /* 0x000fda000bf46270 */
        /* <DEDUP_REMOVED lines=18> */
.L_x_351:
        /* <DEDUP_REMOVED lines=35> */
[----:B----4-:R-:W2:Y:S01]  /*0bd0*/  LDG.E R13, desc[UR4][R10.64+0x100] ;  /* 0x000100040a0d7981 */ /* 0x010ea2000c1e1900 */
        /* <DEDUP_REMOVED lines=8> */
.L_x_350:
[----:B------:R-:W-:Y:S05]  /*0c60*/  BSYNC.RECONVERGENT B0 ;  /* 0x0000000000007941 */ /* 0x000fea0003800200 */
.L_x_349:
        /* <DEDUP_REMOVED lines=8> */
[----:B0-----:R-:W-:Y:S02]  /*0cf0*/  LEA R25, R16, UR4, 0x9 ;  /* 0x0000000410197c11 */ /* 0x001fe4000f8e48ff */
[----:B------:R-:W-:-:S03]  /*0d00*/  LEA R24, R17, UR4, 0x9 ;  /* 0x0000000411187c11 */ /* 0x000fc6000f8e48ff */
[----:B------:R-:W-:Y:S04]  /*0d10*/  LDS.128 R8, [R25+0x3000] ;  /* 0x0030000019087984 */ /* 0x000fe80000000c00 */
[----:B--2-4-:R-:W0:Y:S02]  /*0d20*/  LDS.128 R12, [R24] ;  /* 0x00000000180c7984 */ /* 0x014e240000000c00 */
[----:B0-----:R-:W-:-:S04]  /*0d30*/  FFMA R8, R8, R12, RZ ;  /* 0x0000000c08087223 */ /* 0x001fc800000000ff */
[----:B------:R-:W-:-:S04]  /*0d40*/  FFMA R9, R9, R13, R8 ;  /* 0x0000000d09097223 */ /* 0x000fc80000000008 */
[----:B------:R-:W-:-:S04]  /*0d50*/  FFMA R10, R10, R14, R9 ;  /* 0x0000000e0a0a7223 */ /* 0x000fc80000000009 */
[----:B------:R-:W-:Y:S02]  /*0d60*/  FFMA R29, R11, R15, R10 ;  /* 0x0000000f0b1d7223 */ /* 0x000fe4000000000a */
[----:B------:R-:W-:Y:S04]  /*0d70*/  LDS.128 R8, [R25+0x3010] ;  /* 0x0030100019087984 */ /* 0x000fe80000000c00 */
[----:B------:R-:W0:Y:S02]  /*0d80*/  LDS.128 R12, [R24+0x10] ;  /* 0x00001000180c7984 */ /* 0x000e240000000c00 */
[----:B0-----:R-:W-:-:S04]  /*0d90*/  FFMA R8, R8, R12, R29 ;  /* 0x0000000c08087223 */ /* 0x001fc8000000001d */
        /* <DEDUP_REMOVED lines=182> */
[----:B------:R-:W-:-:S05]  /*1900*/  FFMA R11, R11, R15, R10 ;  /* 0x0000000f0b0b7223 */ /* 0x000fca000000000a */
[----:B------:R3:W-:Y:S02]  /*1910*/  STS [R0+0x4800], R11 ;  /* 0x0048000b00007388 */ /* 0x0007e40000000800 */
.L_x_353:
[----:B------:R-:W-:Y:S05]  /*1920*/  BSYNC.RECONVERGENT B0 ;  /* 0x0000000000007941 */ /* 0x000fea0003800200 */
.L_x_352:
[----:B------:R-:W-:Y:S06]  /*1930*/  BAR.SYNC.DEFER_BLOCKING 0x0 ;  /* 0x0000000000007b1d */ /* 0x000fec0000010000 */
[----:B------:R-:W-:Y:S04]  /*1940*/  BSSY.RECONVERGENT B0, `(.L_x_354) ;  /* 0x000001e000007945 */ /* 0x000fe80003800200 */
[----:B------:R-:W-:Y:S05]  /*1950*/  @P2 BRA `(.L_x_355) ;  /* 0x0000000000702947 */ /* 0x000fea0003800000 */
[----:B0-2-4-:R-:W0:Y:S04]  /*1960*/  LDS.128 R12, [R19] ;  /* 0x00000000130c7984 */ /* 0x015e280000000c00 */
[----:B---3--:R-:W2:Y:S01]  /*1970*/  LDS.128 R8, [R19+0x10] ;  /* 0x0000100013087984 */ /* 0x008ea20000000c00 */
[----:B0-----:R-:W-:-:S04]  /*1980*/  FSETP.GEU.AND P3, PT, R23, R12, PT ;  /* 0x0000000c1700720b */ /* 0x001fc80003f6e000 */
[----:B------:R-:W-:-:S04]  /*1990*/  FSEL R12, R12, R23, !P3 ;  /* 0x000000170c0c7208 */ /* 0x000fc80005800000 */
[----:B------:R-:W-:-:S04]  /*19a0*/  FSETP.GEU.AND P3, PT, R12, R13, PT ;  /* 0x0000000d0c00720b */ /* 0x000fc80003f6e000 */
[----:B------:R-:W-:-:S04]  /*19b0*/  FSEL R13, R13, R12, !P3 ;  /* 0x0000000c0d0d7208 */ /* 0x000fc80005800000 */
[----:B------:R-:W-:-:S04]  /*19c0*/  FSETP.GEU.AND P3, PT, R13, R14, PT ;  /* 0x0000000e0d00720b */ /* 0x000fc80003f6e000 */
[----:B------:R-:W-:-:S04]  /*19d0*/  FSEL R14, R14, R13, !P3 ;  /* 0x0000000d0e0e7208 */ /* 0x000fc80005800000 */
[----:B------:R-:W-:-:S04]  /*19e0*/  FSETP.GEU.AND P3, PT, R14, R15, PT ;  /* 0x0000000f0e00720b */ /* 0x000fc80003f6e000 */
[----:B------:R-:W-:Y:S02]  /*19f0*/  FSEL R21, R15, R14, !P3 ;  /* 0x0000000e0f157208 */ /* 0x000fe40005800000 */
[----:B------:R-:W0:Y:S02]  /*1a00*/  LDS.128 R12, [R19+0x20] ;  /* 0x00002000130c7984 */ /* 0x000e240000000c00 */
[----:B--2---:R-:W-:-:S04]  /*1a10*/  FSETP.GEU.AND P3, PT, R21, R8, PT ;  /* 0x000000081500720b */ /* 0x004fc80003f6e000 */
[----:B------:R-:W-:Y:S02]  /*1a20*/  FSEL R8, R8, R21, !P3 ;  /* 0x0000001508087208 */ /* 0x000fe40005800000 */
[----:B------:R-:W-:Y:S02]  /*1a30*/  MOV R21, R23 ;  /* 0x0000001700157202 */ /* 0x000fe40000000f00 */
        /* <DEDUP_REMOVED lines=14> */
.L_x_355:
[----:B------:R-:W-:Y:S05]  /*1b20*/  BSYNC.RECONVERGENT B0 ;  /* 0x0000000000007941 */ /* 0x000fea0003800200 */
.L_x_354:
[----:B------:R-:W-:Y:S01]  /*1b30*/  BAR.SYNC.DEFER_BLOCKING 0x0 ;  /* 0x0000000000007b1d */ /* 0x000fe20000010000 */
[----:B------:R-:W-:-:S13]  /*1b40*/  ISETP.NE.AND P3, PT, R3, RZ, PT ;  /* 0x000000ff0300720c */ /* 0x000fda0003f65270 */
[----:B------:R-:W-:Y:S05]  /*1b50*/  @!P3 BRA `(.L_x_356) ;  /* 0x000000000044b947 */ /* 0x000fea0003800000 */
        /* <DEDUP_REMOVED lines=15> */
[----:B------:R-:W-:-:S04]  /*1c50*/  FMUL R22, R22, R9 ;  /* 0x0000000916167220 */ /* 0x000fc80000400000 */
[----:B------:R3:W-:Y:S03]  /*1c60*/  STL.128 [R1], R4 ;  /* 0x0000000401007387 */ /* 0x0007e60000100c00 */
.L_x_356:
[----:B------:R-:W-:Y:S04]  /*1c70*/  BSSY.RECONVERGENT B0, `(.L_x_357) ;  /* 0x00000e5000007945 */ /* 0x000fe80003800200 */
[----:B------:R-:W-:Y:S05]  /*1c80*/  @P2 BRA `(.L_x_358) ;  /* 0x0000000c008c2947 */ /* 0x000fea0003800000 */
[----:B---3--:R-:W3:Y:S01]  /*1c90*/  LDS.128 R8, [R19] ;  /* 0x0000000013087984 */ /* 0x008ee20000000c00 */
[C---:B------:R-:W-:Y:S01]  /*1ca0*/  ISETP.GT.U32.AND P3, PT, R17.reuse, 0x5f, PT ;  /* 0x0000005f1100780c */ /* 0x040fe20003f64070 */
[----:B------:R-:W-:Y:S01]  /*1cb0*/  HFMA2 R12, -RZ, RZ, 0.96630859375, -0.0022525787353515625 ;  /* 0x3bbb989dff0c7431 */ /* 0x000fe200000001ff */
[----:B0-2-4-:R-:W-:Y:S02]  /*1cc0*/  MOV R13, 0x437c0000 ;  /* 0x437c0000000d7802 */ /* 0x015fe40000000f00 */
[C---:B------:R-:W-:Y:S02]  /*1cd0*/  ISETP.GT.U32.AND P4, PT, R17.reuse, 0x3f, PT ;  /* 0x0000003f1100780c */ /* 0x040fe40003f84070 */
[C---:B------:R-:W-:Y:S02]  /*1ce0*/  ISETP.GT.U32.AND P5, PT, R17.reuse, 0x1f, PT ;  /* 0x0000001f1100780c */ /* 0x040fe40003fa4070 */
[----:B------:R-:W-:-:S05]  /*1cf0*/  ISETP.GT.U32.AND P2, PT, R17, 0x7f, PT ;  /* 0x0000007f1100780c */ /* 0x000fca0003f44070 */
[----:B------:R-:W0:Y:S04]  /*1d00*/  @!P3 LDS R24, [R18+0x1880] ;  /* 0x001880001218b984 */ /* 0x000e280000000800 */
[----:B------:R-:W-:Y:S04]  /*1d10*/  @!P3 LDS R28, [R18+0x1a80] ;  /* 0x001a8000121cb984 */ /* 0x000fe80000000800 */
[----:B------:R-:W2:Y:S01]  /*1d20*/  @!P2 LDS R25, [R18+0x1800] ;  /* 0x001800001219a984 */ /* 0x000ea20000000800 */
[----:B---3--:R-:W-:Y:S01]  /*1d30*/  FADD R15, R8, -R23 ;  /* 0x80000017080f7221 */ /* 0x008fe20000000000 */
[C---:B------:R-:W-:Y:S01]  /*1d40*/  FADD R9, -R23.reuse, R9 ;  /* 0x0000000917097221 */ /* 0x040fe20000000100 */
[----:B------:R-:W-:-:S02]  /*1d50*/  FADD R11, -R23, R11 ;  /* 0x0000000b170b7221 */ /* 0x000fc40000000100 */
[----:B------:R-:W-:-:S04]  /*1d60*/  FFMA.SAT R8, R15, R12, 0.5 ;  /* 0x3f0000000f087423 */ /* 0x000fc8000000200c */
[----:B------:R-:W-:-:S04]  /*1d70*/  FFMA.RM R8, R8, R13, 12582913 ;  /* 0x4b40000108087423 */ /* 0x000fc8000000400d */
[C---:B------:R-:W-:Y:S01]  /*1d80*/  FADD R14, R8.reuse, -12583039 ;  /* 0xcb40007f080e7421 */ /* 0x040fe20000000000 */
[----:B------:R-:W-:-:S03]  /*1d90*/  SHF.L.U32 R8, R8, 0x17, RZ ;  /* 0x0000001708087819 */ /* 0x000fc600000006ff */
[----:B------:R-:W-:-:S04]  /*1da0*/  FFMA R14, R15, 1.4426950216293334961, -R14 ;  /* 0x3fb8aa3b0f0e7823 */ /* 0x000fc8000000080e */
[----:B------:R-:W-:-:S04]  /*1db0*/  FFMA R14, R15, 1.925963033500011079e-08, R14 ;  /* 0x32a570600f0e7823 */ /* 0x000fc8000000000e */
[----:B------:R3:W4:Y:S02]  /*1dc0*/  MUFU.EX2 R15, R14 ;  /* 0x0000000e000f7308 */ /* 0x0007240000000800 */
[----:B---3--:R-:W-:-:S04]  /*1dd0*/  FFMA.SAT R14, R9, R12, 0.5 ;  /* 0x3f000000090e7423 */ /* 0x008fc8000000200c */
[----:B------:R-:W-:Y:S01]  /*1de0*/  FFMA.RM R14, R14, R13, 12582913 ;  /* 0x4b4000010e0e7423 */ /* 0x000fe2000000400d */
[----:B----4-:R-:W-:Y:S02]  /*1df0*/  FMUL R8, R8, R15 ;  /* 0x0000000f08087220 */ /* 0x010fe40000400000 */
[----:B------:R-:W3:Y:S02]  /*1e00*/  @!P4 LDS R15, [R18+0x1900] ;  /* 0x00190000120fc984 */ /* 0x000ee40000000800 */
[-C--:B0-----:R-:W-:Y:S01]  /*1e10*/  @!P3 FFMA R5, R24, R8.reuse, R5 ;  /* 0x000000081805b223 */ /* 0x081fe20000000005 */
[-C--:B--2---:R-:W-:Y:S01]  /*1e20*/  @!P2 FFMA R4, R25, R8.reuse, R4 ;  /* 0x000000081904a223 */ /* 0x084fe20000000004 */
[----:B------:R-:W0:Y:S01]  /*1e30*/  @!P5 LDS R24, [R18+0x1980] ;  /* 0x001980001218d984 */ /* 0x000e220000000800 */
[----:B------:R-:W-:Y:S01]  /*1e40*/  FADD R25, RZ, R8 ;  /* 0x00000008ff197221 */ /* 0x000fe20000000000 */
[-C--:B---3--:R-:W-:Y:S02]  /*1e50*/  @!P4 FFMA R6, R15, R8.reuse, R6 ;  /* 0x000000080f06c223 */ /* 0x088fe40000000006 */
[----:B------:R-:W2:Y:S01]  /*1e60*/  @!P2 LDS R15, [R18+0x1a00] ;  /* 0x001a0000120fa984 */ /* 0x000ea20000000800 */
[----:B0-----:R-:W-:Y:S01]  /*1e70*/  @!P5 FFMA R7, R24, R8, R7 ;  /* 0x000000081807d223 */ /* 0x001fe20000000007 */
[C---:B------:R-:W-:Y:S01]  /*1e80*/  FADD R24, R14.reuse, -12583039 ;  /* 0xcb40007f0e187421 */ /* 0x040fe20000000000 */
[----:B------:R-:W-:Y:S01]  /*1e90*/  SHF.L.U32 R14, R14, 0x17, RZ ;  /* 0x000000170e0e7819 */ /* 0x000fe200000006ff */
[----:B------:R-:W-:Y:S02]  /*1ea0*/  @!P4 LDS R8, [R18+0x1d00] ;  /* 0x001d00001208c984 */ /* 0x000fe40000000800 */
[----:B------:R-:W-:-:S04]  /*1eb0*/  FFMA R24, R9, 1.4426950216293334961, -R24 ;  /* 0x3fb8aa3b09187823 */ /* 0x000fc80000000818 */
[----:B------:R-:W-:-:S04]  /*1ec0*/  FFMA R24, R9, 1.925963033500011079e-08, R24 ;  /* 0x32a5706009187823 */ /* 0x000fc80000000018 */
[----:B------:R-:W0:Y:S02]  /*1ed0*/  MUFU.EX2 R9, R24 ;  /* 0x0000001800097308 */ /* 0x000e240000000800 */
[----:B0-----:R-:W-:Y:S01]  /*1ee0*/  FMUL R14, R14, R9 ;  /* 0x000000090e0e7220 */ /* 0x001fe20000400000 */
[----:B------:R-:W-:-:S03]  /*1ef0*/  FADD R9, -R23, R10 ;  /* 0x0000000a17097221 */ /* 0x000fc60000000100 */
[----:B------:R-:W-:Y:S01]  /*1f00*/  @!P3 FFMA R5, R28, R14, R5 ;  /* 0x0000000e1c05b223 */ /* 0x000fe20000000005 */
[----:B------:R-:W-:Y:S01]  /*1f10*/  FFMA.SAT R10, R9, R12, 0.5 ;  /* 0x3f000000090a7423 */ /* 0x000fe2000000200c */
[----:B------:R-:W0:Y:S01]  /*1f20*/  @!P5 LDS R28, [R18+0x1b80] ;  /* 0x001b8000121cd984 */ /* 0x000e220000000800 */
[----:B--2---:R-:W-:Y:S02]  /*1f30*/  @!P2 FFMA R4, R15, R14, R4 ;  /* 0x0000000e0f04a223 */ /* 0x004fe40000000004 */
[----:B------:R-:W-:Y:S01]  /*1f40*/  FFMA.RM R10, R10, R13, 12582913 ;  /* 0x4b4000010a0a7423 */ /* 0x000fe2000000400d */
[----:B------:R-:W2:Y:S03]  /*1f50*/  @!P4 LDS R15, [R18+0x1b00] ;  /* 0x001b0000120fc984 */ /* 0x000ea60000000800 */
[----:B------:R-:W-:-:S04]  /*1f60*/  FADD R24, R10, -12583039 ;  /* 0xcb40007f0a187421 */ /* 0x000fc80000000000 */
[----:B------:R-:W-:-:S04]  /*1f70*/  FFMA R24, R9, 1.4426950216293334961, -R24 ;  /* 0x3fb8aa3b09187823 */ /* 0x000fc80000000818 */
[----:B------:R-:W-:Y:S01]  /*1f80*/  FFMA R24, R9, 1.925963033500011079e-08, R24 ;  /* 0x32a5706009187823 */ /* 0x000fe20000000018 */
[----:B------:R-:W-:Y:S02]  /*1f90*/  SHF.L.U32 R9, R10, 0x17, RZ ;  /* 0x000000170a097819 */ /* 0x000fe400000006ff */
[----:B------:R-:W3:Y:S03]  /*1fa0*/  @!P3 LDS R10, [R18+0x1c80] ;  /* 0x001c8000120ab984 */ /* 0x000ee60000000800 */
[----:B------:R-:W4:Y:S02]  /*1fb0*/  MUFU.EX2 R24, R24 ;  /* 0x0000001800187308 */ /* 0x000f240000000800 */
[----:B----4-:R-:W-:Y:S01]  /*1fc0*/  FMUL R9, R9, R24 ;  /* 0x0000001809097220 */ /* 0x010fe20000400000 */
[----:B------:R-:W-:Y:S01]  /*1fd0*/  FFMA.SAT R24, R11, R12, 0.5 ;  /* 0x3f0000000b187423 */ /* 0x000fe2000000200c */
[----:B0-----:R-:W-:-:S02]  /*1fe0*/  @!P5 FFMA R7, R28, R14, R7 ;  /* 0x0000000e1c07d223 */ /* 0x001fc40000000007 */
[----:B------:R-:W-:Y:S01]  /*1ff0*/  @!P5 LDS R28, [R18+0x2380] ;  /* 0x00238000121cd984 */ /* 0x000fe20000000800 */
[----:B--2---:R-:W-:Y:S01]  /*2000*/  @!P4 FFMA R6, R15, R14, R6 ;  /* 0x0000000e0f06c223 */ /* 0x004fe20000000006 */
[----:B------:R-:W-:Y:S02]  /*2010*/  FADD R14, R25, R14 ;  /* 0x0000000e190e7221 */ /* 0x000fe40000000000 */
[----:B------:R-:W0:Y:S01]  /*2020*/  @!P2 LDS R15, [R18+0x1c00] ;  /* 0x001c0000120fa984 */ /* 0x000e220000000800 */
[C---:B------:R-:W-:Y:S01]  /*2030*/  @!P4 FFMA R6, R9.reuse, R8, R6 ;  /* 0x000000080906c223 */ /* 0x040fe20000000006 */
[----:B------:R-:W-:Y:S01]  /*2040*/  FADD R14, R14, R9 ;  /* 0x000000090e0e7221 */ /* 0x000fe20000000000 */
[C---:B---3--:R-:W-:Y:S02]  /*2050*/  @!P3 FFMA R5, R9.reuse, R10, R5 ;  /* 0x0000000a0905b223 */ /* 0x048fe40000000005 */
[----:B------:R-:W2:Y:S01]  /*2060*/  @!P5 LDS R10, [R18+0x1d80] ;  /* 0x001d8000120ad984 */ /* 0x000ea20000000800 */
[----:B0-----:R-:W-:Y:S01]  /*2070*/  @!P2 FFMA R4, R9, R15, R4 ;  /* 0x0000000f0904a223 */ /* 0x001fe20000000004 */
[----:B------:R-:W-:-:S02]  /*2080*/  FFMA.RM R15, R24, R13, 12582913 ;  /* 0x4b400001180f7423 */ /* 0x000fc4000000400d */
[----:B------:R-:W0:Y:S02]  /*2090*/  @!P5 LDS R24, [R18+0x1f80] ;  /* 0x001f80001218d984 */ /* 0x000e240000000800 */
[C---:B------:R-:W-:Y:S01]  /*20a0*/  FADD R8, R15.reuse, -12583039 ;  /* 0xcb40007f0f087421 */ /* 0x040fe20000000000 */
[----:B------:R-:W-:-:S03]  /*20b0*/  SHF.L.U32 R15, R15, 0x17, RZ ;  /* 0x000000170f0f7819 */ /* 0x000fc600000006ff */
[----:B------:R-:W-:-:S04]  /*20c0*/  FFMA R8, R11, 1.4426950216293334961, -R8 ;  /* 0x3fb8aa3b0b087823 */ /* 0x000fc80000000808 */
[----:B------:R-:W-:Y:S01]  /*20d0*/  FFMA R8, R11, 1.925963033500011079e-08, R8 ;  /* 0x32a570600b087823 */ /* 0x000fe20000000008 */
[----:B--2---:R-:W-:Y:S01]  /*20e0*/  @!P5 FFMA R7, R9, R10, R7 ;  /* 0x0000000a0907d223 */ /* 0x004fe20000000007 */
[----:B------:R-:W2:Y:S04]  /*20f0*/  @!P4 LDS R11, [R18+0x1f00] ;  /* 0x001f0000120bc984 */ /* 0x000ea80000000800 */
[----:B------:R-:W3:Y:S01]  /*2100*/  @!P2 LDS R9, [R18+0x1e00] ;  /* 0x001e00001209a984 */ /* 0x000ee20000000800 */
[----:B------:R-:W4:Y:S03]  /*2110*/  MUFU.EX2 R8, R8 ;  /* 0x0000000800087308 */ /* 0x000f260000000800 */
[----:B------:R-:W5:Y:S01]  /*2120*/  @!P3 LDS R10, [R18+0x1e80] ;  /* 0x001e8000120ab984 */ /* 0x000f620000000800 */
[----:B----4-:R-:W-:-:S04]  /*2130*/  FMUL R15, R15, R8 ;  /* 0x000000080f0f7220 */ /* 0x010fc80000400000 */
[----:B------:R-:W-:Y:S01]  /*2140*/  FADD R14, R14, R15 ;  /* 0x0000000f0e0e7221 */ /* 0x000fe20000000000 */
[C---:B0-----:R-:W-:Y:S01]  /*2150*/  @!P5 FFMA R7, R15.reuse, R24, R7 ;  /* 0x000000180f07d223 */ /* 0x041fe20000000007 */
[C---:B--2---:R-:W-:Y:S01]  /*2160*/  @!P4 FFMA R6, R15.reuse, R11, R6 ;  /* 0x0000000b0f06c223 */ /* 0x044fe20000000006 */
[C---:B---3--:R-:W-:Y:S01]  /*2170*/  @!P2 FFMA R4, R15.reuse, R9, R4 ;  /* 0x000000090f04a223 */ /* 0x048fe20000000004 */
[----:B-----5:R-:W-:Y:S02]  /*2180*/  @!P3 FFMA R5, R15, R10, R5 ;  /* 0x0000000a0f05b223 */ /* 0x020fe40000000005 */
[----:B------:R-:W0:Y:S02]  /*2190*/  LDS.128 R8, [R19+0x10] ;  /* 0x0000100013087984 */ /* 0x000e240000000c00 */
[----:B0-----:R-:W-:Y:S01]  /*21a0*/  FADD R25, R8, -R23 ;  /* 0x8000001708197221 */ /* 0x001fe20000000000 */
[C---:B------:R-:W-:Y:S01]  /*21b0*/  FADD R9, -R23.reuse, R9 ;  /* 0x0000000917097221 */ /* 0x040fe20000000100 */
[----:B------:R-:W-:-:S02]  /*21c0*/  FADD R11, -R23, R11 ;  /* 0x0000000b170b7221 */ /* 0x000fc40000000100 */
[----:B------:R-:W-:-:S04]  /*21d0*/  FFMA.SAT R8, R25, R12, 0.5 ;  /* 0x3f00000019087423 */ /* 0x000fc8000000200c */
[----:B------:R-:W-:-:S04]  /*21e0*/  FFMA.RM R8, R8, R13, 12582913 ;  /* 0x4b40000108087423 */ /* 0x000fc8000000400d */
[C---:B------:R-:W-:Y:S01]  /*21f0*/  FADD R24, R8.reuse, -12583039 ;  /* 0xcb40007f08187421 */ /* 0x040fe20000000000 */
[----:B------:R-:W-:Y:S02]  /*2200*/  SHF.L.U32 R15, R8, 0x17, RZ ;  /* 0x00000017080f7819 */ /* 0x000fe400000006ff */
[----:B------:R-:W0:Y:S01]  /*2210*/  @!P2 LDS R8, [R18+0x2000] ;  /* 0x002000001208a984 */ /* 0x000e220000000800 */
[----:B------:R-:W-:-:S04]  /*2220*/  FFMA R24, R25, 1.4426950216293334961, -R24 ;  /* 0x3fb8aa3b19187823 */ /* 0x000fc80000000818 */
[----:B------:R-:W-:Y:S02]  /*2230*/  FFMA R24, R25, 1.925963033500011079e-08, R24 ;  /* 0x32a5706019187823 */ /* 0x000fe40000000018 */
[----:B------:R-:W2:Y:S04]  /*2240*/  @!P4 LDS R25, [R18+0x2100] ;  /* 0x002100001219c984 */ /* 0x000ea80000000800 */
[----:B------:R-:W3:Y:S02]  /*2250*/  MUFU.EX2 R24, R24 ;  /* 0x0000001800187308 */ /* 0x000ee40000000800 */
[----:B---3--:R-:W-:-:S04]  /*2260*/  FMUL R15, R15, R24 ;  /* 0x000000180f0f7220 */ /* 0x008fc80000400000 */
[----:B------:R-:W-:Y:S01]  /*2270*/  FADD R14, R14, R15 ;  /* 0x0000000f0e0e7221 */ /* 0x000fe20000000000 */
[C---:B0-----:R-:W-:Y:S02]  /*2280*/  @!P2 FFMA R4, R15.reuse, R8, R4 ;  /* 0x000000080f04a223 */ /* 0x041fe40000000004 */
[----:B------:R-:W0:Y:S01]  /*2290*/  @!P3 LDS R8, [R18+0x2080] ;  /* 0x002080001208b984 */ /* 0x000e220000000800 */
[----:B--2---:R-:W-:-:S03]  /*22a0*/  @!P4 FFMA R6, R15, R25, R6 ;  /* 0x000000190f06c223 */ /* 0x004fc60000000006 */
[----:B------:R-:W-:Y:S01]  /*22b0*/  @!P4 LDS R25, [R18+0x2300] ;  /* 0x002300001219c984 */ /* 0x000fe20000000800 */
[----:B0-----:R-:W-:-:S03]  /*22c0*/  @!P3 FFMA R5, R15, R8, R5 ;  /* 0x000000080f05b223 */ /* 0x001fc60000000005 */
[----:B------:R-:W0:Y:S02]  /*22d0*/  @!P5 LDS R8, [R18+0x2180] ;  /* 0x002180001208d984 */ /* 0x000e240000000800 */
[----:B0-----:R-:W-:Y:S01]  /*22e0*/  @!P5 FFMA R7, R15, R8, R7 ;  /* 0x000000080f07d223 */ /* 0x001fe20000000007 */
        /* <DEDUP_REMOVED lines=10> */
[C---:B------:R-:W-:Y:S01]  /*2390*/  @!P5 FFMA R7, R15.reuse, R28, R7 ;  /* 0x0000001c0f07d223 */ /* 0x040fe20000000007 */
[C---:B------:R-:W-:Y:S01]  /*23a0*/  @!P4 FFMA R6, R15.reuse, R25, R6 ;  /* 0x000000190f06c223 */ /* 0x040fe20000000006 */
[----:B------:R-:W3:Y:S01]  /*23b0*/  @!P3 LDS R28, [R18+0x2480] ;  /* 0x00248000121cb984 */ /* 0x000ee20000000800 */
[----:B------:R-:W-:Y:S01]  /*23c0*/  FADD R14, R14, R15 ;  /* 0x0000000f0e0e7221 */ /* 0x000fe20000000000 */
[C---:B0-----:R-:W-:Y:S01]  /*23d0*/  @!P3 FFMA R5, R15.reuse, R8, R5 ;  /* 0x000000080f05b223 */ /* 0x041fe20000000005 */
[----:B--2---:R-:W-:Y:S01]  /*23e0*/  @!P2 FFMA R4, R15, R9, R4 ;  /* 0x000000090f04a223 */ /* 0x004fe20000000004 */
[----:B------:R-:W-:-:S04]  /*23f0*/  FADD R9, -R23, R10 ;  /* 0x0000000a17097221 */ /* 0x000fc80000000100 */
[----:B------:R-:W-:-:S04]  /*2400*/  FFMA.SAT R8, R9, R12, 0.5 ;  /* 0x3f00000009087423 */ /* 0x000fc8000000200c */
[----:B------:R-:W-:-:S04]  /*2410*/  FFMA.RM R8, R8, R13, 12582913 ;  /* 0x4b40000108087423 */ /* 0x000fc8000000400d */
[----:B------:R-:W-:-:S04]  /*2420*/  FADD R10, R8, -12583039 ;  /* 0xcb40007f080a7421 */ /* 0x000fc80000000000 */
[----:B------:R-:W-:-:S04]  /*2430*/  FFMA R10, R9, 1.4426950216293334961, -R10 ;  /* 0x3fb8aa3b090a7823 */ /* 0x000fc8000000080a */
[----:B------:R-:W-:Y:S01]  /*2440*/  FFMA R24, R9, 1.925963033500011079e-08, R10 ;  /* 0x32a5706009187823 */ /* 0x000fe2000000000a */
[----:B------:R-:W-:Y:S01]  /*2450*/  SHF.L.U32 R9, R8, 0x17, RZ ;  /* 0x0000001708097819 */ /* 0x000fe200000006ff */
[----:B------:R-:W0:Y:S04]  /*2460*/  @!P2 LDS R10, [R18+0x2400] ;  /* 0x00240000120aa984 */ /* 0x000e280000000800 */
[----:B------:R-:W2:Y:S01]  /*2470*/  MUFU.EX2 R24, R24 ;  /* 0x0000001800187308 */ /* 0x000ea20000000800 */
[----:B------:R-:W4:Y:S01]  /*2480*/  @!P4 LDS R8, [R18+0x2500] ;  /* 0x002500001208c984 */ /* 0x000f220000000800 */
[----:B--2---:R-:W-:Y:S01]  /*2490*/  FMUL R9, R9, R24 ;  /* 0x0000001809097220 */ /* 0x004fe20000400000 */
[----:B------:R-:W-:-:S03]  /*24a0*/  FFMA.SAT R24, R11, R12, 0.5 ;  /* 0x3f0000000b187423 */ /* 0x000fc6000000200c */
[C---:B---3--:R-:W-:Y:S01]  /*24b0*/  @!P3 FFMA R5, R9.reuse, R28, R5 ;  /* 0x0000001c0905b223 */ /* 0x048fe20000000005 */
[----:B------:R-:W-:Y:S01]  /*24c0*/  FFMA.RM R15, R24, R13, 12582913 ;  /* 0x4b400001180f7423 */ /* 0x000fe2000000400d */
[----:B------:R-:W-:Y:S01]  /*24d0*/  FADD R14, R14, R9 ;  /* 0x000000090e0e7221 */ /* 0x000fe20000000000 */
[----:B------:R-:W-:Y:S01]  /*24e0*/  @!P5 LDS R24, [R18+0x2780] ;  /* 0x002780001218d984 */ /* 0x000fe20000000800 */
[----:B0-----:R-:W-:-:S03]  /*24f0*/  @!P2 FFMA R4, R9, R10, R4 ;  /* 0x0000000a0904a223 */ /* 0x001fc60000000004 */
[----:B------:R-:W0:Y:S01]  /*2500*/  @!P5 LDS R10, [R18+0x2580] ;  /* 0x00258000120ad984 */ /* 0x000e220000000800 */
[----:B----4-:R-:W-:Y:S01]  /*2510*/  @!P4 FFMA R6, R9, R8, R6 ;  /* 0x000000080906c223 */ /* 0x010fe20000000006 */
[C---:B------:R-:W-:Y:S01]  /*2520*/  FADD R8, R15.reuse, -12583039 ;  /* 0xcb40007f0f087421 */ /* 0x040fe20000000000 */
[----:B------:R-:W-:-:S03]  /*2530*/  SHF.L.U32 R15, R15, 0x17, RZ ;  /* 0x000000170f0f7819 */ /* 0x000fc600000006ff */
[----:B------:R-:W-:-:S04]  /*2540*/  FFMA R8, R11, 1.4426950216293334961, -R8 ;  /* 0x3fb8aa3b0b087823 */ /* 0x000fc80000000808 */
[----:B------:R-:W-:Y:S02]  /*2550*/  FFMA R8, R11, 1.925963033500011079e-08, R8 ;  /* 0x32a570600b087823 */ /* 0x000fe40000000008 */
[----:B------:R-:W2:Y:S04]  /*2560*/  @!P4 LDS R11, [R18+0x2700] ;  /* 0x00270000120bc984 */ /* 0x000ea80000000800 */
[----:B------:R-:W3:Y:S02]  /*2570*/  MUFU.EX2 R8, R8 ;  /* 0x0000000800087308 */ /* 0x000ee40000000800 */
[----:B---3--:R-:W-:Y:S01]  /*2580*/  FMUL R15, R15, R8 ;  /* 0x000000080f0f7220 */ /* 0x008fe20000400000 */
[----:B0-----:R-:W-:Y:S02]  /*2590*/  @!P5 FFMA R7, R9, R10, R7 ;  /* 0x0000000a0907d223 */ /* 0x001fe40000000007 */
[----:B------:R-:W0:Y:S02]  /*25a0*/  @!P2 LDS R9, [R18+0x2600] ;  /* 0x002600001209a984 */ /* 0x000e240000000800 */
[----:B------:R-:W-:-:S02]  /*25b0*/  @!P5 FFMA R7, R15, R24, R7 ;  /* 0x000000180f07d223 */ /* 0x000fc40000000007 */
[----:B------:R-:W3:Y:S01]  /*25c0*/  @!P3 LDS R10, [R18+0x2680] ;  /* 0x00268000120ab984 */ /* 0x000ee20000000800 */
[C---:B--2---:R-:W-:Y:S01]  /*25d0*/  @!P4 FFMA R6, R15.reuse, R11, R6 ;  /* 0x0000000b0f06c223 */ /* 0x044fe20000000006 */
[C---:B0-----:R-:W-:Y:S01]  /*25e0*/  @!P2 FFMA R4, R15.reuse, R9, R4 ;  /* 0x000000090f04a223 */ /* 0x041fe20000000004 */
[----:B---3--:R-:W-:Y:S02]  /*25f0*/  @!P3 FFMA R5, R15, R10, R5 ;  /* 0x0000000a0f05b223 */ /* 0x008fe40000000005 */
[----:B------:R-:W0:Y:S02]  /*2600*/  LDS.128 R8, [R19+0x20] ;  /* 0x0000200013087984 */ /* 0x000e240000000c00 */
[----:B0-----:R-:W-:Y:S01]  /*2610*/  FADD R25, R8, -R23 ;  /* 0x8000001708197221 */ /* 0x001fe20000000000 */
[----:B------:R-:W-:Y:S01]  /*2620*/  FADD R8, R14, R15 ;  /* 0x0000000f0e087221 */ /* 0x000fe20000000000 */
[C---:B------:R-:W-:Y:S01]  /*2630*/  FADD R9, -R23.reuse, R9 ;  /* 0x0000000917097221 */ /* 0x040fe20000000100 */
[----:B------:R-:W-:Y:S01]  /*2640*/  FADD R11, -R23, R11 ;  /* 0x0000000b170b7221 */ /* 0x000fe20000000100 */
        /* <DEDUP_REMOVED lines=18> */
[----:B------:R-:W-:Y:S01]  /*2770*/  FFMA.SAT R14, R9, R12, 0.5 ;  /* 0x3f000000090e7423 */ /* 0x000fe2000000200c */
[----:B------:R-:W0:Y:S03]  /*2780*/  @!P2 LDS R15, [R18+0x2a00] ;  /* 0x002a0000120fa984 */ /* 0x000e260000000800 */
[----:B------:R-:W-:-:S04]  /*2790*/  FFMA.RM R14, R14, R13, 12582913 ;  /* 0x4b4000010e0e7423 */ /* 0x000fc8000000400d */
[----:B------:R-:W-:-:S04]  /*27a0*/  FADD R24, R14, -12583039 ;  /* 0xcb40007f0e187421 */ /* 0x000fc80000000000 */
[----:B------:R-:W-:-:S04]  /*27b0*/  FFMA R24, R9, 1.4426950216293334961, -R24 ;  /* 0x3fb8aa3b09187823 */ /* 0x000fc80000000818 */
[----:B------:R-:W-:Y:S01]  /*27c0*/  FFMA R24, R9, 1.925963033500011079e-08, R24 ;  /* 0x32a5706009187823 */ /* 0x000fe20000000018 */
[----:B------:R-:W-:Y:S02]  /*27d0*/  SHF.L.U32 R9, R14, 0x17, RZ ;  /* 0x000000170e097819 */ /* 0x000fe400000006ff */
[----:B------:R-:W2:Y:S03]  /*27e0*/  @!P3 LDS R14, [R18+0x2a80] ;  /* 0x002a8000120eb984 */ /* 0x000ea60000000800 */
[----:B------:R-:W3:Y:S02]  /*27f0*/  MUFU.EX2 R24, R24 ;  /* 0x0000001800187308 */ /* 0x000ee40000000800 */
[----:B---3--:R-:W-:Y:S02]  /*2800*/  FMUL R9, R9, R24 ;  /* 0x0000001809097220 */ /* 0x008fe40000400000 */
[----:B------:R-:W-:Y:S02]  /*2810*/  @!P3 LDS R24, [R18+0x2c80] ;  /* 0x002c80001218b984 */ /* 0x000fe40000000800 */
[----:B0-----:R-:W-:Y:S01]  /*2820*/  @!P2 FFMA R4, R9, R15, R4 ;  /* 0x0000000f0904a223 */ /* 0x001fe20000000004 */
[----:B------:R-:W-:Y:S01]  /*2830*/  FADD R15, -R23, R10 ;  /* 0x0000000a170f7221 */ /* 0x000fe20000000100 */
[----:B------:R-:W-:Y:S01]  /*2840*/  @!P4 FFMA R6, R9, R25, R6 ;  /* 0x000000190906c223 */ /* 0x000fe20000000006 */
[----:B------:R-:W-:-:S02]  /*2850*/  FADD R8, R8, R9 ;  /* 0x0000000908087221 */ /* 0x000fc40000000000 */
[----:B------:R-:W-:-:S04]  /*2860*/  FFMA.SAT R10, R15, R12, 0.5 ;  /* 0x3f0000000f0a7423 */ /* 0x000fc8000000200c */
[----:B------:R-:W-:Y:S01]  /*2870*/  FFMA.RM R10, R10, R13, 12582913 ;  /* 0x4b4000010a0a7423 */ /* 0x000fe2000000400d */
[C---:B--2---:R-:W-:Y:S02]  /*2880*/  @!P3 FFMA R5, R9.reuse, R14, R5 ;  /* 0x0000000e0905b223 */ /* 0x044fe40000000005 */
[----:B------:R-:W0:Y:S02]  /*2890*/  @!P5 LDS R14, [R18+0x2b80] ;  /* 0x002b8000120ed984 */ /* 0x000e240000000800 */
[----:B0-----:R-:W-:Y:S01]  /*28a0*/  @!P5 FFMA R7, R9, R14, R7 ;  /* 0x0000000e0907d223 */ /* 0x001fe20000000007 */
[----:B------:R-:W-:-:S04]  /*28b0*/  FADD R14, R10, -12583039 ;  /* 0xcb40007f0a0e7421 */ /* 0x000fc80000000000 */
[----:B------:R-:W-:-:S04]  /*28c0*/  FFMA R14, R15, 1.4426950216293334961, -R14 ;  /* 0x3fb8aa3b0f0e7823 */ /* 0x000fc8000000080e */
[----:B------:R-:W-:Y:S01]  /*28d0*/  FFMA R14, R15, 1.925963033500011079e-08, R14 ;  /* 0x32a570600f0e7823 */ /* 0x000fe2000000000e */
[----:B------:R-:W-:Y:S02]  /*28e0*/  SHF.L.U32 R15, R10, 0x17, RZ ;  /* 0x000000170a0f7819 */ /* 0x000fe400000006ff */
[----:B------:R-:W0:Y:S03]  /*28f0*/  @!P2 LDS R10, [R18+0x2c00] ;  /* 0x002c0000120aa984 */ /* 0x000e260000000800 */
[----:B------:R-:W2:Y:S02]  /*2900*/  MUFU.EX2 R14, R14 ;  /* 0x0000000e000e7308 */ /* 0x000ea40000000800 */
[----:B--2---:R-:W-:-:S04]  /*2910*/  FMUL R15, R15, R14 ;  /* 0x0000000e0f0f7220 */ /* 0x004fc80000400000 */
[----:B------:R-:W-:Y:S01]  /*2920*/  @!P3 FFMA R5, R15, R24, R5 ;  /* 0x000000180f05b223 */ /* 0x000fe20000000005 */
[----:B------:R-:W-:Y:S01]  /*2930*/  FFMA.SAT R24, R11, R12, 0.5 ;  /* 0x3f0000000b187423 */ /* 0x000fe2000000200c */
[----:B------:R-:W-:Y:S01]  /*2940*/  FADD R8, R8, R15 ;  /* 0x0000000f08087221 */ /* 0x000fe20000000000 */
[----:B------:R-:W2:Y:S02]  /*2950*/  @!P5 LDS R12, [R18+0x2d80] ;  /* 0x002d8000120cd984 */ /* 0x000ea40000000800 */
[----:B------:R-:W-:Y:S02]  /*2960*/  FFMA.RM R24, R24, R13, 12582913 ;  /* 0x4b40000118187423 */ /* 0x000fe4000000400d */
[----:B------:R-:W-:Y:S02]  /*2970*/  @!P4 LDS R13, [R18+0x2f00] ;  /* 0x002f0000120dc984 */ /* 0x000fe40000000800 */
[----:B------:R-:W-:-:S04]  /*2980*/  FADD R14, R24, -12583039 ;  /* 0xcb40007f180e7421 */ /* 0x000fc80000000000 */
[----:B------:R-:W-:Y:S01]  /*2990*/  FFMA R14, R11, 1.4426950216293334961, -R14 ;  /* 0x3fb8aa3b0b0e7823 */ /* 0x000fe2000000080e */
[----:B0-----:R-:W-:-:S03]  /*29a0*/  @!P2 FFMA R4, R15, R10, R4 ;  /* 0x0000000a0f04a223 */ /* 0x001fc60000000004 */
[----:B------:R-:W-:Y:S01]  /*29b0*/  FFMA R14, R11, 1.925963033500011079e-08, R14 ;  /* 0x32a570600b0e7823 */ /* 0x000fe2000000000e */
[----:B------:R-:W0:Y:S01]  /*29c0*/  @!P4 LDS R10, [R18+0x2d00] ;  /* 0x002d0000120ac984 */ /* 0x000e220000000800 */
[----:B------:R-:W-:-:S03]  /*29d0*/  SHF.L.U32 R11, R24, 0x17, RZ ;  /* 0x00000017180b7819 */ /* 0x000fc600000006ff */
[----:B------:R-:W3:Y:S01]  /*29e0*/  @!P5 LDS R24, [R18+0x2f80] ;  /* 0x002f80001218d984 */ /* 0x000ee20000000800 */
[----:B------:R-:W4:Y:S02]  /*29f0*/  MUFU.EX2 R14, R14 ;  /* 0x0000000e000e7308 */ /* 0x000f240000000800 */
[----:B----4-:R-:W-:Y:S01]  /*2a00*/  FMUL R11, R11, R14 ;  /* 0x0000000e0b0b7220 */ /* 0x010fe20000400000 */
[----:B--2---:R-:W-:-:S03]  /*2a10*/  @!P5 FFMA R7, R15, R12, R7 ;  /* 0x0000000c0f07d223 */ /* 0x004fc60000000007 */
[----:B------:R-:W-:Y:S01]  /*2a20*/  FADD R9, R8, R11 ;  /* 0x0000000b08097221 */ /* 0x000fe20000000000 */
[----:B------:R-:W2:Y:S03]  /*2a30*/  @!P3 LDS R12, [R18+0x2e80] ;  /* 0x002e8000120cb984 */ /* 0x000ea60000000800 */
[----:B------:R-:W-:Y:S01]  /*2a40*/  FADD R22, R22, R9 ;  /* 0x0000000916167221 */ /* 0x000fe20000000000 */
[----:B0-----:R-:W-:Y:S02]  /*2a50*/  @!P4 FFMA R6, R15, R10, R6 ;  /* 0x0000000a0f06c223 */ /* 0x001fe40000000006 */
[----:B------:R-:W0:Y:S02]  /*2a60*/  @!P2 LDS R10, [R18+0x2e00] ;  /* 0x002e0000120aa984 */ /* 0x000e240000000800 */
[C---:B------:R-:W-:Y:S01]  /*2a70*/  @!P4 FFMA R6, R11.reuse, R13, R6 ;  /* 0x0000000d0b06c223 */ /* 0x040fe20000000006 */
[C---:B---3--:R-:W-:Y:S01]  /*2a80*/  @!P5 FFMA R7, R11.reuse, R24, R7 ;  /* 0x000000180b07d223 */ /* 0x048fe20000000007 */
[C---:B--2---:R-:W-:Y:S01]  /*2a90*/  @!P3 FFMA R5, R11.reuse, R12, R5 ;  /* 0x0000000c0b05b223 */ /* 0x044fe20000000005 */
[----:B0-----:R-:W-:-:S05]  /*2aa0*/  @!P2 FFMA R4, R11, R10, R4 ;  /* 0x0000000a0b04a223 */ /* 0x001fca0000000004 */
[----:B------:R0:W-:Y:S02]  /*2ab0*/  STL.128 [R1], R4 ;  /* 0x0000000401007387 */ /* 0x0001e40000100c00 */
.L_x_358:
[----:B------:R-:W-:Y:S05]  /*2ac0*/  BSYNC.RECONVERGENT B0 ;  /* 0x0000000000007941 */ /* 0x000fea0003800200 */
.L_x_357:
[----:B------:R-:W-:Y:S01]  /*2ad0*/  BAR.SYNC.DEFER_BLOCKING 0x0 ;  /* 0x0000000000007b1d */ /* 0x000fe20000010000 */
[----:B------:R-:W-:-:S07]  /*2ae0*/  IADD3 R3, PT, PT, R3, 0x1, RZ ;  /* 0x0000000103037810 */ /* 0x000fce0007ffe0ff */
[----:B------:R-:W-:Y:S01]  /*2af0*/  BAR.SYNC.DEFER_BLOCKING 0x0 ;  /* 0x0000000000007b1d */ /* 0x000fe20000010000 */
[----:B------:R-:W-:-:S13]  /*2b00*/  ISETP.NE.AND P2, PT, R3, UR7, PT ;  /* 0x0000000703007c0c */ /* 0x000fda000bf45270 */
[----:B------:R-:W-:Y:S05]  /*2b10*/  @P2 BRA `(.L_x_359) ;  /* 0xffffffdc00482947 */ /* 0x000fea000383ffff */
.L_x_348:
        /* <DEDUP_REMOVED lines=8> */
[----:B------:R-:W-:-:S05]  /*2ba0*/  LEA R0, R0, R1, 0x2 ;  /* 0x0000000100007211 */ /* 0x000fca00078e10ff */
        /* <DEDUP_REMOVED lines=11> */
[----:B-12-4-:R-:W-:Y:S05]  /*2c60*/  CALL.REL.NOINC `($__internal_7_$__cuda_sm3x_div_rn_noftz_f32_slowpath) ;  /* 0x0000000400207944 */ /* 0x016fea0003c00000 */
[----:B------:R-:W-:-:S07]  /*2c70*/  MOV R9, R0 ;  /* 0x0000000000097202 */ /* 0x000fce0000000f00 */
.L_x_361:
[----:B------:R-:W-:Y:S05]  /*2c80*/  BSYNC.RECONVERGENT B0 ;  /* 0x0000000000007941 */ /* 0x000fea0003800200 */
.L_x_360:
        /* <DEDUP_REMOVED lines=22> */
[----:B--2-4-:R-:W-:Y:S05]  /*2df0*/  CALL.REL.NOINC `($__internal_7_$__cuda_sm3x_div_rn_noftz_f32_slowpath) ;  /* 0x0000000000bc7944 */ /* 0x014fea0003c00000 */
[----:B------:R-:W-:-:S07]  /*2e00*/  MOV R9, R0 ;  /* 0x0000000000097202 */ /* 0x000fce0000000f00 */
.L_x_363:
[----:B------:R-:W-:Y:S05]  /*2e10*/  BSYNC.RECONVERGENT B0 ;  /* 0x0000000000007941 */ /* 0x000fea0003800200 */
.L_x_362:
[----:B------:R-:W-:Y:S02]  /*2e20*/  R2UR UR4, R26 ;  /* 0x000000001a0472ca */ /* 0x000fe400000e0000 */
[----:B------:R-:W-:Y:S02]  /*2e30*/  R2UR UR5, R27 ;  /* 0x000000001b0572ca */ /* 0x000fe400000e0000 */
[----:B------:R-:W-:-:S11]  /*2e40*/  ISETP.GT.U32.AND P0, PT, R17, 0x3f, PT ;  /* 0x0000003f1100780c */ /* 0x000fd60003f04070 */
[----:B------:R0:W-:Y:S02]  /*2e50*/  STG.E desc[UR4][R4.64+0x80], R9 ;  /* 0x0000800904007986 */ /* 0x0001e4000c101904 */
        /* <DEDUP_REMOVED lines=17> */
.L_x_365:
[----:B------:R-:W-:Y:S05]  /*2f70*/  BSYNC.RECONVERGENT B0 ;  /* 0x0000000000007941 */ /* 0x000fea0003800200 */
.L_x_364:
        /* <DEDUP_REMOVED lines=16> */
[----:B0-2-4-:R-:W-:Y:S05]  /*3080*/  CALL.REL.NOINC `($__internal_7_$__cuda_sm3x_div_rn_noftz_f32_slowpath) ;  /* 0x0000000000187944 */ /* 0x015fea0003c00000 */
[----:B------:R-:W-:-:S07]  /*3090*/  MOV R3, R0 ;  /* 0x0000000000037202 */ /* 0x000fce0000000f00 */
.L_x_367:
[----:B------:R-:W-:Y:S05]  /*30a0*/  BSYNC.RECONVERGENT B0 ;  /* 0x0000000000007941 */ /* 0x000fea0003800200 */
.L_x_366:
[----:B------:R-:W-:Y:S02]  /*30b0*/  R2UR UR4, R26 ;  /* 0x000000001a0472ca */ /* 0x000fe400000e0000 */
[----:B------:R-:W-:-:S13]  /*30c0*/  R2UR UR5, R27 ;  /* 0x000000001b0572ca */ /* 0x000fda00000e0000 */
[----:B------:R-:W-:Y:S01]  /*30d0*/  STG.E desc[UR4][R4.64+0x180], R3 ;  /* 0x0001800304007986 */ /* 0x000fe2000c101904 */
[----:B------:R-:W-:Y:S05]  /*30e0*/  EXIT ;  /* 0x000000000000794d */ /* 0x000fea0003800000 */
        .weak           $__internal_7_$__cuda_sm3x_div_rn_noftz_f32_slowpath
        .type           $__internal_7_$__cuda_sm3x_div_rn_noftz_f32_slowpath,@function
        .size           $__internal_7_$__cuda_sm3x_div_rn_noftz_f32_slowpath,(.L_x_995 - $__internal_7_$__cuda_sm3x_div_rn_noftz_f32_slowpath)
$__internal_7_$__cuda_sm3x_div_rn_noftz_f32_slowpath:
        /* <DEDUP_REMOVED lines=35> */
.L_x_369:
[----:B------:R-:W-:Y:S01]  /*3320*/  LEA R11, R9, 0xc0800000, 0x17 ;  /* 0xc0800000090b7811 */ /* 0x000fe200078eb8ff */
[----:B------:R-:W-:Y:S01]  /*3330*/  BSSY.RECONVERGENT B2, `(.L_x_374) ;  /* 0x0000037000027945 */ /* 0x000fe20003800200 */
[----:B------:R-:W-:Y:S02]  /*3340*/  IADD3 R12, PT, PT, R12, -0x7f, RZ ;  /* 0xffffff810c0c7810 */ /* 0x000fe40007ffe0ff */
[----:B------:R-:W-:Y:S02]  /*3350*/  IADD3 R11, PT, PT, -R11, R0, RZ ;  /* 0x000000000b0b7210 */ /* 0x000fe40007ffe1ff */
[C---:B------:R-:W-:Y:S01]  /*3360*/  IADD3 R9, PT, PT, R12.reuse, 0x7f, -R9 ;  /* 0x0000007f0c097810 */ /* 0x040fe20007ffe809 */
[----:B------:R-:W-:Y:S01]  /*3370*/  IMAD R0, R12, -0x800000, R3 ;  /* 0xff8000000c007824 */ /* 0x000fe200078e0203 */
[----:B------:R-:W0:Y:S01]  /*3380*/  MUFU.RCP R10, R11 ;  /* 0x0000000b000a7308 */ /* 0x000e220000001000 */
[----:B------:R-:W-:Y:S01]  /*3390*/  FADD.FTZ R13, -R11, -RZ ;  /* 0x800000ff0b0d7221 */ /* 0x000fe20000010100 */
[----:B------:R-:W-:-:S03]  /*33a0*/  IADD3 R9, PT, PT, R9, R8, RZ ;  /* 0x0000000809097210 */ /* 0x000fc60007ffe0ff */
[----:B0-----:R-:W-:-:S04]  /*33b0*/  FFMA R15, R10, R13, 1 ;  /* 0x3f8000000a0f7423 */ /* 0x001fc8000000000d */
[----:B------:R-:W-:-:S04]  /*33c0*/  FFMA R3, R10, R15, R10 ;  /* 0x0000000f0a037223 */ /* 0x000fc8000000000a */
[----:B------:R-:W-:-:S04]  /*33d0*/  FFMA R10, R0, R3, RZ ;  /* 0x00000003000a7223 */ /* 0x000fc800000000ff */
[----:B------:R-:W-:-:S04]  /*33e0*/  FFMA R14, R13, R10, R0 ;  /* 0x0000000a0d0e7223 */ /* 0x000fc80000000000 */
[----:B------:R-:W-:-:S04]  /*33f0*/  FFMA R10, R3, R14, R10 ;  /* 0x0000000e030a7223 */ /* 0x000fc8000000000a */
[----:B------:R-:W-:-:S04]  /*3400*/  FFMA R13, R13, R10, R0 ;  /* 0x0000000a0d0d7223 */ /* 0x000fc80000000000 */
        /* <DEDUP_REMOVED lines=9> */
[----:B------:R-:W-:Y:S02]  /*34a0*/  ISETP.GE.AND P0, PT, R11, 0x1, PT ;  /* 0x000000010b00780c */ /* 0x000fe40003f06270 */
[----:B------:R-:W-:-:S11]  /*34b0*/  MOV R0, R14 ;  /* 0x0000000e00007202 */ /* 0x000fd60000000f00 */
[----:B------:R-:W-:Y:S05]  /*34c0*/  @P0 BRA `(.L_x_377) ;  /* 0x0000000000740947 */ /* 0x000fea0003800000 */
[----:B------:R-:W-:Y:S02]  /*34d0*/  ISETP.GE.AND P0, PT, R11, -0x18, PT ;  /* 0xffffffe80b00780c */ /* 0x000fe40003f06270 */
[----:B------:R-:W-:-:S11]  /*34e0*/  LOP3.LUT R0, R14, 0x80000000, RZ, 0xc0, !PT ;  /* 0x800000000e007812 */ /* 0x000fd600078ec0ff */
[----:B------:R-:W-:Y:S05]  /*34f0*/  @!P0 BRA `(.L_x_377) ;  /* 0x0000000000688947 */ /* 0x000fea0003800000 */
[-CC-:B------:R-:W-:Y:S01]  /*3500*/  FFMA.RZ R8, R3, R13.reuse, R10.reuse ;  /* 0x0000000d03087223 */ /* 0x180fe2000000c00a */
[C---:B------:R-:W-:Y:S02]  /*3510*/  ISETP.NE.AND P2, PT, R11.reuse, RZ, PT ;  /* 0x000000ff0b00720c */ /* 0x040fe40003f45270 */
[----:B------:R-:W-:Y:S02]  /*3520*/  ISETP.NE.AND P1, PT, R11, RZ, PT ;  /* 0x000000ff0b00720c */ /* 0x000fe40003f25270 */
[----:B------:R-:W-:Y:S01]  /*3530*/  LOP3.LUT R9, R8, 0x7fffff, RZ, 0xc0, !PT ;  /* 0x007fffff08097812 */ /* 0x000fe200078ec0ff */
[CCC-:B------:R-:W-:Y:S01]  /*3540*/  FFMA.RP R8, R3.reuse, R13.reuse, R10.reuse ;  /* 0x0000000d03087223 */ /* 0x1c0fe2000000800a */
[----:B------:R-:W-:Y:S01]  /*3550*/  FFMA.RM R3, R3, R13, R10 ;  /* 0x0000000d03037223 */ /* 0x000fe2000000400a */
[----:B------:R-:W-:Y:S02]  /*3560*/  IADD3 R10, PT, PT, R11, 0x20, RZ ;  /* 0x000000200b0a7810 */ /* 0x000fe40007ffe0ff */
[----:B------:R-:W-:-:S02]  /*3570*/  LOP3.LUT R9, R9, 0x800000, RZ, 0xfc, !PT ;  /* 0x0080000009097812 */ /* 0x000fc400078efcff */
[----:B------:R-:W-:Y:S02]  /*3580*/  IADD3 R11, PT, PT, -R11, RZ, RZ ;  /* 0x000000ff0b0b7210 */ /* 0x000fe40007ffe1ff */
[----:B------:R-:W-:Y:S02]  /*3590*/  SHF.L.U32 R10, R9, R10, RZ ;  /* 0x0000000a090a7219 */ /* 0x000fe400000006ff */
[----:B------:R-:W-:Y:S02]  /*35a0*/  FSETP.NEU.FTZ.AND P0, PT, R8, R3, PT ;  /* 0x000000030800720b */ /* 0x000fe40003f1d000 */
[----:B------:R-:W-:Y:S02]  /*35b0*/  SEL R8, R11, RZ, P2 ;  /* 0x000000ff0b087207 */ /* 0x000fe40001000000 */
[----:B------:R-:W-:Y:S02]  /*35c0*/  ISETP.NE.AND P1, PT, R10, RZ, P1 ;  /* 0x000000ff0a00720c */ /* 0x000fe40000f25270 */
[----:B------:R-:W-:-:S02]  /*35d0*/  SHF.R.U32.HI R8, RZ, R8, R9 ;  /* 0x00000008ff087219 */ /* 0x000fc40000011609 */
[----:B------:R-:W-:Y:S02]  /*35e0*/  PLOP3.LUT P0, PT, P0, P1, PT, 0xf8, 0x8f ;  /* 0x00000000008f781c */ /* 0x000fe40000703f70 */
[----:B------:R-:W-:Y:S02]  /*35f0*/  SHF.R.U32.HI R10, RZ, 0x1, R8 ;  /* 0x00000001ff0a7819 */ /* 0x000fe40000011608 */
[----:B------:R-:W-:-:S04]  /*3600*/  SEL R3, RZ, 0x1, !P0 ;  /* 0x00000001ff037807 */ /* 0x000fc80004000000 */
[----:B------:R-:W-:-:S04]  /*3610*/  LOP3.LUT R3, R3, 0x1, R10, 0xf8, !PT ;  /* 0x0000000103037812 */ /* 0x000fc800078ef80a */
[----:B------:R-:W-:-:S04]  /*3620*/  LOP3.LUT R3, R3, R8, RZ, 0xc0, !PT ;  /* 0x0000000803037212 */ /* 0x000fc800078ec0ff */
[----:B------:R-:W-:-:S04]  /*3630*/  IADD3 R3, PT, PT, R10, R3, RZ ;  /* 0x000000030a037210 */ /* 0x000fc80007ffe0ff */
[----:B------:R-:W-:Y:S01]  /*3640*/  LOP3.LUT R0, R3, R0, RZ, 0xfc, !PT ;  /* 0x0000000003007212 */ /* 0x000fe200078efcff */
[----:B------:R-:W-:Y:S06]  /*3650*/  BRA `(.L_x_377) ;  /* 0x0000000000107947 */ /* 0x000fec0003800000 */
.L_x_376:
[----:B------:R-:W-:-:S04]  /*3660*/  LOP3.LUT R0, R14, 0x80000000, RZ, 0xc0, !PT ;  /* 0x800000000e007812 */ /* 0x000fc800078ec0ff */
[----:B------:R-:W-:Y:S01]  /*3670*/  LOP3.LUT R0, R0, 0x7f800000, RZ, 0xfc, !PT ;  /* 0x7f80000000007812 */ /* 0x000fe200078efcff */
[----:B------:R-:W-:Y:S06]  /*3680*/  BRA `(.L_x_377) ;  /* 0x0000000000047947 */ /* 0x000fec0003800000 */
.L_x_375:
[----:B------:R-:W-:-:S07]  /*3690*/  LEA R0, R9, R14, 0x17 ;  /* 0x0000000e09007211 */ /* 0x000fce00078eb8ff */
.L_x_377:
[----:B------:R-:W-:Y:S05]  /*36a0*/  BSYNC.RECONVERGENT B2 ;  /* 0x0000000000027941 */ /* 0x000fea0003800200 */
.L_x_374:
[----:B------:R-:W-:Y:S05]  /*36b0*/  BRA `(.L_x_378) ;  /* 0x0000000000207947 */ /* 0x000fea0003800000 */
.L_x_373:
[----:B------:R-:W-:-:S04]  /*36c0*/  LOP3.LUT R0, R22, 0x80000000, R3, 0x48, !PT ;  /* 0x8000000016007812 */ /* 0x000fc800078e4803 */
[----:B------:R-:W-:Y:S01]  /*36d0*/  LOP3.LUT R0, R0, 0x7f800000, RZ, 0xfc, !PT ;  /* 0x7f80000000007812 */ /* 0x000fe200078efcff */
[----:B------:R-:W-:Y:S06]  /*36e0*/  BRA `(.L_x_378) ;  /* 0x0000000000147947 */ /* 0x000fec0003800000 */
.L_x_372:
[----:B------:R-:W-:Y:S01]  /*36f0*/  LOP3.LUT R0, R22, 0x80000000, R3, 0x48, !PT ;  /* 0x8000000016007812 */ /* 0x000fe200078e4803 */
[----:B------:R-:W-:Y:S06]  /*3700*/  BRA `(.L_x_378) ;  /* 0x00000000000c7947 */ /* 0x000fec0003800000 */
.L_x_371:
[----:B------:R-:W0:Y:S01]  /*3710*/  MUFU.RSQ R0, -QNAN ;  /* 0xffc0000000007908 */ /* 0x000e220000001400 */
[----:B------:R-:W-:Y:S05]  /*3720*/  BRA `(.L_x_378) ;  /* 0x0000000000047947 */ /* 0x000fea0003800000 */
.L_x_370:
[----:B------:R-:W-:-:S07]  /*3730*/  FADD.FTZ R0, R3, R22 ;  /* 0x0000001603007221 */ /* 0x000fce0000010000 */
.L_x_378:
[----:B------:R-:W-:Y:S05]  /*3740*/  BSYNC.RECONVERGENT B1 ;  /* 0x0000000000017941 */ /* 0x000fea0003800200 */
.L_x_368:
[----:B------:R-:W-:Y:S01]  /*3750*/  HFMA2 R9, -RZ, RZ, 0, 0 ;  /* 0x00000000ff097431 */ /* 0x000fe200000001ff */
[----:B------:R-:W-:-:S04]  /*3760*/  MOV R8, R6 ;  /* 0x0000000600087202 */ /* 0x000fc80000000f00 */
[----:B0-----:R-:W-:Y:S05]  /*3770*/  RET.REL.NODEC R8 `(_Z15flash_attentionIfLi12ELi12ELi128ELi32ELi16EEvPT_S1_S1_S1_iS1_S1_i) ;  /* 0xffffffc808207950 */ /* 0x001fea0003c3ffff */
.L_x_379:
        /* <DEDUP_REMOVED lines=16> */
.L_x_995:


//--------------------- .text._Z15flash_attentionIfLi16ELi16ELi128ELi32ELi16EEvPT_S1_S1_S1_iS1_S1_i --------------------------
	.section	.text._Z15flash_attentionIfLi16ELi16ELi128ELi32ELi16EEvPT_S1_S1_S1_iS1_S1_i,"ax",@progbits
	.align	128
        .global         _Z15flash_attentionIfLi16ELi16ELi128ELi32ELi16EEvPT_S1_S1_S1_iS1_S1_i
        .type           _Z15flash_attentionIfLi16ELi16ELi128ELi32ELi16EEvPT_S1_S1_S1_iS1_S1_i,@function
        .size           _Z15flash_attentionIfLi16ELi16ELi128ELi32ELi16EEvPT_S1_S1_S1_iS1_S1_i,(.L_x_996 - _Z15flash_attentionIfLi16ELi16ELi128ELi32ELi16EEvPT_S1_S1_S1_iS1_S1_i)
        .other          _Z15flash_attentionIfLi16ELi16ELi128ELi32ELi16EEvPT_S1_S1_S1_iS1_S1_i,@"STO_CUDA_ENTRY STV_DEFAULT"
_Z15flash_attentionIfLi16ELi16ELi128ELi32ELi16EEvPT_S1_S1_S1_iS1_S1_i:
.text._Z15flash_attentionIfLi16ELi16ELi128ELi32ELi16EEvPT_S1_S1_S1_iS1_S1_i:
        /* <DEDUP_REMOVED lines=10> */
[----:B------:R-:W-:Y:S02]  /*00a0*/  HFMA2 R10, -RZ, RZ, 0, 9.5367431640625e-07 ;  /* 0x00000010ff0a7431 */ /* 0x000fe400000001ff */
[----:B------:R-:W-:Y:S01]  /*00b0*/  IMAD.MOV.U32 R11, RZ, RZ, 0x10 ;  /* 0x00000010ff0b7424 */ /* 0x000fe200078e00ff */
[----:B------:R-:W-:Y:S01]  /*00c0*/  MOV R12, 0x80 ;  /* 0x00000080000c7802 */ /* 0x000fe20000000f00 */
[----:B------:R-:W1:Y:S01]  /*00d0*/  LDCU.64 UR4, c[0x4][0x8] ;  /* 0x01000100ff0477ac */ /* 0x000e620008000a00 */
[----:B------:R-:W-:Y:S02]  /*00e0*/  MOV R18, 0x0 ;  /* 0x0000000000127802 */ /* 0x000fe40000000f00 */
[----:B------:R2:W-:Y:S02]  /*00f0*/  STL.64 [R1+0x10], R10 ;  /* 0x0000100a01007387 */ /* 0x0005e40000100a00 */
[----:B------:R2:W3:Y:S02]  /*0100*/  LDC.64 R8, c[0x4][R18] ;  /* 0x0100000012087b82 */ /* 0x0004e40000000a00 */
[----:B------:R2:W-:Y:S01]  /*0110*/  STL [R1+0x18], R12 ;  /* 0x0000180c01007387 */ /* 0x0005e20000100800 */
[----:B-1----:R-:W-:Y:S01]  /*0120*/  MOV R4, UR4 ;  /* 0x0000000400047c02 */ /* 0x002fe20008000f00 */
[----:B------:R-:W-:Y:S01]  /*0130*/  IMAD.U32 R5, RZ, RZ, UR5 ;  /* 0x00000005ff057e24 */ /* 0x000fe2000f8e00ff */
[----:B0-----:R-:W-:-:S04]  /*0140*/  IADD3 R19, P0, P1, R1, 0x10, R0 ;  /* 0x0000001001137810 */ /* 0x001fc8000791e000 */
[----:B------:R-:W-:Y:S02]  /*0150*/  IADD3.X R22, PT, PT, RZ, UR36, RZ, P0, P1 ;  /* 0x00000024ff167c10 */ /* 0x000fe400087e24ff */
[----:B------:R-:W-:Y:S02]  /*0160*/  MOV R6, R19 ;  /* 0x0000001300067202 */ /* 0x000fe40000000f00 */
[----:B--2---:R-:W-:-:S07]  /*0170*/  MOV R7, R22 ;  /* 0x0000001600077202 */ /* 0x004fce0000000f00 */
[----:B------:R-:W-:-:S07]  /*0180*/  LEPC R20, `(.L_x_382) ;  /* 0x000000001014794e */ /* 0x000fce0000000000 */
[----:B---3--:R-:W-:Y:S05]  /*0190*/  CALL.ABS.NOINC R8 ;  /* 0x0000000008007343 */ /* 0x008fea0003c00000 */
.L_x_382:
[----:B------:R-:W-:Y:S02]  /*01a0*/  HFMA2 R11, -RZ, RZ, 0, 9.5367431640625e-07 ;  /* 0x00000010ff0b7431 */ /* 0x000fe400000001ff */
[----:B------:R-:W-:Y:S01]  /*01b0*/  IMAD.MOV.U32 R10, RZ, RZ, 0x20 ;  /* 0x00000020ff0a7424 */ /* 0x000fe200078e00ff */
[----:B------:R0:W1:Y:S01]  /*01c0*/  LDC.64 R8, c[0x4][R18] ;  /* 0x0100000012087b82 */ /* 0x0000620000000a00 */
[----:B------:R-:W2:Y:S01]  /*01d0*/  LDCU.64 UR4, c[0x4][0x10] ;  /* 0x01000200ff0477ac */ /* 0x000ea20008000a00 */
[----:B------:R-:W-:Y:S02]  /*01e0*/  MOV R6, R19 ;  /* 0x0000001300067202 */ /* 0x000fe40000000f00 */
[----:B------:R-:W-:Y:S01]  /*01f0*/  MOV R7, R22 ;  /* 0x0000001600077202 */ /* 0x000fe20000000f00 */
[----:B------:R0:W-:Y:S01]  /*0200*/  STL.64 [R1+0x10], R10 ;  /* 0x0000100a01007387 */ /* 0x0001e20000100a00 */
[----:B--2---:R-:W-:Y:S01]  /*0210*/  MOV R4, UR4 ;  /* 0x0000000400047c02 */ /* 0x004fe20008000f00 */
[----:B0-----:R-:W-:-:S07]  /*0220*/  IMAD.U32 R5, RZ, RZ, UR5 ;  /* 0x00000005ff057e24 */ /* 0x001fce000f8e00ff */
[----:B------:R-:W-:-:S07]  /*0230*/  LEPC R20, `(.L_x_383) ;  /* 0x000000001014794e */ /* 0x000fce0000000000 */
[----:B-1----:R-:W-:Y:S05]  /*0240*/  CALL.ABS.NOINC R8 ;  /* 0x0000000008007343 */ /* 0x002fea0003c00000 */
.L_x_383:
[----:B------:R-:W0:Y:S01]  /*0250*/  S2R R3, SR_CTAID.Y ;  /* 0x0000000000037919 */ /* 0x000e220000002600 */
[----:B------:R1:W2:Y:S01]  /*0260*/  LDC.64 R8, c[0x4][R18] ;  /* 0x0100000012087b82 */ /* 0x0002a20000000a00 */
[----:B------:R-:W3:Y:S01]  /*0270*/  LDCU.64 UR4, c[0x4][0x18] ;  /* 0x01000300ff0477ac */ /* 0x000ee20008000a00 */
[----:B------:R-:W-:Y:S01]  /*0280*/  MOV R6, R19 ;  /* 0x0000001300067202 */ /* 0x000fe20000000f00 */
[----:B------:R-:W-:Y:S02]  /*0290*/  IMAD.MOV.U32 R7, RZ, RZ, R22 ;  /* 0x000000ffff077224 */ /* 0x000fe400078e0016 */
[----:B---3--:R-:W-:Y:S01]  /*02a0*/  IMAD.U32 R4, RZ, RZ, UR4 ;  /* 0x00000004ff047e24 */ /* 0x008fe2000f8e00ff */
[----:B------:R-:W-:Y:S01]  /*02b0*/  MOV R5, UR5 ;  /* 0x0000000500057c02 */ /* 0x000fe20008000f00 */
[----:B0-----:R1:W-:Y:S06]  /*02c0*/  STL.64 [R1+0x10], R2 ;  /* 0x0000100201007387 */ /* 0x0013ec0000100a00 */
[----:B------:R-:W-:-:S07]  /*02d0*/  LEPC R20, `(.L_x_381) ;  /* 0x000000001014794e */ /* 0x000fce0000000000 */
[----:B-12---:R-:W-:Y:S05]  /*02e0*/  CALL.ABS.NOINC R8 ;  /* 0x0000000008007343 */ /* 0x006fea0003c00000 */
.L_x_381:
[----:B------:R-:W-:Y:S05]  /*02f0*/  BSYNC.RECONVERGENT B6 ;  /* 0x0000000000067941 */ /* 0x000fea0003800200 */
.L_x_380:
[----:B------:R0:W-:Y:S01]  /*0300*/  STL.128 [R1], RZ ;  /* 0x000000ff01007387 */ /* 0x0001e20000100c00 */
[----:B------:R-:W1:Y:S01]  /*0310*/  LDC.64 R26, c[0x0][0x358] ;  /* 0x0000d600ff1a7b82 */ /* 0x000e620000000a00 */
[----:B------:R-:W-:-:S13]  /*0320*/  ISETP.GT.U32.AND P0, PT, R16, 0xf, PT ;  /* 0x0000000f1000780c */ /* 0x000fda0003f04070 */
        /* <DEDUP_REMOVED lines=23> */
.L_x_385:
[----:B------:R-:W-:-:S13]  /*04a0*/  ISETP.GT.U32.AND P0, PT, R17, 0x7f, PT ;  /* 0x0000007f1100780c */ /* 0x000fda0003f04070 */
[----:B------:R-:W-:Y:S05]  /*04b0*/  @P0 BRA `(.L_x_384) ;  /* 0x0000000000740947 */ /* 0x000fea0003800000 */
[----:B------:R-:W0:Y:S01]  /*04c0*/  LDC.64 R4, c[0x0][0x380] ;  /* 0x0000e000ff047b82 */ /* 0x000e220000000a00 */
[----:B-1----:R-:W-:Y:S01]  /*04d0*/  R2UR UR4, R26 ;  /* 0x000000001a0472ca */ /* 0x002fe200000e0000 */
[----:B------:R-:W-:Y:S01]  /*04e0*/  IMAD R3, R0, 0x80, R17 ;  /* 0x0000008000037824 */ /* 0x000fe200078e0211 */
[----:B------:R-:W-:-:S03]  /*04f0*/  R2UR UR5, R27 ;  /* 0x000000001b0572ca */ /* 0x000fc600000e0000 */
[----:B0-----:R-:W-:-:S10]  /*0500*/  IMAD.WIDE R4, R3, 0x4, R4 ;  /* 0x0000000403047825 */ /* 0x001fd400078e0204 */
        /* <DEDUP_REMOVED lines=24> */
.L_x_384:
[----:B------:R-:W-:Y:S05]  /*0690*/  WARPSYNC.ALL ;  /* 0x0000000000007948 */ /* 0x000fea0003800000 */
[----:B------:R-:W5:Y:S01]  /*06a0*/  LDCU UR4, c[0x0][0x3b8] ;  /* 0x00007700ff0477ac */ /* 0x000f620008000800 */
[----:B------:R-:W-:Y:S02]  /*06b0*/  HFMA2 R24, -RZ, RZ, 0, 0 ;  /* 0x00000000ff187431 */ /* 0x000fe400000001ff */
[----:B0-2-4-:R-:W-:Y:S01]  /*06c0*/  IMAD.MOV.U32 R7, RZ, RZ, RZ ;  /* 0x000000ffff077224 */ /* 0x015fe200078e00ff */
[----:B-----5:R-:W-:Y:S01]  /*06d0*/  UISETP.GE.AND UP0, UPT, UR4, 0x1, UPT ;  /* 0x000000010400788c */ /* 0x020fe2000bf06270 */
[----:B------:R-:W-:Y:S08]  /*06e0*/  BAR.SYNC.DEFER_BLOCKING 0x0 ;  /* 0x0000000000007b1d */ /* 0x000ff00000010000 */
[----:B------:R-:W-:Y:S05]  /*06f0*/  BRA.U !UP0, `(.L_x_386) ;  /* 0x00000019088c7547 */ /* 0x000fea000b800000 */
[----:B------:R-:W0:Y:S01]  /*0700*/  S2UR UR5, SR_CgaCtaId ;  /* 0x00000000000579c3 */ /* 0x000e220000008800 */
[----:B------:R-:W-:Y:S01]  /*0710*/  UMOV UR4, 0x400 ;  /* 0x0000040000047882 */ /* 0x000fe20000000000 */
[C---:B------:R-:W-:Y:S01]  /*0720*/  LEA R9, R16.reuse, R17, 0x4 ;  /* 0x0000001110097211 */ /* 0x040fe200078e20ff */
[----:B------:R-:W-:Y:S01]  /*0730*/  IMAD.MOV.U32 R3, RZ, RZ, RZ ;  /* 0x000000ffff037224 */ /* 0x000fe200078e00ff */
[----:B------:R-:W-:Y:S02]  /*0740*/  MOV R19, 0xff800000 ;  /* 0xff80000000137802 */ /* 0x000fe40000000f00 */
[----:B------:R-:W-:Y:S02]  /*0750*/  CS2R R4, SRZ ;  /* 0x0000000000047805 */ /* 0x000fe4000001ff00 */
[----:B------:R-:W-:Y:S01]  /*0760*/  MOV R24, RZ ;  /* 0x000000ff00187202 */ /* 0x000fe20000000f00 */
[----:B------:R-:W-:Y:S01]  /*0770*/  IMAD R21, R16, 0x70, R9 ;  /* 0x0000007010157824 */ /* 0x000fe200078e0209 */
[----:B------:R-:W-:Y:S01]  /*0780*/  CS2R R6, SRZ ;  /* 0x0000000000067805 */ /* 0x000fe2000001ff00 */
[----:B0-----:R-:W-:-:S06]  /*0790*/  ULEA UR4, UR5, UR4, 0x18 ;  /* 0x0000000405047291 */ /* 0x001fcc000f8ec0ff */
[----:B---3--:R-:W-:Y:S02]  /*07a0*/  LEA R0, R16, UR4, 0x6 ;  /* 0x0000000410007c11 */ /* 0x008fe4000f8e30ff */
[----:B------:R-:W-:Y:S02]  /*07b0*/  LEA R18, R17, UR4, 0x2 ;  /* 0x0000000411127c11 */ /* 0x000fe4000f8e10ff */
[----:B------:R-:W-:Y:S01]  /*07c0*/  LEA R22, R9, UR4, 0x2 ;  /* 0x0000000409167c11 */ /* 0x000fe2000f8e10ff */
[----:B------:R-:W-:Y:S01]  /*07d0*/  VIADD R0, R0, 0x6004 ;  /* 0x0000600400007836 */ /* 0x000fe20000000000 */
[----:B------:R-:W-:Y:S02]  /*07e0*/  LEA R21, R21, UR4, 0x2 ;  /* 0x0000000415157c11 */ /* 0x000fe4000f8e10ff */
[----:B------:R-:W-:Y:S02]  /*07f0*/  LEA R20, R16, UR4, 0x9 ;  /* 0x0000000410147c11 */ /* 0x000fe4000f8e48ff */
[----:B------:R-:W-:-:S07]  /*0800*/  IADD3 R18, PT, PT, R18, 0x2380, RZ ;  /* 0x0000238012127810 */ /* 0x000fce0007ffe0ff */
.L_x_398:
[----:B------:R-:W-:Y:S01]  /*0810*/  ISETP.GE.U32.AND P0, PT, R16, 0x10, PT ;  /* 0x000000101000780c */ /* 0x000fe20003f06070 */
[----:B------:R-:W-:-:S12]  /*0820*/  BSSY.RECONVERGENT B0, `(.L_x_387) ;  /* 0x0000043000007945 */ /* 0x000fd80003800200 */
[----:B0-234-:R-:W-:Y:S05]  /*0830*/  @P0 BRA `(.L_x_388) ;  /* 0x0000000400040947 */ /* 0x01dfea0003800000 */
[----:B------:R-:W0:Y:S01]  /*0840*/  LDCU UR4, c[0x0][0x3a0] ;  /* 0x00007400ff0477ac */ /* 0x000e220008000800 */
        /* <DEDUP_REMOVED lines=20> */
.L_x_389:
        /* <DEDUP_REMOVED lines=44> */
.L_x_388:
[----:B------:R-:W-:Y:S05]  /*0c50*/  BSYNC.RECONVERGENT B0 ;  /* 0x0000000000007941 */ /* 0x000fea0003800200 */
.L_x_387:
        /* <DEDUP_REMOVED lines=8> */
[----:B------:R-:W-:Y:S01]  /*0ce0*/  LDS.128 R8, [R20+0x4000] ;  /* 0x0040000014087984 */ /* 0x000fe20000000c00 */
[----:B---3--:R-:W-:-:S06]  /*0cf0*/  ULEA UR4, UR5, UR4, 0x18 ;  /* 0x0000000405047291 */ /* 0x008fcc000f8ec0ff */
[----:B------:R-:W-:-:S05]  /*0d00*/  LEA R25, R17, UR4, 0x9 ;  /* 0x0000000411197c11 */ /* 0x000fca000f8e48ff */
[----:B0-2-4-:R-:W0:Y:S02]  /*0d10*/  LDS.128 R12, [R25] ;  /* 0x00000000190c7984 */ /* 0x015e240000000c00 */
        /* <DEDUP_REMOVED lines=191> */
.L_x_391:
[----:B------:R-:W-:Y:S05]  /*1910*/  BSYNC.RECONVERGENT B0 ;  /* 0x0000000000007941 */ /* 0x000fea0003800200 */
.L_x_390:
[----:B------:R-:W-:Y:S06]  /*1920*/  BAR.SYNC.DEFER_BLOCKING 0x0 ;  /* 0x0000000000007b1d */ /* 0x000fec0000010000 */
[----:B------:R-:W-:Y:S04]  /*1930*/  BSSY.RECONVERGENT B0, `(.L_x_392) ;  /* 0x000002b000007945 */ /* 0x000fe80003800200 */
[----:B------:R-:W-:Y:S05]  /*1940*/  @P0 BRA `(.L_x_393) ;  /* 0x0000000000a40947 */ /* 0x000fea0003800000 */
[----:B------:R-:W5:Y:S01]  /*1950*/  S2UR UR5, SR_CgaCtaId ;  /* 0x00000000000579c3 */ /* 0x000f620000008800 */
[----:B------:R-:W-:Y:S02]  /*1960*/  UMOV UR4, 0x400 ;  /* 0x0000040000047882 */ /* 0x000fe40000000000 */
[----:B-----5:R-:W-:-:S06]  /*1970*/  ULEA UR4, UR5, UR4, 0x18 ;  /* 0x0000000405047291 */ /* 0x020fcc000f8ec0ff */
[----:B------:R-:W-:-:S05]  /*1980*/  LEA R23, R16, UR4, 0x6 ;  /* 0x0000000410177c11 */ /* 0x000fca000f8e30ff */
[----:B0-2-4-:R-:W0:Y:S04]  /*1990*/  LDS.128 R12, [R23+0x6000] ;  /* 0x00600000170c7984 */ /* 0x015e280000000c00 */
        /* <DEDUP_REMOVED lines=20> */
[----:B------:R0:W2:Y:S02]  /*1ae0*/  LDS.128 R8, [R23+0x6030] ;  /* 0x0060300017087984 */ /* 0x0000a40000000c00 */
[----:B------:R-:W-:-:S04]  /*1af0*/  FSETP.GEU.AND P1, PT, R12, R13, PT ;  /* 0x0000000d0c00720b */ /* 0x000fc80003f2e000 */
[----:B------:R-:W-:Y:S01]  /*1b00*/  FSEL R13, R13, R12, !P1 ;  /* 0x0000000c0d0d7208 */ /* 0x000fe20004800000 */
[----:B0-----:R-:W-:-:S03]  /*1b10*/  IMAD.MOV.U32 R23, RZ, RZ, R19 ;  /* 0x000000ffff177224 */ /* 0x001fc600078e0013 */
        /* <DEDUP_REMOVED lines=12> */
.L_x_393:
[----:B------:R-:W-:Y:S05]  /*1be0*/  BSYNC.RECONVERGENT B0 ;  /* 0x0000000000007941 */ /* 0x000fea0003800200 */
.L_x_392:
[----:B------:R-:W-:Y:S01]  /*1bf0*/  BAR.SYNC.DEFER_BLOCKING 0x0 ;  /* 0x0000000000007b1d */ /* 0x000fe20000010000 */
[----:B------:R-:W-:-:S13]  /*1c00*/  ISETP.NE.AND P1, PT, R3, RZ, PT ;  /* 0x000000ff0300720c */ /* 0x000fda0003f25270 */
[----:B------:R-:W-:Y:S05]  /*1c10*/  @!P1 BRA `(.L_x_394) ;  /* 0x0000000000449947 */ /* 0x000fea0003800000 */
[----:B------:R-:W-:Y:S01]  /*1c20*/  HFMA2 R10, -RZ, RZ, 3.7421875, 0 ;  /* 0x437c0000ff0a7431 */ /* 0x000fe200000001ff */
[----:B------:R-:W-:Y:S01]  /*1c30*/  MOV R9, 0x3bbb989d ;  /* 0x3bbb989d00097802 */ /* 0x000fe20000000f00 */
[----:B------:R-:W-:-:S04]  /*1c40*/  FADD R8, R23, -R19 ;  /* 0x8000001317087221 */ /* 0x000fc80000000000 */
        /* <DEDUP_REMOVED lines=14> */
.L_x_394:
[----:B------:R-:W-:Y:S04]  /*1d30*/  BSSY.RECONVERGENT B0, `(.L_x_395) ;  /* 0x0000039000007945 */ /* 0x000fe80003800200 */
[----:B------:R-:W-:Y:S05]  /*1d40*/  @P0 BRA `(.L_x_396) ;  /* 0x0000000000dc0947 */ /* 0x000fea0003800000 */
[----:B------:R-:W-:Y:S01]  /*1d50*/  ISETP.GT.U32.AND P0, PT, R17, 0x7f, PT ;  /* 0x0000007f1100780c */ /* 0x000fe20003f04070 */
[----:B---3--:R-:W-:Y:S01]  /*1d60*/  IMAD.MOV.U32 R11, RZ, RZ, RZ ;  /* 0x000000ffff0b7224 */ /* 0x008fe200078e00ff */
[----:B------:R-:W-:Y:S01]  /*1d70*/  MOV R9, R0 ;  /* 0x0000000000097202 */ /* 0x000fe20000000f00 */
[----:B------:R-:W-:Y:S01]  /*1d80*/  UMOV UR4, 0x2000 ;  /* 0x0000200000047882 */ /* 0x000fe20000000000 */
[----:B------:R-:W-:-:S09]  /*1d90*/  MOV R8, R18 ;  /* 0x0000001200087202 */ /* 0x000fd20000000f00 */
.L_x_397:
[----:B0-2-4-:R-:W0:Y:S01]  /*1da0*/  LDS R12, [R9+-0x4] ;  /* 0xfffffc00090c7984 */ /* 0x015e220000000800 */
[----:B------:R-:W-:Y:S01]  /*1db0*/  HFMA2 R10, -RZ, RZ, 0.96630859375, -0.0022525787353515625 ;  /* 0x3bbb989dff0a7431 */ /* 0x000fe200000001ff */
[C---:B------:R-:W-:Y:S01]  /*1dc0*/  ISETP.GT.U32.AND P3, PT, R17.reuse, 0x1f, PT ;  /* 0x0000001f1100780c */ /* 0x040fe20003f64070 */
[----:B------:R-:W-:Y:S01]  /*1dd0*/  UIADD3 UR4, UPT, UPT, UR4, 0x400, URZ ;  /* 0x0000040004047890 */ /* 0x000fe2000fffe0ff */
[C---:B------:R-:W-:Y:S02]  /*1de0*/  ISETP.GT.U32.AND P2, PT, R17.reuse, 0x3f, PT ;  /* 0x0000003f1100780c */ /* 0x040fe40003f44070 */
[----:B------:R-:W-:Y:S01]  /*1df0*/  ISETP.GT.U32.AND P1, PT, R17, 0x5f, PT ;  /* 0x0000005f1100780c */ /* 0x000fe20003f24070 */
[----:B------:R-:W-:-:S12]  /*1e00*/  UISETP.NE.AND UP0, UPT, UR4, 0x4000, UPT ;  /* 0x000040000400788c */ /* 0x000fd8000bf05270 */
[----:B------:R-:W2:Y:S01]  /*1e10*/  @!P1 LDS R28, [R8+-0x300] ;  /* 0xfffd0000081c9984 */ /* 0x000ea20000000800 */
[----:B0-----:R-:W-:Y:S01]  /*1e20*/  FADD R15, R12, -R19 ;  /* 0x800000130c0f7221 */ /* 0x001fe20000000000 */
[----:B------:R-:W-:-:S03]  /*1e30*/  IMAD.MOV.U32 R12, RZ, RZ, 0x437c0000 ;  /* 0x437c0000ff0c7424 */ /* 0x000fc600078e00ff */
[----:B------:R-:W-:-:S04]  /*1e40*/  FFMA.SAT R13, R15, R10, 0.5 ;  /* 0x3f0000000f0d7423 */ /* 0x000fc8000000200a */
[----:B------:R-:W-:-:S04]  /*1e50*/  FFMA.RM R13, R13, R12, 12582913 ;  /* 0x4b4000010d0d7423 */ /* 0x000fc8000000400c */
[C---:B------:R-:W-:Y:S01]  /*1e60*/  FADD R14, R13.reuse, -12583039 ;  /* 0xcb40007f0d0e7421 */ /* 0x040fe20000000000 */
[----:B------:R-:W-:-:S03]  /*1e70*/  SHF.L.U32 R13, R13, 0x17, RZ ;  /* 0x000000170d0d7819 */ /* 0x000fc600000006ff */
[----:B------:R-:W-:-:S04]  /*1e80*/  FFMA R14, R15, 1.4426950216293334961, -R14 ;  /* 0x3fb8aa3b0f0e7823 */ /* 0x000fc8000000080e */
[----:B------:R-:W-:Y:S02]  /*1e90*/  FFMA R14, R15, 1.925963033500011079e-08, R14 ;  /* 0x32a570600f0e7823 */ /* 0x000fe4000000000e */
[----:B------:R-:W0:Y:S04]  /*1ea0*/  @!P0 LDS R15, [R8+-0x380] ;  /* 0xfffc8000080f8984 */ /* 0x000e280000000800 */
[----:B------:R-:W3:Y:S02]  /*1eb0*/  MUFU.EX2 R14, R14 ;  /* 0x0000000e000e7308 */ /* 0x000ee40000000800 */
[----:B---3--:R-:W-:Y:S02]  /*1ec0*/  FMUL R13, R13, R14 ;  /* 0x0000000e0d0d7220 */ /* 0x008fe40000400000 */
[----:B------:R-:W3:Y:S02]  /*1ed0*/  @!P3 LDS R14, [R8+-0x200] ;  /* 0xfffe0000080eb984 */ /* 0x000ee40000000800 */
[C---:B--2---:R-:W-:Y:S01]  /*1ee0*/  @!P1 FFMA R5, R13.reuse, R28, R5 ;  /* 0x0000001c0d059223 */ /* 0x044fe20000000005 */
[----:B0-----:R-:W-:-:S02]  /*1ef0*/  @!P0 FFMA R4, R13, R15, R4 ;  /* 0x0000000f0d048223 */ /* 0x001fc40000000004 */
[----:B------:R-:W0:Y:S01]  /*1f00*/  @!P2 LDS R15, [R8+-0x280] ;  /* 0xfffd8000080fa984 */ /* 0x000e220000000800 */
[----:B---3--:R-:W-:-:S03]  /*1f10*/  @!P3 FFMA R7, R13, R14, R7 ;  /* 0x0000000e0d07b223 */ /* 0x008fc60000000007 */
[----:B------:R2:W3:Y:S02]  /*1f20*/  LDS R14, [R9] ;  /* 0x00000000090e7984 */ /* 0x0004e40000000800 */
[----:B--2---:R-:W-:Y:S01]  /*1f30*/  IADD3 R9, PT, PT, R9, 0x8, RZ ;  /* 0x0000000809097810 */ /* 0x004fe20007ffe0ff */
[C---:B0-----:R-:W-:Y:S01]  /*1f40*/  @!P2 FFMA R6, R13.reuse, R15, R6 ;  /* 0x0000000f0d06a223 */ /* 0x041fe20000000006 */
[----:B------:R-:W-:Y:S02]  /*1f50*/  FADD R13, R13, R11 ;  /* 0x0000000b0d0d7221 */ /* 0x000fe40000000000 */
[----:B------:R-:W0:Y:S01]  /*1f60*/  @!P2 LDS R11, [R8+-0x80] ;  /* 0xffff8000080ba984 */ /* 0x000e220000000800 */
[----:B---3--:R-:W-:-:S03]  /*1f70*/  FADD R15, R14, -R19 ;  /* 0x800000130e0f7221 */ /* 0x008fc60000000000 */
[----:B------:R-:W2:Y:S01]  /*1f80*/  @!P3 LDS R14, [R8] ;  /* 0x00000000080eb984 */ /* 0x000ea20000000800 */
[----:B------:R-:W-:-:S04]  /*1f90*/  FFMA.SAT R25, R15, R10, 0.5 ;  /* 0x3f0000000f197423 */ /* 0x000fc8000000200a */
[----:B------:R-:W-:-:S04]  /*1fa0*/  FFMA.RM R12, R25, R12, 12582913 ;  /* 0x4b400001190c7423 */ /* 0x000fc8000000400c */
[C---:B------:R-:W-:Y:S01]  /*1fb0*/  FADD R10, R12.reuse, -12583039 ;  /* 0xcb40007f0c0a7421 */ /* 0x040fe20000000000 */
[----:B------:R-:W-:-:S03]  /*1fc0*/  SHF.L.U32 R12, R12, 0x17, RZ ;  /* 0x000000170c0c7819 */ /* 0x000fc600000006ff */
[----:B------:R-:W-:-:S04]  /*1fd0*/  FFMA R10, R15, 1.4426950216293334961, -R10 ;  /* 0x3fb8aa3b0f0a7823 */ /* 0x000fc8000000080a */
[----:B------:R-:W-:Y:S02]  /*1fe0*/  FFMA R10, R15, 1.925963033500011079e-08, R10 ;  /* 0x32a570600f0a7823 */ /* 0x000fe4000000000a */
[----:B------:R-:W3:Y:S02]  /*1ff0*/  @!P0 LDS R15, [R8+-0x180] ;  /* 0xfffe8000080f8984 */ /* 0x000ee40000000800 */
[----:B------:R-:W4:Y:S02]  /*2000*/  MUFU.EX2 R25, R10 ;  /* 0x0000000a00197308 */ /* 0x000f240000000800 */
[----:B----4-:R-:W-:Y:S02]  /*2010*/  FMUL R28, R12, R25 ;  /* 0x000000190c1c7220 */ /* 0x010fe40000400000 */
[----:B------:R4:W5:Y:S02]  /*2020*/  @!P1 LDS R12, [R8+-0x100] ;  /* 0xffff0000080c9984 */ /* 0x0009640000000800 */
[C---:B0-----:R-:W-:Y:S01]  /*2030*/  @!P2 FFMA R6, R28.reuse, R11, R6 ;  /* 0x0000000b1c06a223 */ /* 0x041fe20000000006 */
[----:B------:R-:W-:Y:S01]  /*2040*/  FADD R11, R13, R28 ;  /* 0x0000001c0d0b7221 */ /* 0x000fe20000000000 */
[----:B--2---:R-:W-:Y:S01]  /*2050*/  @!P3 FFMA R7, R28, R14, R7 ;  /* 0x0000000e1c07b223 */ /* 0x004fe20000000007 */
[----:B----4-:R-:W-:-:S02]  /*2060*/  VIADD R8, R8, 0x400 ;  /* 0x0000040008087836 */ /* 0x010fc40000000000 */
[C---:B---3--:R-:W-:Y:S01]  /*2070*/  @!P0 FFMA R4, R28.reuse, R15, R4 ;  /* 0x0000000f1c048223 */ /* 0x048fe20000000004 */
[----:B-----5:R-:W-:Y:S01]  /*2080*/  @!P1 FFMA R5, R28, R12, R5 ;  /* 0x0000000c1c059223 */ /* 0x020fe20000000005 */
[----:B------:R-:W-:Y:S06]  /*2090*/  BRA.U UP0, `(.L_x_397) ;  /* 0xfffffffd00407547 */ /* 0x000fec000b83ffff */
[----:B------:R0:W-:Y:S01]  /*20a0*/  STL.128 [R1], R4 ;  /* 0x0000000401007387 */ /* 0x0001e20000100c00 */
[----:B------:R-:W-:-:S07]  /*20b0*/  FADD R24, R24, R11 ;  /* 0x0000000b18187221 */ /* 0x000fce0000000000 */
.L_x_396:
[----:B------:R-:W-:Y:S05]  /*20c0*/  BSYNC.RECONVERGENT B0 ;  /* 0x0000000000007941 */ /* 0x000fea0003800200 */
.L_x_395:
[----:B------:R-:W5:Y:S01]  /*20d0*/  LDCU UR4, c[0x0][0x3b8] ;  /* 0x00007700ff0477ac */ /* 0x000f620008000800 */
[----:B------:R-:W-:Y:S01]  /*20e0*/  IADD3 R3, PT, PT, R3, 0x1, RZ ;  /* 0x0000000103037810 */ /* 0x000fe20007ffe0ff */
[----:B------:R-:W-:Y:S08]  /*20f0*/  BAR.SYNC.DEFER_BLOCKING 0x0 ;  /* 0x0000000000007b1d */ /* 0x000ff00000010000 */
[----:B------:R-:W-:Y:S01]  /*2100*/  BAR.SYNC.DEFER_BLOCKING 0x0 ;  /* 0x0000000000007b1d */ /* 0x000fe20000010000 */
[----:B-----5:R-:W-:-:S13]  /*2110*/  ISETP.NE.AND P0, PT, R3, UR4, PT ;  /* 0x0000000403007c0c */ /* 0x020fda000bf05270 */
[----:B------:R-:W-:Y:S05]  /*2120*/  @P0 BRA `(.L_x_398) ;  /* 0xffffffe400b80947 */ /* 0x000fea000383ffff */
.L_x_386:
[----:B------:R-:W-:-:S13]  /*2130*/  ISETP.GE.U32.AND P0, PT, R16, 0x10, PT ;  /* 0x000000101000780c */ /* 0x000fda0003f06070 */
[----:B------:R-:W-:Y:S05]  /*2140*/  @P0 EXIT ;  /* 0x000000000000094d */ /* 0x000fea0003800000 */
[----:B------:R-:W5:Y:S01]  /*2150*/  LDCU UR4, c[0x0][0x3a0] ;  /* 0x00007400ff0477ac */ /* 0x000f620008000800 */
[----:B------:R-:W-:Y:S02]  /*2160*/  LEA R2, R2, R16, 0x4 ;  /* 0x0000001002027211 */ /* 0x000fe400078e20ff */
        /* <DEDUP_REMOVED lines=16> */
[----:B-12-4-:R-:W-:Y:S05]  /*2270*/  CALL.REL.NOINC `($__internal_8_$__cuda_sm3x_div_rn_noftz_f32_slowpath) ;  /* 0x0000000400207944 */ /* 0x016fea0003c00000 */
[----:B------:R-:W-:-:S07]  /*2280*/  IMAD.MOV.U32 R9, RZ, RZ, R0 ;  /* 0x000000ffff097224 */ /* 0x000fce00078e0000 */
.L_x_400:
[----:B------:R-:W-:Y:S05]  /*2290*/  BSYNC.RECONVERGENT B0 ;  /* 0x0000000000007941 */ /* 0x000fea0003800200 */
.L_x_399:
        /* <DEDUP_REMOVED lines=22> */
[----:B--2-4-:R-:W-:Y:S05]  /*2400*/  CALL.REL.NOINC `($__internal_8_$__cuda_sm3x_div_rn_noftz_f32_slowpath) ;  /* 0x0000000000bc7944 */ /* 0x014fea0003c00000 */
[----:B------:R-:W-:-:S07]  /*2410*/  IMAD.MOV.U32 R9, RZ, RZ, R0 ;  /* 0x000000ffff097224 */ /* 0x000fce00078e0000 */
.L_x_402:
[----:B------:R-:W-:Y:S05]  /*2420*/  BSYNC.RECONVERGENT B0 ;  /* 0x0000000000007941 */ /* 0x000fea0003800200 */
.L_x_401:
        /* <DEDUP_REMOVED lines=20> */
[----:B------:R-:W-:-:S07]  /*2570*/  MOV R9, R0 ;  /* 0x0000000000097202 */ /* 0x000fce0000000f00 */
.L_x_404:
[----:B------:R-:W-:Y:S05]  /*2580*/  BSYNC.RECONVERGENT B0 ;  /* 0x0000000000007941 */ /* 0x000fea0003800200 */
.L_x_403:
        /* <DEDUP_REMOVED lines=14> */
[----:B------:R-:W-:Y:S01]  /*2670*/  IMAD.MOV.U32 R3, RZ, RZ, R7 ;  /* 0x000000ffff037224 */ /* 0x000fe200078e0007 */
[----:B------:R-:W-:-:S07]  /*2680*/  MOV R6, 0x26a0 ;  /* 0x000026a000067802 */ /* 0x000fce0000000f00 */
[----:B0-2-4-:R-:W-:Y:S05]  /*2690*/  CALL.REL.NOINC `($__internal_8_$__cuda_sm3x_div_rn_noftz_f32_slowpath) ;  /* 0x0000000000187944 */ /* 0x015fea0003c00000 */
[----:B------:R-:W-:-:S07]  /*26a0*/  MOV R3, R0 ;  /* 0x0000000000037202 */ /* 0x000fce0000000f00 */
.L_x_406:
[----:B------:R-:W-:Y:S05]  /*26b0*/  BSYNC.RECONVERGENT B0 ;  /* 0x0000000000007941 */ /* 0x000fea0003800200 */
.L_x_405:
[----:B------:R-:W-:Y:S02]  /*26c0*/  R2UR UR4, R26 ;  /* 0x000000001a0472ca */ /* 0x000fe400000e0000 */
[----:B------:R-:W-:-:S13]  /*26d0*/  R2UR UR5, R27 ;  /* 0x000000001b0572ca */ /* 0x000fda00000e0000 */
[----:B------:R-:W-:Y:S01]  /*26e0*/  STG.E desc[UR4][R4.64+0x180], R3 ;  /* 0x0001800304007986 */ /* 0x000fe2000c101904 */
[----:B------:R-:W-:Y:S05]  /*26f0*/  EXIT ;  /* 0x000000000000794d */ /* 0x000fea0003800000 */
        .weak           $__internal_8_$__cuda_sm3x_div_rn_noftz_f32_slowpath
        .type           $__internal_8_$__cuda_sm3x_div_rn_noftz_f32_slowpath,@function
        .size           $__internal_8_$__cuda_sm3x_div_rn_noftz_f32_slowpath,(.L_x_996 - $__internal_8_$__cuda_sm3x_div_rn_noftz_f32_slowpath)
$__internal_8_$__cuda_sm3x_div_rn_noftz_f32_slowpath:
[--C-:B------:R-:W-:Y:S01]  /*2700*/  SHF.R.U32.HI R9, RZ, 0x17, R24.reuse ;  /* 0x00000017ff097819 */ /* 0x100fe20000011618 */
[----:B------:R-:W-:Y:S01]  /*2710*/  BSSY.RECONVERGENT B1, `(.L_x_407) ;  /* 0x0000063000017945 */ /* 0x000fe20003800200 */
[----:B------:R-:W-:Y:S02]  /*2720*/  SHF.R.U32.HI R0, RZ, 0x17, R3 ;  /* 0x00000017ff007819 */ /* 0x000fe40000011603 */
[----:B------:R-:W-:Y:S02]  /*2730*/  LOP3.LUT R9, R9, 0xff, RZ, 0xc0, !PT ;  /* 0x000000ff09097812 */ /* 0x000fe400078ec0ff */
[----:B------:R-:W-:Y:S01]  /*2740*/  LOP3.LUT R10, R0, 0xff, RZ, 0xc0, !PT ;  /* 0x000000ff000a7812 */ /* 0x000fe200078ec0ff */
[----:B------:R-:W-:Y:S01]  /*2750*/  IMAD.MOV.U32 R0, RZ, RZ, R24 ;  /* 0x000000ffff007224 */ /* 0x000fe200078e0018 */
        /* <DEDUP_REMOVED lines=27> */
[----:B------:R-:W-:-:S04]  /*2910*/  @!P1 FFMA R0, R24, 1.84467440737095516160e+19, RZ ;  /* 0x5f80000018009823 */ /* 0x000fc800000000ff */
[----:B------:R-:W-:-:S07]  /*2920*/  @!P1 VIADD R8, R8, 0x40 ;  /* 0x0000004008089836 */ /* 0x000fce0000000000 */
.L_x_408:
[----:B------:R-:W-:Y:S01]  /*2930*/  LEA R11, R9, 0xc0800000, 0x17 ;  /* 0xc0800000090b7811 */ /* 0x000fe200078eb8ff */
[----:B------:R-:W-:Y:S01]  /*2940*/  BSSY.RECONVERGENT B2, `(.L_x_413) ;  /* 0x0000036000027945 */ /* 0x000fe20003800200 */
[----:B------:R-:W-:Y:S02]  /*2950*/  IADD3 R10, PT, PT, R10, -0x7f, RZ ;  /* 0xffffff810a0a7810 */ /* 0x000fe40007ffe0ff */
[----:B------:R-:W-:-:S03]  /*2960*/  IADD3 R11, PT, PT, -R11, R0, RZ ;  /* 0x000000000b0b7210 */ /* 0x000fc60007ffe1ff */
[C---:B------:R-:W-:Y:S01]  /*2970*/  IMAD R0, R10.reuse, -0x800000, R3 ;  /* 0xff8000000a007824 */ /* 0x040fe200078e0203 */
[----:B------:R0:W1:Y:S01]  /*2980*/  MUFU.RCP R12, R11 ;  /* 0x0000000b000c7308 */ /* 0x0000620000001000 */
[----:B------:R-:W-:Y:S01]  /*2990*/  FADD.FTZ R13, -R11, -RZ ;  /* 0x800000ff0b0d7221 */ /* 0x000fe20000010100 */
[----:B0-----:R-:W-:-:S04]  /*29a0*/  IADD3 R11, PT, PT, R10, 0x7f, -R9 ;  /* 0x0000007f0a0b7810 */ /* 0x001fc80007ffe809 */
[----:B------:R-:W-:Y:S01]  /*29b0*/  IADD3 R11, PT, PT, R11, R8, RZ ;  /* 0x000000080b0b7210 */ /* 0x000fe20007ffe0ff */
[----:B-1----:R-:W-:-:S04]  /*29c0*/  FFMA R15, R12, R13, 1 ;  /* 0x3f8000000c0f7423 */ /* 0x002fc8000000000d */
[----:B------:R-:W-:-:S04]  /*29d0*/  FFMA R3, R12, R15, R12 ;  /* 0x0000000f0c037223 */ /* 0x000fc8000000000c */
[----:B------:R-:W-:-:S04]  /*29e0*/  FFMA R12, R0, R3, RZ ;  /* 0x00000003000c7223 */ /* 0x000fc800000000ff */
[----:B------:R-:W-:-:S04]  /*29f0*/  FFMA R14, R13, R12, R0 ;  /* 0x0000000c0d0e7223 */ /* 0x000fc80000000000 */
[----:B------:R-:W-:-:S04]  /*2a00*/  FFMA R14, R3, R14, R12 ;  /* 0x0000000e030e7223 */ /* 0x000fc8000000000c */
[----:B------:R-:W-:-:S04]  /*2a10*/  FFMA R13, R13, R14, R0 ;  /* 0x0000000e0d0d7223 */ /* 0x000fc80000000000 */
[----:B------:R-:W-:-:S05]  /*2a20*/  FFMA R0, R3, R13, R14 ;  /* 0x0000000d03007223 */ /* 0x000fca000000000e */
[----:B------:R-:W-:-:S04]  /*2a30*/  SHF.R.U32.HI R9, RZ, 0x17, R0 ;  /* 0x00000017ff097819 */ /* 0x000fc80000011600 */
[----:B------:R-:W-:-:S05]  /*2a40*/  LOP3.LUT R9, R9, 0xff, RZ, 0xc0, !PT ;  /* 0x000000ff09097812 */ /* 0x000fca00078ec0ff */
[----:B------:R-:W-:-:S05]  /*2a50*/  IMAD.IADD R12, R9, 0x1, R11 ;  /* 0x00000001090c7824 */ /* 0x000fca00078e020b */
        /* <DEDUP_REMOVED lines=11> */
[C---:B------:R-:W-:Y:S02]  /*2b10*/  IADD3 R10, PT, PT, R12.reuse, 0x20, RZ ;  /* 0x000000200c0a7810 */ /* 0x040fe40007ffe0ff */
[----:B------:R-:W-:Y:S02]  /*2b20*/  ISETP.NE.AND P2, PT, R12, RZ, PT ;  /* 0x000000ff0c00720c */ /* 0x000fe40003f45270 */
[----:B------:R-:W-:Y:S01]  /*2b30*/  LOP3.LUT R9, R8, 0x7fffff, RZ, 0xc0, !PT ;  /* 0x007fffff08097812 */ /* 0x000fe200078ec0ff */
[CCC-:B------:R-:W-:Y:S01]  /*2b40*/  FFMA.RP R8, R3.reuse, R13.reuse, R14.reuse ;  /* 0x0000000d03087223 */ /* 0x1c0fe2000000800e */
[----:B------:R-:W-:Y:S01]  /*2b50*/  FFMA.RM R3, R3, R13, R14 ;  /* 0x0000000d03037223 */ /* 0x000fe2000000400e */
[----:B------:R-:W-:Y:S02]  /*2b60*/  ISETP.NE.AND P1, PT, R12, RZ, PT ;  /* 0x000000ff0c00720c */ /* 0x000fe40003f25270 */
        /* <DEDUP_REMOVED lines=11> */
[----:B------:R-:W-:-:S05]  /*2c20*/  LOP3.LUT R3, R3, R8, RZ, 0xc0, !PT ;  /* 0x0000000803037212 */ /* 0x000fca00078ec0ff */
[----:B------:R-:W-:-:S05]  /*2c30*/  IMAD.IADD R3, R10, 0x1, R3 ;  /* 0x000000010a037824 */ /* 0x000fca00078e0203 */
[----:B------:R-:W-:Y:S01]  /*2c40*/  LOP3.LUT R0, R3, R0, RZ, 0xfc, !PT ;  /* 0x0000000003007212 */ /* 0x000fe200078efcff */
[----:B------:R-:W-:Y:S06]  /*2c50*/  BRA `(.L_x_416) ;  /* 0x0000000000107947 */ /* 0x000fec0003800000 */
.L_x_415:
[----:B------:R-:W-:-:S04]  /*2c60*/  LOP3.LUT R0, R0, 0x80000000, RZ, 0xc0, !PT ;  /* 0x8000000000007812 */ /* 0x000fc800078ec0ff */
[----:B------:R-:W-:Y:S01]  /*2c70*/  LOP3.LUT R0, R0, 0x7f800000, RZ, 0xfc, !PT ;  /* 0x7f80000000007812 */ /* 0x000fe200078efcff */
[----:B------:R-:W-:Y:S06]  /*2c80*/  BRA `(.L_x_416) ;  /* 0x0000000000047947 */ /* 0x000fec0003800000 */
.L_x_414:
[----:B------:R-:W-:-:S07]  /*2c90*/  LEA R0, R11, R0, 0x17 ;  /* 0x000000000b007211 */ /* 0x000fce00078eb8ff */
.L_x_416:
[----:B------:R-:W-:Y:S05]  /*2ca0*/  BSYNC.RECONVERGENT B2 ;  /* 0x0000000000027941 */ /* 0x000fea0003800200 */
.L_x_413:
[----:B------:R-:W-:Y:S05]  /*2cb0*/  BRA `(.L_x_417) ;  /* 0x0000000000207947 */ /* 0x000fea0003800000 */
.L_x_412:
[----:B------:R-:W-:-:S04]  /*2cc0*/  LOP3.LUT R0, R0, 0x80000000, R3, 0x48, !PT ;  /* 0x8000000000007812 */ /* 0x000fc800078e4803 */
[----:B------:R-:W-:Y:S01]  /*2cd0*/  LOP3.LUT R0, R0, 0x7f800000, RZ, 0xfc, !PT ;  /* 0x7f80000000007812 */ /* 0x000fe200078efcff */
[----:B------:R-:W-:Y:S06]  /*2ce0*/  BRA `(.L_x_417) ;  /* 0x0000000000147947 */ /* 0x000fec0003800000 */
.L_x_411:
[----:B------:R-:W-:Y:S01]  /*2cf0*/  LOP3.LUT R0, R0, 0x80000000, R3, 0x48, !PT ;  /* 0x8000000000007812 */ /* 0x000fe200078e4803 */
[----:B------:R-:W-:Y:S06]  /*2d00*/  BRA `(.L_x_417) ;  /* 0x00000000000c7947 */ /* 0x000fec0003800000 */
.L_x_410:
[----:B------:R-:W0:Y:S01]  /*2d10*/  MUFU.RSQ R0, -QNAN ;  /* 0xffc0000000007908 */ /* 0x000e220000001400 */
[----:B------:R-:W-:Y:S05]  /*2d20*/  BRA `(.L_x_417) ;  /* 0x0000000000047947 */ /* 0x000fea0003800000 */
.L_x_409:
[----:B------:R-:W-:-:S07]  /*2d30*/  FADD.FTZ R0, R3, R24 ;  /* 0x0000001803007221 */ /* 0x000fce0000010000 */
.L_x_417:
[----:B------:R-:W-:Y:S05]  /*2d40*/  BSYNC.RECONVERGENT B1 ;  /* 0x0000000000017941 */ /* 0x000fea0003800200 */
.L_x_407:
[----:B------:R-:W-:Y:S01]  /*2d50*/  HFMA2 R9, -RZ, RZ, 0, 0 ;  /* 0x00000000ff097431 */ /* 0x000fe200000001ff */
[----:B------:R-:W-:-:S04]  /*2d60*/  MOV R8, R6 ;  /* 0x0000000600087202 */ /* 0x000fc80000000f00 */
[----:B0-----:R-:W-:Y:S05]  /*2d70*/  RET.REL.NODEC R8 `(_Z15flash_attentionIfLi16ELi16ELi128ELi32ELi16EEvPT_S1_S1_S1_iS1_S1_i) ;  /* 0xffffffd008a07950 */ /* 0x001fea0003c3ffff */
.L_x_418:
        /* <DEDUP_REMOVED lines=16> */
.L_x_996:


//--------------------- .text._Z15flash_attentionIfLi24ELi24ELi128ELi32ELi16EEvPT_S1_S1_S1_iS1_S1_i --------------------------
	.section	.text._Z15flash_attentionIfLi24ELi24ELi128ELi32ELi16EEvPT_S1_S1_S1_iS1_S1_i,"ax",@progbits
	.align	128
        .global         _Z15flash_attentionIfLi24ELi24ELi128ELi32ELi16EEvPT_S1_S1_S1_iS1_S1_i
        .type           _Z15flash_attentionIfLi24ELi24ELi128ELi32ELi16EEvPT_S1_S1_S1_iS1_S1_i,@function
        .size           _Z15flash_attentionIfLi24ELi24ELi128ELi32ELi16EEvPT_S1_S1_S1_iS1_S1_i,(.L_x_997 - _Z15flash_attentionIfLi24ELi24ELi128ELi32ELi16EEvPT_S1_S1_S1_iS1_S1_i)
        .other          _Z15flash_attentionIfLi24ELi24ELi128ELi32ELi16EEvPT_S1_S1_S1_iS1_S1_i,@"STO_CUDA_ENTRY STV_DEFAULT"
_Z15flash_attentionIfLi24ELi24ELi128ELi32ELi16EEvPT_S1_S1_S1_iS1_S1_i:
.text._Z15flash_attentionIfLi24ELi24ELi128ELi32ELi16EEvPT_S1_S1_S1_iS1_S1_i:
[----:B------:R-:W0:Y:S01]  /*0000*/  LDC R1, c[0x0][0x37c] ;  /* 0x0000df00ff017b82 */ /* 0x000e220000000800 */
[----:B------:R-:W1:Y:S01]  /*0010*/  S2R R26, SR_TID.X ;  /* 0x00000000001a7919 */ /* 0x000e620000002100 */
[----:B0-----:R-:W-:Y:S01]  /*0020*/  IADD3 R1, PT, PT, R1, -0x50, RZ ;  /* 0xffffffb001017810 */ /* 0x001fe20007ffe0ff */
[----:B------:R-:W0:Y:S01]  /*0030*/  LDCU.64 UR36, c[0x0][0x358] ;  /* 0x00006b00ff2477ac */ /* 0x000e220008000a00 */
[----:B------:R-:W-:Y:S01]  /*0040*/  BSSY.RECONVERGENT B6, `(.L_x_419) ;  /* 0x000002e000067945 */ /* 0x000fe20003800200 */
[----:B------:R-:W1:Y:S01]  /*0050*/  S2R R17, SR_TID.Y ;  /* 0x0000000000117919 */ /* 0x000e620000002200 */
[C---:B------:R-:W-:Y:S01]  /*0060*/  IADD3 R16, PT, PT, R1.reuse, 0x20, RZ ;  /* 0x0000002001107810 */ /* 0x040fe20007ffe0ff */
[----:B------:R-:W2:Y:S01]  /*0070*/  LDCU UR38, c[0x0][0x2fc] ;  /* 0x00005f80ff2677ac */ /* 0x000ea20008000800 */
[----:B------:R-:W-:Y:S01]  /*0080*/  IADD3 R18, PT, PT, R1, 0x30, RZ ;  /* 0x0000003001127810 */ /* 0x000fe20007ffe0ff */
[----:B------:R-:W1:Y:S02]  /*0090*/  S2R R2, SR_CTAID.X ;  /* 0x0000000000027919 */ /* 0x000e640000002500 */
[----:B-1----:R-:W-:-:S13]  /*00a0*/  LOP3.LUT P0, RZ, R26, R17, R2, 0xfe, !PT ;  /* 0x000000111aff7212 */ /* 0x002fda000780fe02 */
[----:B0-2---:R-:W-:Y:S05]  /*00b0*/  @P0 BRA `(.L_x_420) ;  /* 0x0000000000980947 */ /* 0x005fea0003800000 */
[----:B------:R-:W0:Y:S01]  /*00c0*/  LDC R0, c[0x0][0x2f8] ;  /* 0x0000be00ff007b82 */ /* 0x000e220000000800 */
[----:B------:R-:W-:Y:S01]  /*00d0*/  HFMA2 R10, -RZ, RZ, 0, 1.430511474609375e-06 ;  /* 0x00000018ff0a7431 */ /* 0x000fe200000001ff */
        /* <DEDUP_REMOVED lines=15> */
.L_x_421:
        /* <DEDUP_REMOVED lines=11> */
.L_x_422:
        /* <DEDUP_REMOVED lines=10> */
.L_x_420:
[----:B------:R-:W-:Y:S05]  /*0320*/  BSYNC.RECONVERGENT B6 ;  /* 0x0000000000067941 */ /* 0x000fea0003800200 */
.L_x_419:
[----:B------:R-:W-:Y:S01]  /*0330*/  MOV R4, 0xff800000 ;  /* 0xff80000000047802 */ /* 0x000fe20000000f00 */
[----:B------:R0:W-:Y:S01]  /*0340*/  STL.128 [R1], RZ ;  /* 0x000000ff01007387 */ /* 0x0001e20000100c00 */
[----:B------:R-:W-:Y:S02]  /*0350*/  MOV R5, 0xff800000 ;  /* 0xff80000000057802 */ /* 0x000fe40000000f00 */
[----:B------:R-:W-:Y:S01]  /*0360*/  ISETP.GE.U32.AND P0, PT, R17, 0x18, PT ;  /* 0x000000181100780c */ /* 0x000fe20003f06070 */
[----:B------:R0:W-:Y:S04]  /*0370*/  STL.128 [R1+0x10], RZ ;  /* 0x000010ff01007387 */ /* 0x0001e80000100c00 */
[----:B------:R0:W-:Y:S04]  /*0380*/  STL.64 [R1+0x20], R4 ;  /* 0x0000200401007387 */ /* 0x0001e80000100a00 */
[----:B------:R0:W-:Y:S04]  /*0390*/  STL.64 [R1+0x30], RZ ;  /* 0x000030ff01007387 */ /* 0x0001e80000100a00 */
[----:B------:R-:W-:Y:S05]  /*03a0*/  @P0 BRA `(.L_x_423) ;  /* 0x0000000400700947 */ /* 0x000fea0003800000 */
[----:B------:R-:W1:Y:S01]  /*03b0*/  LDC R8, c[0x0][0x3a0] ;  /* 0x0000e800ff087b82 */ /* 0x000e620000000800 */
[----:B------:R-:W-:Y:S01]  /*03c0*/  IMAD R3, R2, 0x18, R17 ;  /* 0x0000001802037824 */ /* 0x000fe200078e0211 */
[----:B------:R-:W-:Y:S04]  /*03d0*/  BSSY.RECONVERGENT B0, `(.L_x_424) ;  /* 0x000002c000007945 */ /* 0x000fe80003800200 */
[----:B-1----:R-:W-:-:S13]  /*03e0*/  ISETP.GE.AND P0, PT, R3, R8, PT ;  /* 0x000000080300720c */ /* 0x002fda0003f06270 */
[----:B------:R-:W-:Y:S05]  /*03f0*/  @!P0 BRA `(.L_x_425) ;  /* 0x0000000000488947 */ /* 0x000fea0003800000 */
[----:B------:R-:W-:-:S13]  /*0400*/  ISETP.GT.U32.AND P0, PT, R26, 0x7f, PT ;  /* 0x0000007f1a00780c */ /* 0x000fda0003f04070 */
[----:B------:R-:W-:Y:S05]  /*0410*/  @P0 BRA `(.L_x_426) ;  /* 0x00000000009c0947 */ /* 0x000fea0003800000 */
[----:B------:R-:W1:Y:S01]  /*0420*/  S2UR UR5, SR_CgaCtaId ;  /* 0x00000000000579c3 */ /* 0x000e620000008800 */
[----:B------:R-:W-:Y:S01]  /*0430*/  UMOV UR4, 0x400 ;  /* 0x0000040000047882 */ /* 0x000fe20000000000 */
[----:B------:R-:W-:Y:S02]  /*0440*/  LEA R0, R17, R26, 0x7 ;  /* 0x0000001a11007211 */ /* 0x000fe400078e38ff */
[----:B------:R-:W-:Y:S01]  /*0450*/  ISETP.GE.U32.AND P1, PT, R26, 0x60, PT ;  /* 0x000000601a00780c */ /* 0x000fe20003f26070 */
[----:B-1----:R-:W-:-:S06]  /*0460*/  ULEA UR4, UR5, UR4, 0x18 ;  /* 0x0000000405047291 */ /* 0x002fcc000f8ec0ff */
[----:B------:R-:W-:-:S05]  /*0470*/  LEA R0, R0, UR4, 0x2 ;  /* 0x0000000400007c11 */ /* 0x000fca000f8e10ff */
[----:B------:R3:W-:Y:S01]  /*0480*/  STS [R0+0x6000], RZ ;  /* 0x006000ff00007388 */ /* 0x0007e20000000800 */
[----:B------:R-:W-:Y:S05]  /*0490*/  @P1 BRA `(.L_x_426) ;  /* 0x00000000007c1947 */ /* 0x000fea0003800000 */
[----:B------:R1:W-:Y:S01]  /*04a0*/  STS [R0+0x6080], RZ ;  /* 0x006080ff00007388 */ /* 0x0003e20000000800 */
[----:B------:R-:W-:-:S13]  /*04b0*/  ISETP.GT.U32.AND P1, PT, R26, 0x3f, PT ;  /* 0x0000003f1a00780c */ /* 0x000fda0003f24070 */
[----:B-1----:R-:W-:Y:S05]  /*04c0*/  @P1 BRA `(.L_x_426) ;  /* 0x0000000000701947 */ /* 0x002fea0003800000 */
[----:B------:R1:W-:Y:S01]  /*04d0*/  STS [R0+0x6100], RZ ;  /* 0x006100ff00007388 */ /* 0x0003e20000000800 */
[----:B------:R-:W-:-:S13]  /*04e0*/  ISETP.GT.U32.AND P1, PT, R26, 0x1f, PT ;  /* 0x0000001f1a00780c */ /* 0x000fda0003f24070 */
[----:B-1----:R-:W-:Y:S05]  /*04f0*/  @P1 BRA `(.L_x_426) ;  /* 0x0000000000641947 */ /* 0x002fea0003800000 */
[----:B------:R1:W-:Y:S01]  /*0500*/  STS [R0+0x6180], RZ ;  /* 0x006180ff00007388 */ /* 0x0003e20000000800 */
[----:B------:R-:W-:Y:S05]  /*0510*/  BRA `(.L_x_426) ;  /* 0x00000000005c7947 */ /* 0x000fea0003800000 */
.L_x_425:
[----:B------:R-:W-:-:S13]  /*0520*/  ISETP.GT.U32.AND P0, PT, R26, 0x7f, PT ;  /* 0x0000007f1a00780c */ /* 0x000fda0003f04070 */
[----:B------:R-:W-:Y:S05]  /*0530*/  @P0 BRA `(.L_x_426) ;  /* 0x0000000000540947 */ /* 0x000fea0003800000 */
[----:B0-----:R-:W0:Y:S01]  /*0540*/  LDC.64 R4, c[0x0][0x380] ;  /* 0x0000e000ff047b82 */ /* 0x001e220000000a00 */
[----:B------:R-:W-:-:S05]  /*0550*/  LEA R7, R3, R26, 0x7 ;  /* 0x0000001a03077211 */ /* 0x000fca00078e38ff */
[----:B0-----:R-:W-:-:S05]  /*0560*/  IMAD.WIDE R4, R7, 0x4, R4 ;  /* 0x0000000407047825 */ /* 0x001fca00078e0204 */
        /* <DEDUP_REMOVED lines=9> */
[----:B-1----:R-:W2:Y:S01]  /*0600*/  LDG.E R0, desc[UR36][R4.64+0x80] ;  /* 0x0000802404007981 */ /* 0x002ea2000c1e1900 */
[----:B------:R-:W-:-:S03]  /*0610*/  ISETP.GT.U32.AND P1, PT, R26, 0x3f, PT ;  /* 0x0000003f1a00780c */ /* 0x000fc60003f24070 */
[----:B--2---:R2:W-:Y:S10]  /*0620*/  STS [R7+0x6080], R0 ;  /* 0x0060800007007388 */ /* 0x0045f40000000800 */
[----:B------:R-:W-:Y:S05]  /*0630*/  @P1 BRA `(.L_x_426) ;  /* 0x0000000000141947 */ /* 0x000fea0003800000 */
[----:B------:R-:W-:Y:S01]  /*0640*/  ISETP.GT.U32.AND P1, PT, R26, 0x1f, PT ;  /* 0x0000001f1a00780c */ /* 0x000fe20003f24070 */
[----:B--2---:R-:W2:-:S12]  /*0650*/  LDG.E R0, desc[UR36][R4.64+0x100] ;  /* 0x0001002404007981 */ /* 0x004e98000c1e1900 */
[----:B------:R-:W3:Y:S04]  /*0660*/  @!P1 LDG.E R6, desc[UR36][R4.64+0x180] ;  /* 0x0001802404069981 */ /* 0x000ee8000c1e1900 */
[----:B--2---:R4:W-:Y:S04]  /*0670*/  STS [R7+0x6100], R0 ;  /* 0x0061000007007388 */ /* 0x0049e80000000800 */
[----:B---3--:R4:W-:Y:S02]  /*0680*/  @!P1 STS [R7+0x6180], R6 ;  /* 0x0061800607009388 */ /* 0x0089e40000000800 */
.L_x_426:
[----:B------:R-:W-:Y:S05]  /*0690*/  BSYNC.RECONVERGENT B0 ;  /* 0x0000000000007941 */ /* 0x000fea0003800200 */
.L_x_424:
[----:B------:R-:W-:-:S13]  /*06a0*/  ISETP.GT.U32.AND P1, PT, R17, 0x7, PT ;  /* 0x000000071100780c */ /* 0x000fda0003f24070 */
[----:B------:R-:W-:Y:S05]  /*06b0*/  @P1 BRA `(.L_x_423) ;  /* 0x0000000000ac1947 */ /* 0x000fea0003800000 */
[----:B-12-4-:R-:W-:Y:S02]  /*06c0*/  IADD3 R7, PT, PT, R3, 0x10, RZ ;  /* 0x0000001003077810 */ /* 0x016fe40007ffe0ff */
[----:B------:R-:W-:Y:S02]  /*06d0*/  IADD3 R3, PT, PT, R17, 0x10, RZ ;  /* 0x0000001011037810 */ /* 0x000fe40007ffe0ff */
[----:B------:R-:W-:-:S13]  /*06e0*/  ISETP.GE.AND P1, PT, R7, R8, PT ;  /* 0x000000080700720c */ /* 0x000fda0003f26270 */
[----:B------:R-:W-:Y:S05]  /*06f0*/  @!P1 BRA `(.L_x_427) ;  /* 0x0000000000449947 */ /* 0x000fea0003800000 */
[----:B------:R-:W-:Y:S05]  /*0700*/  @P0 BRA `(.L_x_423) ;  /* 0x0000000000980947 */ /* 0x000fea0003800000 */
[----:B------:R-:W1:Y:S01]  /*0710*/  S2UR UR5, SR_CgaCtaId ;  /* 0x00000000000579c3 */ /* 0x000e620000008800 */
[----:B------:R-:W-:Y:S01]  /*0720*/  UMOV UR4, 0x400 ;  /* 0x0000040000047882 */ /* 0x000fe20000000000 */
[----:B------:R-:W-:Y:S02]  /*0730*/  LEA R3, R3, R26, 0x7 ;  /* 0x0000001a03037211 */ /* 0x000fe400078e38ff */
[----:B------:R-:W-:Y:S01]  /*0740*/  ISETP.GT.U32.AND P0, PT, R26, 0x5f, PT ;  /* 0x0000005f1a00780c */ /* 0x000fe20003f04070 */
[----:B-1----:R-:W-:-:S06]  /*0750*/  ULEA UR4, UR5, UR4, 0x18 ;  /* 0x0000000405047291 */ /* 0x002fcc000f8ec0ff */
        /* <DEDUP_REMOVED lines=11> */
.L_x_427:
[----:B------:R-:W-:Y:S05]  /*0810*/  @P0 BRA `(.L_x_423) ;  /* 0x0000000000540947 */ /* 0x000fea0003800000 */
[----:B0-----:R-:W0:Y:S01]  /*0820*/  LDC.64 R4, c[0x0][0x380] ;  /* 0x0000e000ff047b82 */ /* 0x001e220000000a00 */
[----:B------:R-:W-:-:S05]  /*0830*/  LEA R7, R7, R26, 0x7 ;  /* 0x0000001a07077211 */ /* 0x000fca00078e38ff */
[----:B0-----:R-:W-:-:S05]  /*0840*/  IMAD.WIDE R4, R7, 0x4, R4 ;  /* 0x0000000407047825 */ /* 0x001fca00078e0204 */
[----:B---3--:R-:W2:Y:S01]  /*0850*/  LDG.E R0, desc[UR36][R4.64] ;  /* 0x0000002404007981 */ /* 0x008ea2000c1e1900 */
        /* <DEDUP_REMOVED lines=8> */
[----:B0-----:R-:W2:Y:S01]  /*08e0*/  LDG.E R0, desc[UR36][R4.64+0x80] ;  /* 0x0000802404007981 */ /* 0x001ea2000c1e1900 */
[----:B------:R-:W-:-:S03]  /*08f0*/  ISETP.GT.U32.AND P0, PT, R26, 0x3f, PT ;  /* 0x0000003f1a00780c */ /* 0x000fc60003f04070 */
[----:B--2---:R0:W-:Y:S10]  /*0900*/  STS [R7+0x6080], R0 ;  /* 0x0060800007007388 */ /* 0x0041f40000000800 */
[----:B------:R-:W-:Y:S05]  /*0910*/  @P0 BRA `(.L_x_423) ;  /* 0x0000000000140947 */ /* 0x000fea0003800000 */
[----:B------:R-:W-:Y:S01]  /*0920*/  ISETP.GT.U32.AND P0, PT, R26, 0x1f, PT ;  /* 0x0000001f1a00780c */ /* 0x000fe20003f04070 */
[----:B0-----:R-:W2:-:S12]  /*0930*/  LDG.E R0, desc[UR36][R4.64+0x100] ;  /* 0x0001002404007981 */ /* 0x001e98000c1e1900 */
[----:B------:R-:W3:Y:S04]  /*0940*/  @!P0 LDG.E R3, desc[UR36][R4.64+0x180] ;  /* 0x0001802404038981 */ /* 0x000ee8000c1e1900 */
[----:B--2---:R0:W-:Y:S04]  /*0950*/  STS [R7+0x6100], R0 ;  /* 0x0061000007007388 */ /* 0x0041e80000000800 */
[----:B---3--:R0:W-:Y:S02]  /*0960*/  @!P0 STS [R7+0x6180], R3 ;  /* 0x0061800307008388 */ /* 0x0081e40000000800 */
.L_x_423:
[----:B------:R-:W-:Y:S05]  /*0970*/  WARPSYNC.ALL ;  /* 0x0000000000007948 */ /* 0x000fea0003800000 */
[----:B------:R-:W5:Y:S02]  /*0980*/  LDCU UR5, c[0x0][0x3b8] ;  /* 0x00007700ff0577ac */ /* 0x000f640008000800 */
[----:B-----5:R-:W-:Y:S01]  /*0990*/  UISETP.GE.AND UP0, UPT, UR5, 0x1, UPT ;  /* 0x000000010500788c */ /* 0x020fe2000bf06270 */
[----:B------:R-:W-:Y:S08]  /*09a0*/  BAR.SYNC.DEFER_BLOCKING 0x0 ;  /* 0x0000000000007b1d */ /* 0x000ff00000010000 */
[----:B------:R-:W-:Y:S05]  /*09b0*/  BRA.U !UP0, `(.L_x_428) ;  /* 0x0000008d08987547 */ /* 0x000fea000b800000 */
[----:B012---:R-:W0:Y:S01]  /*09c0*/  S2R R3, SR_CgaCtaId ;  /* 0x0000000000037919 */ /* 0x007e220000008800 */
[----:B---34-:R-:W-:Y:S01]  /*09d0*/  MOV R0, 0x400 ;  /* 0x0000040000007802 */ /* 0x018fe20000000f00 */
[----:B------:R-:W-:Y:S01]  /*09e0*/  UIADD3 UR5, UPT, UPT, -UR5, URZ, URZ ;  /* 0x000000ff05057290 */ /* 0x000fe2000fffe1ff */
[----:B------:R-:W-:Y:S01]  /*09f0*/  ISETP.GT.U32.AND P0, PT, R26, 0x17, PT ;  /* 0x000000171a00780c */ /* 0x000fe20003f04070 */
[----:B------:R-:W-:Y:S01]  /*0a00*/  UMOV UR4, URZ ;  /* 0x000000ff00047c82 */ /* 0x000fe20008000000 */
[C---:B------:R-:W-:Y:S02]  /*0a10*/  ISETP.GT.U32.AND P2, PT, R17.reuse, 0x7, PT ;  /* 0x000000071100780c */ /* 0x040fe40003f44070 */
[C---:B------:R-:W-:Y:S02]  /*0a20*/  ISETP.GT.U32.AND P1, PT, R17.reuse, 0x17, PT ;  /* 0x000000171100780c */ /* 0x040fe40003f24070 */
[C---:B------:R-:W-:Y:S02]  /*0a30*/  ISETP.GT.U32.OR P0, PT, R17.reuse, 0x7, P0 ;  /* 0x000000071100780c */ /* 0x040fe40000704470 */
[----:B------:R-:W-:-:S02]  /*0a40*/  LEA R19, R17, R26, 0x7 ;  /* 0x0000001a11137211 */ /* 0x000fc400078e38ff */
[----:B0-----:R-:W-:Y:S02]  /*0a50*/  LEA R3, R3, R0, 0x18 ;  /* 0x0000000003037211 */ /* 0x001fe400078ec0ff */
[----:B------:R-:W-:Y:S02]  /*0a60*/  LOP3.LUT R0, R17, 0x3f0, RZ, 0xc0, !PT ;  /* 0x000003f011007812 */ /* 0x000fe400078ec0ff */
[----:B------:R-:W-:Y:S02]  /*0a70*/  IADD3 R4, PT, PT, R3, 0x9000, RZ ;  /* 0x0000900003047810 */ /* 0x000fe40007ffe0ff */
[----:B------:R-:W-:Y:S02]  /*0a80*/  LEA R24, R26, R3, 0x2 ;  /* 0x000000031a187211 */ /* 0x000fe400078e10ff */
[----:B------:R-:W-:Y:S01]  /*0a90*/  MOV R3, R17 ;  /* 0x0000001100037202 */ /* 0x000fe20000000f00 */
[----:B------:R-:W-:Y:S01]  /*0aa0*/  IMAD R25, R17, 0x60, R4 ;  /* 0x0000006011197824 */ /* 0x000fe200078e0204 */
[----:B------:R-:W-:-:S07]  /*0ab0*/  IADD3 R0, PT, PT, R1, R0, RZ ;  /* 0x0000000001007210 */ /* 0x000fce0007ffe0ff */
.L_x_639:
[----:B0-----:R-:W0:Y:S01]  /*0ac0*/  S2R R26, SR_TID.X ;  /* 0x00000000001a7919 */ /* 0x001e220000002100 */
[----:B------:R-:W-:Y:S01]  /*0ad0*/  UIADD3 UR5, UPT, UPT, UR5, 0x1, URZ ;  /* 0x0000000105057890 */ /* 0x000fe2000fffe0ff */
[----:B------:R-:W-:Y:S03]  /*0ae0*/  BSSY.RECONVERGENT B0, `(.L_x_429) ;  /* 0x0000067000007945 */ /* 0x000fe60003800200 */
[----:B------:R-:W-:Y:S01]  /*0af0*/  UISETP.NE.AND UP1, UPT, UR5, URZ, UPT ;  /* 0x000000ff0500728c */ /* 0x000fe2000bf25270 */
[----:B-1234-:R-:W-:Y:S10]  /*0b00*/  @P1 BRA `(.L_x_430) ;  /* 0x0000000400901947 */ /* 0x01eff40003800000 */
[----:B------:R-:W1:Y:S01]  /*0b10*/  LDC R14, c[0x0][0x3a0] ;  /* 0x0000e800ff0e7b82 */ /* 0x000e620000000800 */
[----:B------:R-:W-:Y:S01]  /*0b20*/  UMOV UR6, 0x400 ;  /* 0x0000040000067882 */ /* 0x000fe20000000000 */
[----:B0-----:R-:W-:Y:S01]  /*0b30*/  LEA R12, R17, R26, 0x7 ;  /* 0x0000001a110c7211 */ /* 0x001fe200078e38ff */
[----:B------:R-:W-:Y:S05]  /*0b40*/  BSSY.RECONVERGENT B1, `(.L_x_431) ;  /* 0x0000032000017945 */ /* 0x000fea0003800200 */
[----:B------:R-:W0:Y:S08]  /*0b50*/  S2UR UR7, SR_CgaCtaId ;  /* 0x00000000000779c3 */ /* 0x000e300000008800 */
[----:B------:R-:W2:Y:S08]  /*0b60*/  LDC.64 R6, c[0x0][0x388] ;  /* 0x0000e200ff067b82 */ /* 0x000eb00000000a00 */
[----:B------:R-:W3:Y:S01]  /*0b70*/  LDC.64 R4, c[0x0][0x390] ;  /* 0x0000e400ff047b82 */ /* 0x000ee20000000a00 */
[----:B-1----:R-:W-:Y:S01]  /*0b80*/  ISETP.GE.AND P2, PT, R3, R14, PT ;  /* 0x0000000e0300720c */ /* 0x002fe20003f46270 */
[----:B0-----:R-:W-:-:S06]  /*0b90*/  ULEA UR6, UR7, UR6, 0x18 ;  /* 0x0000000607067291 */ /* 0x001fcc000f8ec0ff */
[----:B------:R-:W-:-:S06]  /*0ba0*/  LEA R12, R12, UR6, 0x2 ;  /* 0x000000060c0c7c11 */ /* 0x000fcc000f8e10ff */
[----:B------:R-:W-:Y:S05]  /*0bb0*/  @!P2 BRA `(.L_x_432) ;  /* 0x000000000044a947 */ /* 0x000fea0003800000 */
[----:B------:R-:W-:-:S13]  /*0bc0*/  ISETP.GT.U32.AND P3, PT, R26, 0x7f, PT ;  /* 0x0000007f1a00780c */ /* 0x000fda0003f64070 */
[----:B------:R-:W-:Y:S05]  /*0bd0*/  @P3 BRA `(.L_x_433) ;  /* 0x0000000000a03947 */ /* 0x000fea0003800000 */
[----:B------:R4:W-:Y:S01]  /*0be0*/  STS [R12], RZ ;  /* 0x000000ff0c007388 */ /* 0x0009e20000000800 */
[----:B------:R-:W-:-:S03]  /*0bf0*/  ISETP.GE.U32.AND P2, PT, R26, 0x60, PT ;  /* 0x000000601a00780c */ /* 0x000fc60003f46070 */
[----:B------:R4:W-:Y:S10]  /*0c00*/  STS [R12+0x3000], RZ ;  /* 0x003000ff0c007388 */ /* 0x0009f40000000800 */
[----:B----4-:R-:W-:Y:S05]  /*0c10*/  @P2 BRA `(.L_x_433) ;  /* 0x0000000000902947 */ /* 0x010fea0003800000 */
[----:B------:R4:W-:Y:S01]  /*0c20*/  STS [R12+0x80], RZ ;  /* 0x000080ff0c007388 */ /* 0x0009e20000000800 */
[----:B------:R-:W-:-:S03]  /*0c30*/  ISETP.GT.U32.AND P2, PT, R26, 0x3f, PT ;  /* 0x0000003f1a00780c */ /* 0x000fc60003f44070 */
[----:B------:R4:W-:Y:S10]  /*0c40*/  STS [R12+0x3080], RZ ;  /* 0x003080ff0c007388 */ /* 0x0009f40000000800 */
[----:B----4-:R-:W-:Y:S05]  /*0c50*/  @P2 BRA `(.L_x_433) ;  /* 0x0000000000802947 */ /* 0x010fea0003800000 */
[----:B------:R4:W-:Y:S01]  /*0c60*/  STS [R12+0x100], RZ ;  /* 0x000100ff0c007388 */ /* 0x0009e20000000800 */
[----:B------:R-:W-:-:S03]  /*0c70*/  ISETP.GT.U32.AND P2, PT, R26, 0x1f, PT ;  /* 0x0000001f1a00780c */ /* 0x000fc60003f44070 */
[----:B------:R4:W-:Y:S10]  /*0c80*/  STS [R12+0x3100], RZ ;  /* 0x003100ff0c007388 */ /* 0x0009f40000000800 */
[----:B----4-:R-:W-:Y:S05]  /*0c90*/  @P2 BRA `(.L_x_433) ;  /* 0x0000000000702947 */ /* 0x010fea0003800000 */
[----:B------:R4:W-:Y:S04]  /*0ca0*/  STS [R12+0x180], RZ ;  /* 0x000180ff0c007388 */ /* 0x0009e80000000800 */
[----:B------:R4:W-:Y:S01]  /*0cb0*/  STS [R12+0x3180], RZ ;  /* 0x003180ff0c007388 */ /* 0x0009e20000000800 */
[----:B------:R-:W-:Y:S05]  /*0cc0*/  BRA `(.L_x_433) ;  /* 0x0000000000647947 */ /* 0x000fea0003800000 */
.L_x_432:
[----:B------:R-:W-:-:S13]  /*0cd0*/  ISETP.GT.U32.AND P3, PT, R26, 0x7f, PT ;  /* 0x0000007f1a00780c */ /* 0x000fda0003f64070 */
[----:B------:R-:W-:Y:S05]  /*0ce0*/  @P3 BRA `(.L_x_433) ;  /* 0x00000000005c3947 */ /* 0x000fea0003800000 */
[----:B--2---:R-:W-:-:S04]  /*0cf0*/  IMAD.WIDE.U32 R8, R19, 0x4, R6 ;  /* 0x0000000413087825 */ /* 0x004fc800078e0006 */
[----:B---3--:R-:W-:Y:S01]  /*0d00*/  IMAD.WIDE.U32 R10, R19, 0x4, R4 ;  /* 0x00000004130a7825 */ /* 0x008fe200078e0004 */
[----:B------:R-:W2:Y:S04]  /*0d10*/  LDG.E R13, desc[UR36][R8.64] ;  /* 0x00000024080d7981 */ /* 0x000ea8000c1e1900 */
[----:B------:R-:W3:Y:S01]  /*0d20*/  LDG.E R15, desc[UR36][R10.64] ;  /* 0x000000240a0f7981 */ /* 0x000ee2000c1e1900 */
[----:B------:R-:W-:-:S03]  /*0d30*/  ISETP.GT.U32.AND P2, PT, R26, 0x5f, PT ;  /* 0x0000005f1a00780c */ /* 0x000fc60003f44070 */
[----:B--2---:R0:W-:Y:S04]  /*0d40*/  STS [R12], R13 ;  /* 0x0000000d0c007388 */ /* 0x0041e80000000800 */
[----:B---3--:R0:W-:Y:S06]  /*0d50*/  STS [R12+0x3000], R15 ;  /* 0x0030000f0c007388 */ /* 0x0081ec0000000800 */
[----:B------:R-:W-:Y:S05]  /*0d60*/  @P2 BRA `(.L_x_433) ;  /* 0x00000000003c2947 */ /* 0x000fea0003800000 */
[----:B0-----:R-:W2:Y:S04]  /*0d70*/  LDG.E R13, desc[UR36][R8.64+0x80] ;  /* 0x00008024080d7981 */ /* 0x001ea8000c1e1900 */
[----:B------:R-:W3:Y:S01]  /*0d80*/  LDG.E R15, desc[UR36][R10.64+0x80] ;  /* 0x000080240a0f7981 */ /* 0x000ee2000c1e1900 */
[----:B------:R-:W-:-:S03]  /*0d90*/  ISETP.GT.U32.AND P2, PT, R26, 0x3f, PT ;  /* 0x0000003f1a00780c */ /* 0x000fc60003f44070 */
[----:B--2---:R1:W-:Y:S04]  /*0da0*/  STS [R12+0x80], R13 ;  /* 0x0000800d0c007388 */ /* 0x0043e80000000800 */
[----:B---3--:R1:W-:Y:S06]  /*0db0*/  STS [R12+0x3080], R15 ;  /* 0x0030800f0c007388 */ /* 0x0083ec0000000800 */
[----:B------:R-:W-:Y:S05]  /*0dc0*/  @P2 BRA `(.L_x_433) ;  /* 0x0000000000242947 */ /* 0x000fea0003800000 */
[----:B------:R-:W-:Y:S01]  /*0dd0*/  ISETP.GT.U32.AND P2, PT, R26, 0x1f, PT ;  /* 0x0000001f1a00780c */ /* 0x000fe20003f44070 */
[----:B-1----:R-:W2:Y:S04]  /*0de0*/  LDG.E R13, desc[UR36][R8.64+0x100] ;  /* 0x00010024080d7981 */ /* 0x002ea8000c1e1900 */
[----:B------:R-:W3:Y:S08]  /*0df0*/  LDG.E R15, desc[UR36][R10.64+0x100] ;  /* 0x000100240a0f7981 */ /* 0x000ef0000c1e1900 */
[----:B------:R-:W4:Y:S04]  /*0e00*/  @!P2 LDG.E R21, desc[UR36][R8.64+0x180] ;  /* 0x000180240815a981 */ /* 0x000f28000c1e1900 */
[----:B------:R-:W5:Y:S04]  /*0e10*/  @!P2 LDG.E R23, desc[UR36][R10.64+0x180] ;  /* 0x000180240a17a981 */ /* 0x000f68000c1e1900 */
[----:B--2---:R0:W-:Y:S04]  /*0e20*/  STS [R12+0x100], R13 ;  /* 0x0001000d0c007388 */ /* 0x0041e80000000800 */
[----:B---3--:R0:W-:Y:S04]  /*0e30*/  STS [R12+0x3100], R15 ;  /* 0x0031000f0c007388 */ /* 0x0081e80000000800 */
[----:B----4-:R0:W-:Y:S04]  /*0e40*/  @!P2 STS [R12+0x180], R21 ;  /* 0x000180150c00a388 */ /* 0x0101e80000000800 */
[----:B-----5:R0:W-:Y:S02]  /*0e50*/  @!P2 STS [R12+0x3180], R23 ;  /* 0x003180170c00a388 */ /* 0x0201e40000000800 */
.L_x_433:
[----:B------:R-:W-:Y:S05]  /*0e60*/  BSYNC.RECONVERGENT B1 ;  /* 0x0000000000017941 */ /* 0x000fea0003800200 */
.L_x_431:
[----:B------:R-:W-:-:S13]  /*0e70*/  ISETP.GT.U32.AND P2, PT, R17, 0x7, PT ;  /* 0x000000071100780c */ /* 0x000fda0003f44070 */
[----:B------:R-:W-:Y:S05]  /*0e80*/  @P2 BRA `(.L_x_430) ;  /* 0x0000000000b02947 */ /* 0x000fea0003800000 */
[----:B------:R-:W-:-:S04]  /*0e90*/  IADD3 R8, PT, PT, R3, 0x10, RZ ;  /* 0x0000001003087810 */ /* 0x000fc80007ffe0ff */
[----:B------:R-:W-:-:S13]  /*0ea0*/  ISETP.GE.AND P4, PT, R8, R14, PT ;  /* 0x0000000e0800720c */ /* 0x000fda0003f86270 */
[----:B------:R-:W-:Y:S05]  /*0eb0*/  @!P4 BRA `(.L_x_434) ;  /* 0x000000000040c947 */ /* 0x000fea0003800000 */
[----:B------:R-:W-:Y:S05]  /*0ec0*/  @P3 BRA `(.L_x_430) ;  /* 0x0000000000a03947 */ /* 0x000fea0003800000 */
        /* <DEDUP_REMOVED lines=15> */
.L_x_434:
[----:B------:R-:W-:Y:S05]  /*0fc0*/  @P3 BRA `(.L_x_430) ;  /* 0x0000000000603947 */ /* 0x000fea0003800000 */
[----:B------:R-:W-:-:S05]  /*0fd0*/  IADD3 R9, PT, PT, R19, 0x800, RZ ;  /* 0x0000080013097810 */ /* 0x000fca0007ffe0ff */
[----:B--2---:R-:W-:-:S04]  /*0fe0*/  IMAD.WIDE.U32 R6, R9, 0x4, R6 ;  /* 0x0000000409067825 */ /* 0x004fc800078e0006 */
[----:B---3--:R-:W-:Y:S02]  /*0ff0*/  IMAD.WIDE.U32 R4, R9, 0x4, R4 ;  /* 0x0000000409047825 */ /* 0x008fe400078e0004 */
[----:B------:R-:W2:Y:S04]  /*1000*/  LDG.E R9, desc[UR36][R6.64] ;  /* 0x0000002406097981 */ /* 0x000ea8000c1e1900 */
[----:B------:R-:W3:Y:S01]  /*1010*/  LDG.E R11, desc[UR36][R4.64] ;  /* 0x00000024040b7981 */ /* 0x000ee2000c1e1900 */
[----:B------:R-:W-:-:S03]  /*1020*/  ISETP.GT.U32.AND P3, PT, R26, 0x5f, PT ;  /* 0x0000005f1a00780c */ /* 0x000fc60003f64070 */
[----:B--2---:R2:W-:Y:S04]  /*1030*/  STS [R12+0x2000], R9 ;  /* 0x002000090c007388 */ /* 0x0045e80000000800 */
[----:B---3--:R2:W-:Y:S06]  /*1040*/  STS [R12+0x5000], R11 ;  /* 0x0050000b0c007388 */ /* 0x0085ec0000000800 */
[----:B------:R-:W-:Y:S05]  /*1050*/  @P3 BRA `(.L_x_430) ;  /* 0x00000000003c3947 */ /* 0x000fea0003800000 */
[----:B--2---:R-:W2:Y:S04]  /*1060*/  LDG.E R9, desc[UR36][R6.64+0x80] ;  /* 0x0000802406097981 */ /* 0x004ea8000c1e1900 */
[----:B------:R-:W3:Y:S01]  /*1070*/  LDG.E R11, desc[UR36][R4.64+0x80] ;  /* 0x00008024040b7981 */ /* 0x000ee2000c1e1900 */
[----:B------:R-:W-:-:S03]  /*1080*/  ISETP.GT.U32.AND P3, PT, R26, 0x3f, PT ;  /* 0x0000003f1a00780c */ /* 0x000fc60003f64070 */
[----:B--2---:R2:W-:Y:S04]  /*1090*/  STS [R12+0x2080], R9 ;  /* 0x002080090c007388 */ /* 0x0045e80000000800 */
[----:B---3--:R2:W-:Y:S06]  /*10a0*/  STS [R12+0x5080], R11 ;  /* 0x0050800b0c007388 */ /* 0x0085ec0000000800 */
[----:B------:R-:W-:Y:S05]  /*10b0*/  @P3 BRA `(.L_x_430) ;  /* 0x0000000000243947 */ /* 0x000fea0003800000 */
[----:B------:R-:W-:Y:S01]  /*10c0*/  ISETP.GT.U32.AND P3, PT, R26, 0x1f, PT ;  /* 0x0000001f1a00780c */ /* 0x000fe20003f64070 */
[----:B--2---:R-:W2:Y:S04]  /*10d0*/  LDG.E R9, desc[UR36][R6.64+0x100] ;  /* 0x0001002406097981 */ /* 0x004ea8000c1e1900 */
[----:B------:R-:W3:Y:S08]  /*10e0*/  LDG.E R11, desc[UR36][R4.64+0x100] ;  /* 0x00010024040b7981 */ /* 0x000ef0000c1e1900 */
[----:B01----:R-:W5:Y:S04]  /*10f0*/  @!P3 LDG.E R13, desc[UR36][R6.64+0x180] ;  /* 0x00018024060db981 */ /* 0x003f68000c1e1900 */
[----:B------:R-:W4:Y:S04]  /*1100*/  @!P3 LDG.E R15, desc[UR36][R4.64+0x180] ;  /* 0x00018024040fb981 */ /* 0x000f28000c1e1900 */
[----:B--2---:R0:W-:Y:S04]  /*1110*/  STS [R12+0x2100], R9 ;  /* 0x002100090c007388 */ /* 0x0041e80000000800 */
[----:B---3--:R0:W-:Y:S04]  /*1120*/  STS [R12+0x5100], R11 ;  /* 0x0051000b0c007388 */ /* 0x0081e80000000800 */
[----:B-----5:R0:W-:Y:S04]  /*1130*/  @!P3 STS [R12+0x2180], R13 ;  /* 0x0021800d0c00b388 */ /* 0x0201e80000000800 */
[----:B----4-:R0:W-:Y:S02]  /*1140*/  @!P3 STS [R12+0x5180], R15 ;  /* 0x0051800f0c00b388 */ /* 0x0101e40000000800 */
.L_x_430:
[----:B------:R-:W-:Y:S05]  /*1150*/  BSYNC.RECONVERGENT B0 ;  /* 0x0000000000007941 */ /* 0x000fea0003800200 */
.L_x_429:
[----:B------:R-:W-:Y:S06]  /*1160*/  BAR.SYNC.DEFER_BLOCKING 0x0 ;  /* 0x0000000000007b1d */ /* 0x000fec0000010000 */
[----:B------:R-:W-:Y:S02]  /*1170*/  BSSY.RECONVERGENT B0, `(.L_x_435) ;  /* 0x000019a000007945 */ /* 0x000fe40003800200 */
[----:B------:R-:W-:Y:S06]  /*1180*/  BAR.SYNC.DEFER_BLOCKING 0x0 ;  /* 0x0000000000007b1d */ /* 0x000fec0000010000 */
[----:B------:R-:W-:Y:S05]  /*1190*/  @P1 BRA `(.L_x_436) ;  /* 0x00000018005c1947 */ /* 0x000fea0003800000 */
[----:B------:R-:W5:Y:S01]  /*11a0*/  S2UR UR7, SR_CgaCtaId ;  /* 0x00000000000779c3 */ /* 0x000f620000008800 */
[----:B------:R-:W-:Y:S01]  /*11b0*/  UMOV UR6, 0x400 ;  /* 0x0000040000067882 */ /* 0x000fe20000000000 */
[----:B0-----:R-:W-:Y:S01]  /*11c0*/  ISETP.GT.U32.AND P3, PT, R26, 0x17, PT ;  /* 0x000000171a00780c */ /* 0x001fe20003f64070 */
[----:B------:R-:W-:Y:S01]  /*11d0*/  BSSY.RECONVERGENT B1, `(.L_x_437) ;  /* 0x00000cd000017945 */ /* 0x000fe20003800200 */
[----:B---3--:R-:W-:-:S05]  /*11e0*/  LEA R4, R17, R26, 0x7 ;  /* 0x0000001a11047211 */ /* 0x008fca00078e38ff */
[----:B------:R-:W-:Y:S01]  /*11f0*/  IMAD R4, R17, -0x68, R4 ;  /* 0xffffff9811047824 */ /* 0x000fe200078e0204 */
[----:B-----5:R-:W-:-:S04]  /*1200*/  ULEA UR6, UR7, UR6, 0x18 ;  /* 0x0000000607067291 */ /* 0x020fc8000f8ec0ff */
[----:B------:R-:W-:Y:S02]  /*1210*/  UIADD3 UR7, UPT, UPT, UR6, 0x9000, URZ ;  /* 0x0000900006077890 */ /* 0x000fe4000fffe0ff */
[----:B------:R-:W-:-:S04]  /*1220*/  LEA R28, R17, UR6, 0x9 ;  /* 0x00000006111c7c11 */ /* 0x000fc8000f8e48ff */
[----:B------:R-:W-:Y:S01]  /*1230*/  LEA R27, R4, UR7, 0x2 ;  /* 0x00000007041b7c11 */ /* 0x000fe2000f8e10ff */
[----:B------:R-:W-:Y:S06]  /*1240*/  @P3 BRA `(.L_x_438) ;  /* 0x0000000c00143947 */ /* 0x000fec0003800000 */
[----:B------:R-:W0:Y:S01]  /*1250*/  S2UR UR7, SR_CgaCtaId ;  /* 0x00000000000779c3 */ /* 0x000e220000008800 */
[----:B------:R-:W-:Y:S01]  /*1260*/  UMOV UR6, 0x400 ;  /* 0x0000040000067882 */ /* 0x000fe20000000000 */
[----:B--2---:R-:W-:Y:S04]  /*1270*/  LDS.128 R4, [R28+0x6000] ;  /* 0x006000001c047984 */ /* 0x004fe80000000c00 */
[----:B-1--4-:R-:W-:Y:S01]  /*1280*/  LDS.128 R12, [R28+0x6010] ;  /* 0x006010001c0c7984 */ /* 0x012fe20000000c00 */
[----:B0-----:R-:W-:-:S06]  /*1290*/  ULEA UR6, UR7, UR6, 0x18 ;  /* 0x0000000607067291 */ /* 0x001fcc000f8ec0ff */
[----:B------:R-:W-:-:S05]  /*12a0*/  LEA R29, R26, UR6, 0x9 ;  /* 0x000000061a1d7c11 */ /* 0x000fca000f8e48ff */
[----:B------:R-:W0:Y:S04]  /*12b0*/  LDS.128 R20, [R29] ;  /* 0x000000001d147984 */ /* 0x000e280000000c00 */
[----:B------:R-:W1:Y:S01]  /*12c0*/  LDS.128 R8, [R29+0x10] ;  /* 0x000010001d087984 */ /* 0x000e620000000c00 */
[----:B0-----:R-:W-:-:S04]  /*12d0*/  FFMA R4, R4, R20, RZ ;  /* 0x0000001404047223 */ /* 0x001fc800000000ff */
[----:B------:R-:W-:-:S04]  /*12e0*/  FFMA R5, R5, R21, R4 ;  /* 0x0000001505057223 */ /* 0x000fc80000000004 */
[----:B------:R-:W-:-:S04]  /*12f0*/  FFMA R6, R6, R22, R5 ;  /* 0x0000001606067223 */ /* 0x000fc80000000005 */
[----:B------:R-:W-:Y:S02]  /*1300*/  FFMA R7, R7, R23, R6 ;  /* 0x0000001707077223 */ /* 0x000fe40000000006 */
[----:B------:R-:W-:Y:S02]  /*1310*/  LDS.128 R20, [R29+0x20] ;  /* 0x000020001d147984 */ /* 0x000fe40000000c00 */
[----:B-1----:R-:W-:Y:S02]  /*1320*/  FFMA R8, R12, R8, R7 ;  /* 0x000000080c087223 */ /* 0x002fe40000000007 */
        /* <DEDUP_REMOVED lines=182> */
[----:B------:R0:W-:Y:S02]  /*1e90*/  STS [R27], R10 ;  /* 0x0000000a1b007388 */ /* 0x0001e40000000800 */
.L_x_438:
[----:B------:R-:W-:Y:S05]  /*1ea0*/  BSYNC.RECONVERGENT B1 ;  /* 0x0000000000017941 */ /* 0x000fea0003800200 */
.L_x_437:
[----:B------:R-:W-:Y:S05]  /*1eb0*/  @P0 BRA `(.L_x_436) ;  /* 0x0000000c00140947 */ /* 0x000fea0003800000 */
[----:B------:R-:W3:Y:S01]  /*1ec0*/  S2UR UR7, SR_CgaCtaId ;  /* 0x00000000000779c3 */ /* 0x000ee20000008800 */
[----:B------:R-:W-:Y:S01]  /*1ed0*/  UMOV UR6, 0x400 ;  /* 0x0000040000067882 */ /* 0x000fe20000000000 */
[----:B--2---:R-:W-:Y:S04]  /*1ee0*/  LDS.128 R4, [R28+0x8000] ;  /* 0x008000001c047984 */ /* 0x004fe80000000c00 */
[----:B-1--4-:R-:W-:Y:S01]  /*1ef0*/  LDS.128 R12, [R28+0x8010] ;  /* 0x008010001c0c7984 */ /* 0x012fe20000000c00 */
[----:B---3--:R-:W-:-:S06]  /*1f00*/  ULEA UR6, UR7, UR6, 0x18 ;  /* 0x0000000607067291 */ /* 0x008fcc000f8ec0ff */
[----:B------:R-:W-:-:S05]  /*1f10*/  LEA R29, R26, UR6, 0x9 ;  /* 0x000000061a1d7c11 */ /* 0x000fca000f8e48ff */
[----:B------:R-:W1:Y:S04]  /*1f20*/  LDS.128 R20, [R29] ;  /* 0x000000001d147984 */ /* 0x000e680000000c00 */
        /* <DEDUP_REMOVED lines=190> */
.L_x_436:
[----:B------:R-:W-:Y:S05]  /*2b10*/  BSYNC.RECONVERGENT B0 ;  /* 0x0000000000007941 */ /* 0x000fea0003800200 */
.L_x_435:
[----:B------:R-:W-:Y:S06]  /*2b20*/  BAR.SYNC.DEFER_BLOCKING 0x0 ;  /* 0x0000000000007b1d */ /* 0x000fec0000010000 */
[----:B------:R-:W-:Y:S04]  /*2b30*/  BSSY.RECONVERGENT B0, `(.L_x_439) ;  /* 0x0000078000007945 */ /* 0x000fe80003800200 */
[----:B------:R-:W-:Y:S05]  /*2b40*/  @P1 BRA `(.L_x_440) ;  /* 0x0000000400d81947 */ /* 0x000fea0003800000 */
[----:B------:R-:W-:Y:S01]  /*2b50*/  SHF.R.U32.HI R20, RZ, 0x4, R17 ;  /* 0x00000004ff147819 */ /* 0x000fe20000011611 */
[----:B0-2---:R-:W0:Y:S03]  /*2b60*/  LDS.128 R8, [R25] ;  /* 0x0000000019087984 */ /* 0x005e260000000c00 */
[----:B------:R-:W-:Y:S01]  /*2b70*/  LEA R20, R20, R1, 0x2 ;  /* 0x0000000114147211 */ /* 0x000fe200078e10ff */
[----:B-1--4-:R-:W1:Y:S04]  /*2b80*/  LDS.128 R12, [R25+0x10] ;  /* 0x00001000190c7984 */ /* 0x012e680000000c00 */
[----:B------:R-:W0:Y:S04]  /*2b90*/  LDL R21, [R20+0x20] ;  /* 0x0000200014157983 */ /* 0x000e280000100800 */
[----:B---3--:R-:W2:Y:S01]  /*2ba0*/  LDS.128 R4, [R25+0x20] ;  /* 0x0000200019047984 */ /* 0x008ea20000000c00 */
[----:B0-----:R-:W-:-:S03]  /*2bb0*/  FSETP.GEU.AND P2, PT, R21, R8, PT ;  /* 0x000000081500720b */ /* 0x001fc60003f4e000 */
        /* <DEDUP_REMOVED lines=51> */
[----:B------:R-:W-:-:S03]  /*2ef0*/  ISETP.GT.U32.AND P2, PT, R17, 0x7, PT ;  /* 0x000000071100780c */ /* 0x000fc60003f44070 */
[----:B------:R0:W-:Y:S10]  /*2f00*/  STL [R20+0x20], R7 ;  /* 0x0000200714007387 */ /* 0x0001f40000100800 */
[----:B0-----:R-:W-:Y:S05]  /*2f10*/  @P2 BRA `(.L_x_440) ;  /* 0x0000000000e42947 */ /* 0x001fea0003800000 */
[----:B------:R-:W2:Y:S04]  /*2f20*/  LDL R21, [R1+0x24] ;  /* 0x0000240001157983 */ /* 0x000ea80000100800 */
        /* <DEDUP_REMOVED lines=56> */
.L_x_440:
[----:B------:R-:W-:Y:S05]  /*32b0*/  BSYNC.RECONVERGENT B0 ;  /* 0x0000000000007941 */ /* 0x000fea0003800200 */
.L_x_439:
[----:B------:R-:W-:Y:S01]  /*32c0*/  BAR.SYNC.DEFER_BLOCKING 0x0 ;  /* 0x0000000000007b1d */ /* 0x000fe20000010000 */
[----:B------:R-:W-:-:S09]  /*32d0*/  UISETP.NE.AND UP0, UPT, UR4, URZ, UPT ;  /* 0x000000ff0400728c */ /* 0x000fd2000bf05270 */
[----:B------:R-:W-:Y:S05]  /*32e0*/  BRA.U !UP0, `(.L_x_441) ;  /* 0x0000000108947547 */ /* 0x000fea000b800000 */
[----:B012-4-:R-:W2:Y:S04]  /*32f0*/  LDL.128 R12, [R1+0x20] ;  /* 0x00002000010c7983 */ /* 0x017ea80000100c00 */
[----:B---3--:R-:W3:Y:S04]  /*3300*/  LDL.128 R4, [R1] ;  /* 0x0000000001047983 */ /* 0x008ee80000100c00 */
[----:B------:R-:W4:Y:S04]  /*3310*/  LDL.64 R20, [R1+0x30] ;  /* 0x0000300001147983 */ /* 0x000f280000100a00 */
[----:B------:R-:W5:Y:S01]  /*3320*/  LDL.128 R8, [R1+0x10] ;  /* 0x0000100001087983 */ /* 0x000f620000100c00 */
[----:B------:R-:W-:Y:S01]  /*3330*/  HFMA2 R23, -RZ, RZ, 0.96630859375, -0.0022525787353515625 ;  /* 0x3bbb989dff177431 */ /* 0x000fe200000001ff */
[----:B------:R-:W-:Y:S01]  /*3340*/  MOV R22, 0x437c0000 ;  /* 0x437c000000167802 */ /* 0x000fe20000000f00 */
[----:B--2---:R-:W-:Y:S01]  /*3350*/  FADD R12, R14, -R12 ;  /* 0x8000000c0e0c7221 */ /* 0x004fe20000000000 */
[----:B------:R-:W-:-:S03]  /*3360*/  FADD R14, R15, -R13 ;  /* 0x8000000d0f0e7221 */ /* 0x000fc60000000000 */
[-C--:B------:R-:W-:Y:S01]  /*3370*/  FFMA.SAT R13, R12, R23.reuse, 0.5 ;  /* 0x3f0000000c0d7423 */ /* 0x080fe20000002017 */
[----:B------:R-:W-:-:S03]  /*3380*/  FFMA.SAT R15, R14, R23, 0.5 ;  /* 0x3f0000000e0f7423 */ /* 0x000fc60000002017 */
[-C--:B------:R-:W-:Y:S01]  /*3390*/  FFMA.RM R13, R13, R22.reuse, 12582913 ;  /* 0x4b4000010d0d7423 */ /* 0x080fe20000004016 */
[----:B------:R-:W-:-:S03]  /*33a0*/  FFMA.RM R22, R15, R22, 12582913 ;  /* 0x4b4000010f167423 */ /* 0x000fc60000004016 */
[C---:B------:R-:W-:Y:S01]  /*33b0*/  FADD R15, R13.reuse, -12583039 ;  /* 0xcb40007f0d0f7421 */ /* 0x040fe20000000000 */
[----:B------:R-:W-:Y:S01]  /*33c0*/  FADD R23, R22, -12583039 ;  /* 0xcb40007f16177421 */ /* 0x000fe20000000000 */
[----:B------:R-:W-:Y:S02]  /*33d0*/  SHF.L.U32 R13, R13, 0x17, RZ ;  /* 0x000000170d0d7819 */ /* 0x000fe400000006ff */
[----:B------:R-:W-:Y:S01]  /*33e0*/  FFMA R15, R12, 1.4426950216293334961, -R15 ;  /* 0x3fb8aa3b0c0f7823 */ /* 0x000fe2000000080f */
[----:B------:R-:W-:Y:S01]  /*33f0*/  FFMA R23, R14, 1.4426950216293334961, -R23 ;  /* 0x3fb8aa3b0e177823 */ /* 0x000fe20000000817 */
[----:B------:R-:W-:Y:S02]  /*3400*/  SHF.L.U32 R22, R22, 0x17, RZ ;  /* 0x0000001716167819 */ /* 0x000fe400000006ff */
[----:B------:R-:W-:Y:S01]  /*3410*/  FFMA R15, R12, 1.925963033500011079e-08, R15 ;  /* 0x32a570600c0f7823 */ /* 0x000fe2000000000f */
[----:B------:R-:W-:-:S03]  /*3420*/  FFMA R23, R14, 1.925963033500011079e-08, R23 ;  /* 0x32a570600e177823 */ /* 0x000fc60000000017 */
[----:B------:R-:W0:Y:S08]  /*3430*/  MUFU.EX2 R12, R15 ;  /* 0x0000000f000c7308 */ /* 0x000e300000000800 */
[----:B------:R-:W1:Y:S01]  /*3440*/  MUFU.EX2 R23, R23 ;  /* 0x0000001700177308 */ /* 0x000e620000000800 */
[----:B0-----:R-:W-:-:S04]  /*3450*/  FMUL R13, R13, R12 ;  /* 0x0000000c0d0d7220 */ /* 0x001fc80000400000 */
[C---:B---3--:R-:W-:Y:S01]  /*3460*/  FMUL R4, R13.reuse, R4 ;  /* 0x000000040d047220 */ /* 0x048fe20000400000 */
[C---:B------:R-:W-:Y:S01]  /*3470*/  FMUL R5, R13.reuse, R5 ;  /* 0x000000050d057220 */ /* 0x040fe20000400000 */
[C---:B------:R-:W-:Y:S01]  /*3480*/  FMUL R6, R13.reuse, R6 ;  /* 0x000000060d067220 */ /* 0x040fe20000400000 */
[C---:B------:R-:W-:Y:S01]  /*3490*/  FMUL R7, R13.reuse, R7 ;  /* 0x000000070d077220 */ /* 0x040fe20000400000 */
[----:B-1----:R-:W-:Y:S01]  /*34a0*/  FMUL R22, R22, R23 ;  /* 0x0000001716167220 */ /* 0x002fe20000400000 */
[----:B----4-:R-:W-:-:S03]  /*34b0*/  FMUL R20, R13, R20 ;  /* 0x000000140d147220 */ /* 0x010fc60000400000 */
[C---:B-----5:R-:W-:Y:S01]  /*34c0*/  FMUL R8, R22.reuse, R8 ;  /* 0x0000000816087220 */ /* 0x060fe20000400000 */
[C---:B------:R-:W-:Y:S01]  /*34d0*/  FMUL R9, R22.reuse, R9 ;  /* 0x0000000916097220 */ /* 0x040fe20000400000 */
[C---:B------:R-:W-:Y:S01]  /*34e0*/  FMUL R10, R22.reuse, R10 ;  /* 0x0000000a160a7220 */ /* 0x040fe20000400000 */
[----:B------:R-:W-:Y:S01]  /*34f0*/  FMUL R11, R22, R11 ;  /* 0x0000000b160b7220 */ /* 0x000fe20000400000 */
[----:B------:R-:W-:Y:S01]  /*3500*/  FMUL R21, R21, R22 ;  /* 0x0000001615157220 */ /* 0x000fe20000400000 */
[----:B------:R0:W-:Y:S04]  /*3510*/  STL.128 [R1], R4 ;  /* 0x0000000401007387 */ /* 0x0001e80000100c00 */
[----:B------:R0:W-:Y:S04]  /*3520*/  STL.128 [R1+0x10], R8 ;  /* 0x0000100801007387 */ /* 0x0001e80000100c00 */
[----:B------:R0:W-:Y:S02]  /*3530*/  STL.64 [R1+0x30], R20 ;  /* 0x0000301401007387 */ /* 0x0001e40000100a00 */
.L_x_441:
[----:B------:R-:W-:Y:S04]  /*3540*/  BSSY.RECONVERGENT B0, `(.L_x_442) ;  /* 0x0000627000007945 */ /* 0x000fe80003800200 */
[----:B------:R-:W-:Y:S05]  /*3550*/  @P1 BRA `(.L_x_443) ;  /* 0x0000006000941947 */ /* 0x000fea0003800000 */
[----:B0--3--:R-:W-:-:S04]  /*3560*/  SHF.R.U32.HI R5, RZ, 0x4, R17 ;  /* 0x00000004ff057819 */ /* 0x009fc80000011611 */
[----:B------:R-:W-:Y:S02]  /*3570*/  LEA R10, R5, R16, 0x2 ;  /* 0x00000010050a7211 */ /* 0x000fe400078e10ff */
[C---:B------:R-:W-:Y:S01]  /*3580*/  ISETP.GT.U32.AND P3, PT, R26.reuse, 0x7f, PT ;  /* 0x0000007f1a00780c */ /* 0x040fe20003f64070 */
[----:B--2---:R-:W0:Y:S04]  /*3590*/  LDS.128 R4, [R25] ;  /* 0x0000000019047984 */ /* 0x004e280000000c00 */
[----:B------:R-:W0:Y:S01]  /*35a0*/  LDL R10, [R10] ;  /* 0x000000000a0a7983 */ /* 0x000e220000100800 */
[----:B------:R-:W-:-:S07]  /*35b0*/  ISETP.GT.U32.AND P6, PT, R26, 0x1f, PT ;  /* 0x0000001f1a00780c */ /* 0x000fce0003fc4070 */
[----:B-1----:R-:W2:Y:S01]  /*35c0*/  @!P3 LDL R15, [R0] ;  /* 0x00000000000fb983 */ /* 0x002ea20000100800 */
[----:B------:R-:W-:Y:S01]  /*35d0*/  HFMA2 R8, -RZ, RZ, 0.96630859375, -0.0022525787353515625 ;  /* 0x3bbb989dff087431 */ /* 0x000fe200000001ff */
[----:B------:R-:W-:Y:S02]  /*35e0*/  MOV R9, 0x437c0000 ;  /* 0x437c000000097802 */ /* 0x000fe40000000f00 */
[----:B------:R-:W2:Y:S04]  /*35f0*/  @!P3 LDS R13, [R24+0x3000] ;  /* 0x00300000180db984 */ /* 0x000ea80000000800 */
[----:B------:R-:W3:Y:S04]  /*3600*/  @!P6 LDL R14, [R0+0xc] ;  /* 0x00000c00000ee983 */ /* 0x000ee80000100800 */
[----:B------:R-:W3:Y:S04]  /*3610*/  @!P6 LDS R21, [R24+0x3180] ;  /* 0x003180001815e984 */ /* 0x000ee80000000800 */
[----:B------:R-:W-:Y:S01]  /*3620*/  @!P6 LDS R30, [R24+0x3980] ;  /* 0x00398000181ee984 */ /* 0x000fe20000000800 */
[----:B0-----:R-:W-:-:S04]  /*3630*/  FADD R11, -R10, R4 ;  /* 0x000000040a0b7221 */ /* 0x001fc80000000100 */
[----:B------:R-:W-:-:S04]  /*3640*/  FFMA.SAT R4, R11, R8, 0.5 ;  /* 0x3f0000000b047423 */ /* 0x000fc80000002008 */
[----:B------:R-:W-:-:S04]  /*3650*/  FFMA.RM R4, R4, R9, 12582913 ;  /* 0x4b40000104047423 */ /* 0x000fc80000004009 */
[C---:B----4-:R-:W-:Y:S01]  /*3660*/  FADD R12, R4.reuse, -12583039 ;  /* 0xcb40007f040c7421 */ /* 0x050fe20000000000 */
[----:B------:R-:W-:-:S03]  /*3670*/  SHF.L.U32 R28, R4, 0x17, RZ ;  /* 0x00000017041c7819 */ /* 0x000fc600000006ff */
[----:B------:R-:W-:-:S04]  /*3680*/  FFMA R12, R11, 1.4426950216293334961, -R12 ;  /* 0x3fb8aa3b0b0c7823 */ /* 0x000fc8000000080c */
[----:B------:R-:W-:-:S04]  /*3690*/  FFMA R12, R11, 1.925963033500011079e-08, R12 ;  /* 0x32a570600b0c7823 */ /* 0x000fc8000000000c */
[----:B------:R-:W0:Y:S02]  /*36a0*/  MUFU.EX2 R11, R12 ;  /* 0x0000000c000b7308 */ /* 0x000e240000000800 */
[----:B0-----:R-:W-:Y:S01]  /*36b0*/  FMUL R28, R28, R11 ;  /* 0x0000000b1c1c7220 */ /* 0x001fe20000400000 */
[----:B------:R-:W-:Y:S01]  /*36c0*/  FADD R5, -R10, R5 ;  /* 0x000000050a057221 */ /* 0x000fe20000000100 */
[----:B------:R-:W0:Y:S02]  /*36d0*/  @!P3 LDS R11, [R24+0x3200] ;  /* 0x00320000180bb984 */ /* 0x000e240000000800 */
[C---:B--2---:R-:W-:Y:S01]  /*36e0*/  @!P3 FFMA R13, R28.reuse, R13, R15 ;  /* 0x0000000d1c0db223 */ /* 0x044fe2000000000f */
[----:B---3--:R-:W-:Y:S01]  /*36f0*/  @!P6 FFMA R21, R28, R21, R14 ;  /* 0x000000151c15e223 */ /* 0x008fe2000000000e */
[----:B------:R-:W-:Y:S01]  /*3700*/  FFMA.SAT R4, R5, R8, 0.5 ;  /* 0x3f00000005047423 */ /* 0x000fe20000002008 */
[----:B------:R-:W1:Y:S04]  /*3710*/  @!P6 LDS R15, [R24+0x3380] ;  /* 0x00338000180fe984 */ /* 0x000e680000000800 */
[----:B------:R2:W-:Y:S04]  /*3720*/  @!P3 STL [R0], R13 ;  /* 0x0000000d0000b387 */ /* 0x0005e80000100800 */
[----:B------:R-:W-:Y:S04]  /*3730*/  @!P6 STL [R0+0xc], R21 ;  /* 0x00000c150000e387 */ /* 0x000fe80000100800 */
[----:B------:R-:W0:Y:S04]  /*3740*/  @!P3 LDL R23, [R0] ;  /* 0x000000000017b983 */ /* 0x000e280000100800 */
[----:B------:R-:W1:Y:S01]  /*3750*/  @!P6 LDL R14, [R0+0xc] ;  /* 0x00000c00000ee983 */ /* 0x000e620000100800 */
[----:B------:R-:W-:Y:S01]  /*3760*/  FFMA.RM R4, R4, R9, 12582913 ;  /* 0x4b40000104047423 */ /* 0x000fe20000004009 */
[----:B------:R-:W-:-:S02]  /*3770*/  FADD R7, -R10, R7 ;  /* 0x000000070a077221 */ /* 0x000fc40000000100 */
[----:B------:R-:W-:Y:S01]  /*3780*/  @!P6 LDS R21, [R24+0x3780] ;  /* 0x003780001815e984 */ /* 0x000fe20000000800 */
[C---:B------:R-:W-:Y:S01]  /*3790*/  FADD R12, R4.reuse, -12583039 ;  /* 0xcb40007f040c7421 */ /* 0x040fe20000000000 */
[----:B------:R-:W-:-:S03]  /*37a0*/  SHF.L.U32 R22, R4, 0x17, RZ ;  /* 0x0000001704167819 */ /* 0x000fc600000006ff */
[----:B------:R-:W-:-:S04]  /*37b0*/  FFMA R12, R5, 1.4426950216293334961, -R12 ;  /* 0x3fb8aa3b050c7823 */ /* 0x000fc8000000080c */
[----:B------:R-:W-:-:S04]  /*37c0*/  FFMA R12, R5, 1.925963033500011079e-08, R12 ;  /* 0x32a57060050c7823 */ /* 0x000fc8000000000c */
[----:B------:R3:W4:Y:S02]  /*37d0*/  MUFU.EX2 R5, R12 ;  /* 0x0000000c00057308 */ /* 0x0007240000000800 */
[----:B---3--:R-:W3:Y:S01]  /*37e0*/  @!P3 LDS R12, [R24+0x3400] ;  /* 0x00340000180cb984 */ /* 0x008ee20000000800 */
[----:B----4-:R-:W-:Y:S01]  /*37f0*/  FMUL R22, R22, R5 ;  /* 0x0000000516167220 */ /* 0x010fe20000400000 */
[----:B------:R-:W-:-:S03]  /*3800*/  FADD R5, -R10, R6 ;  /* 0x000000060a057221 */ /* 0x000fc60000000100 */
[C---:B0-----:R-:W-:Y:S01]  /*3810*/  @!P3 FFMA R11, R22.reuse, R11, R23 ;  /* 0x0000000b160bb223 */ /* 0x041fe20000000017 */
[----:B-1----:R-:W-:-:S04]  /*3820*/  @!P6 FFMA R15, R22, R15, R14 ;  /* 0x0000000f160fe223 */ /* 0x002fc8000000000e */
[----:B------:R-:W-:Y:S04]  /*3830*/  @!P3 STL [R0], R11 ;  /* 0x0000000b0000b387 */ /* 0x000fe80000100800 */
[----:B------:R-:W-:Y:S04]  /*3840*/  @!P6 STL [R0+0xc], R15 ;  /* 0x00000c0f0000e387 */ /* 0x000fe80000100800 */
[----:B------:R-:W3:Y:S04]  /*3850*/  @!P3 LDL R20, [R0] ;  /* 0x000000000014b983 */ /* 0x000ee80000100800 */
[----:B--2---:R-:W2:Y:S01]  /*3860*/  @!P6 LDL R13, [R0+0xc] ;  /* 0x00000c00000de983 */ /* 0x004ea20000100800 */
[----:B------:R-:W-:-:S03]  /*3870*/  FFMA.SAT R4, R5, R8, 0.5 ;  /* 0x3f00000005047423 */ /* 0x000fc60000002008 */
[----:B------:R-:W2:Y:S01]  /*3880*/  @!P6 LDS R14, [R24+0x3580] ;  /* 0x00358000180ee984 */ /* 0x000ea20000000800 */
[----:B------:R-:W-:-:S03]  /*3890*/  FFMA.RM R4, R4, R9, 12582913 ;  /* 0x4b40000104047423 */ /* 0x000fc60000004009 */
[----:B------:R-:W0:Y:S01]  /*38a0*/  @!P3 LDS R15, [R24+0x3600] ;  /* 0x00360000180fb984 */ /* 0x000e220000000800 */
[C---:B------:R-:W-:Y:S01]  /*38b0*/  FADD R6, R4.reuse, -12583039 ;  /* 0xcb40007f04067421 */ /* 0x040fe20000000000 */
[----:B------:R-:W-:-:S03]  /*38c0*/  SHF.L.U32 R29, R4, 0x17, RZ ;  /* 0x00000017041d7819 */ /* 0x000fc600000006ff */
[----:B------:R-:W-:-:S04]  /*38d0*/  FFMA R6, R5, 1.4426950216293334961, -R6 ;  /* 0x3fb8aa3b05067823 */ /* 0x000fc80000000806 */
[----:B------:R-:W-:-:S06]  /*38e0*/  FFMA R6, R5, 1.925963033500011079e-08, R6 ;  /* 0x32a5706005067823 */ /* 0x000fcc0000000006 */
[----:B------:R-:W1:Y:S02]  /*38f0*/  MUFU.EX2 R6, R6 ;  /* 0x0000000600067308 */ /* 0x000e640000000800 */
[----:B-1----:R-:W-:-:S04]  /*3900*/  FMUL R29, R29, R6 ;  /* 0x000000061d1d7220 */ /* 0x002fc80000400000 */
[----:B---3--:R-:W-:Y:S01]  /*3910*/  @!P3 FFMA R5, R29, R12, R20 ;  /* 0x0000000c1d05b223 */ /* 0x008fe20000000014 */
[----:B------:R-:W-:Y:S01]  /*3920*/  FFMA.SAT R4, R7, R8, 0.5 ;  /* 0x3f00000007047423 */ /* 0x000fe20000002008 */
[----:B------:R-:W-:Y:S01]  /*3930*/  @!P3 LDS R20, [R24+0x3800] ;  /* 0x003800001814b984 */ /* 0x000fe20000000800 */
[----:B--2---:R-:W-:-:S03]  /*3940*/  @!P6 FFMA R11, R29, R14, R13 ;  /* 0x0000000e1d0be223 */ /* 0x004fc6000000000d */
[----:B------:R-:W-:Y:S04]  /*3950*/  @!P3 STL [R0], R5 ;  /* 0x000000050000b387 */ /* 0x000fe80000100800 */
[----:B------:R-:W-:Y:S04]  /*3960*/  @!P6 STL [R0+0xc], R11 ;  /* 0x00000c0b0000e387 */ /* 0x000fe80000100800 */
[----:B------:R-:W0:Y:S04]  /*3970*/  @!P3 LDL R23, [R0] ;  /* 0x000000000017b983 */ /* 0x000e280000100800 */
[----:B------:R-:W2:Y:S01]  /*3980*/  @!P6 LDL R14, [R0+0xc] ;  /* 0x00000c00000ee983 */ /* 0x000ea20000100800 */
[----:B------:R-:W-:-:S04]  /*3990*/  FFMA.RM R4, R4, R9, 12582913 ;  /* 0x4b40000104047423 */ /* 0x000fc80000004009 */
[C---:B------:R-:W-:Y:S01]  /*39a0*/  FADD R6, R4.reuse, -12583039 ;  /* 0xcb40007f04067421 */ /* 0x040fe20000000000 */
[----:B------:R-:W-:-:S03]  /*39b0*/  SHF.L.U32 R12, R4, 0x17, RZ ;  /* 0x00000017040c7819 */ /* 0x000fc600000006ff */
[----:B------:R-:W-:-:S04]  /*39c0*/  FFMA R6, R7, 1.4426950216293334961, -R6 ;  /* 0x3fb8aa3b07067823 */ /* 0x000fc80000000806 */
[----:B------:R-:W-:Y:S02]  /*39d0*/  FFMA R13, R7, 1.925963033500011079e-08, R6 ;  /* 0x32a57060070d7823 */ /* 0x000fe40000000006 */
[----:B------:R-:W1:Y:S04]  /*39e0*/  LDS.128 R4, [R25+0x10] ;  /* 0x0000100019047984 */ /* 0x000e680000000c00 */
[----:B------:R-:W3:Y:S02]  /*39f0*/  MUFU.EX2 R13, R13 ;  /* 0x0000000d000d7308 */ /* 0x000ee40000000800 */
[----:B---3--:R-:W-:-:S04]  /*3a00*/  FMUL R12, R12, R13 ;  /* 0x0000000d0c0c7220 */ /* 0x008fc80000400000 */
[C---:B0-----:R-:W-:Y:S01]  /*3a10*/  @!P3 FFMA R15, R12.reuse, R15, R23 ;  /* 0x0000000f0c0fb223 */ /* 0x041fe20000000017 */
[----:B--2---:R-:W-:-:S04]  /*3a20*/  @!P6 FFMA R21, R12, R21, R14 ;  /* 0x000000150c15e223 */ /* 0x004fc8000000000e */
[----:B------:R0:W-:Y:S04]  /*3a30*/  @!P3 STL [R0], R15 ;  /* 0x0000000f0000b387 */ /* 0x0001e80000100800 */
[----:B------:R2:W-:Y:S04]  /*3a40*/  @!P6 STL [R0+0xc], R21 ;  /* 0x00000c150000e387 */ /* 0x0005e80000100800 */
[----:B------:R-:W3:Y:S04]  /*3a50*/  @!P3 LDL R32, [R0] ;  /* 0x000000000020b983 */ /* 0x000ee80000100800 */
[----:B------:R-:W0:Y:S01]  /*3a60*/  @!P6 LDL R23, [R0+0xc] ;  /* 0x00000c000017e983 */ /* 0x000e220000100800 */
[----:B-1----:R-:W-:-:S04]  /*3a70*/  FADD R11, -R10, R4 ;  /* 0x000000040a0b7221 */ /* 0x002fc80000000100 */
        /* <DEDUP_REMOVED lines=8> */
[C---:B---3--:R-:W-:Y:S01]  /*3b00*/  @!P3 FFMA R11, R13.reuse, R20, R32 ;  /* 0x000000140d0bb223 */ /* 0x048fe20000000020 */
[----:B------:R-:W-:Y:S01]  /*3b10*/  FADD R5, -R10, R5 ;  /* 0x000000050a057221 */ /* 0x000fe20000000100 */
[----:B------:R-:W1:Y:S01]  /*3b20*/  @!P3 LDS R20, [R24+0x3a00] ;  /* 0x003a00001814b984 */ /* 0x000e620000000800 */
[----:B0-----:R-:W-:-:S03]  /*3b30*/  @!P6 FFMA R15, R13, R30, R23 ;  /* 0x0000001e0d0fe223 */ /* 0x001fc60000000017 */
[----:B------:R-:W-:Y:S04]  /*3b40*/  @!P3 STL [R0], R11 ;  /* 0x0000000b0000b387 */ /* 0x000fe80000100800 */
[----:B------:R0:W-:Y:S04]  /*3b50*/  @!P6 STL [R0+0xc], R15 ;  /* 0x00000c0f0000e387 */ /* 0x0001e80000100800 */
[----:B------:R-:W1:Y:S04]  /*3b60*/  @!P3 LDL R32, [R0] ;  /* 0x000000000020b983 */ /* 0x000e680000100800 */
[----:B--2---:R-:W2:Y:S01]  /*3b70*/  @!P6 LDL R21, [R0+0xc] ;  /* 0x00000c000015e983 */ /* 0x004ea20000100800 */
[----:B------:R-:W-:-:S03]  /*3b80*/  FFMA.SAT R4, R5, R8, 0.5 ;  /* 0x3f00000005047423 */ /* 0x000fc60000002008 */
[----:B------:R-:W2:Y:S01]  /*3b90*/  @!P6 LDS R30, [R24+0x3b80] ;  /* 0x003b8000181ee984 */ /* 0x000ea20000000800 */
[----:B------:R-:W-:-:S04]  /*3ba0*/  FFMA.RM R4, R4, R9, 12582913 ;  /* 0x4b40000104047423 */ /* 0x000fc80000004009 */
[C---:B------:R-:W-:Y:S01]  /*3bb0*/  FADD R14, R4.reuse, -12583039 ;  /* 0xcb40007f040e7421 */ /* 0x040fe20000000000 */
[----:B0-----:R-:W-:-:S03]  /*3bc0*/  SHF.L.U32 R15, R4, 0x17, RZ ;  /* 0x00000017040f7819 */ /* 0x001fc600000006ff */
[----:B------:R-:W-:-:S04]  /*3bd0*/  FFMA R14, R5, 1.4426950216293334961, -R14 ;  /* 0x3fb8aa3b050e7823 */ /* 0x000fc8000000080e */
[----:B------:R-:W-:-:S06]  /*3be0*/  FFMA R14, R5, 1.925963033500011079e-08, R14 ;  /* 0x32a57060050e7823 */ /* 0x000fcc000000000e */
[----:B------:R-:W0:Y:S02]  /*3bf0*/  MUFU.EX2 R14, R14 ;  /* 0x0000000e000e7308 */ /* 0x000e240000000800 */
[----:B0-----:R-:W-:Y:S02]  /*3c00*/  FMUL R15, R15, R14 ;  /* 0x0000000e0f0f7220 */ /* 0x001fe40000400000 */
[----:B------:R-:W0:Y:S02]  /*3c10*/  @!P3 LDS R14, [R24+0x3c00] ;  /* 0x003c0000180eb984 */ /* 0x000e240000000800 */
[C---:B-1----:R-:W-:Y:S02]  /*3c20*/  @!P3 FFMA R5, R15.reuse, R20, R32 ;  /* 0x000000140f05b223 */ /* 0x042fe40000000020 */
[----:B------:R-:W1:Y:S01]  /*3c30*/  @!P6 LDS R20, [R24+0x3d80] ;  /* 0x003d80001814e984 */ /* 0x000e620000000800 */
[----:B--2---:R-:W-:-:S03]  /*3c40*/  @!P6 FFMA R11, R15, R30, R21 ;  /* 0x0000001e0f0be223 */ /* 0x004fc60000000015 */
[----:B------:R0:W-:Y:S04]  /*3c50*/  @!P3 STL [R0], R5 ;  /* 0x000000050000b387 */ /* 0x0001e80000100800 */
[----:B------:R1:W-:Y:S04]  /*3c60*/  @!P6 STL [R0+0xc], R11 ;  /* 0x00000c0b0000e387 */ /* 0x0003e80000100800 */
[----:B------:R-:W0:Y:S04]  /*3c70*/  @!P3 LDL R30, [R0] ;  /* 0x00000000001eb983 */ /* 0x000e280000100800 */
[----:B------:R-:W1:Y:S01]  /*3c80*/  @!P6 LDL R23, [R0+0xc] ;  /* 0x00000c000017e983 */ /* 0x000e620000100800 */
[----:B------:R-:W-:-:S04]  /*3c90*/  FADD R21, -R10, R6 ;  /* 0x000000060a157221 */ /* 0x000fc80000000100 */
[----:B------:R-:W-:-:S04]  /*3ca0*/  FFMA.SAT R4, R21, R8, 0.5 ;  /* 0x3f00000015047423 */ /* 0x000fc80000002008 */
[----:B------:R-:W-:-:S04]  /*3cb0*/  FFMA.RM R4, R4, R9, 12582913 ;  /* 0x4b40000104047423 */ /* 0x000fc80000004009 */
[C---:B------:R-:W-:Y:S01]  /*3cc0*/  FADD R6, R4.reuse, -12583039 ;  /* 0xcb40007f04067421 */ /* 0x040fe20000000000 */
[----:B------:R-:W-:-:S03]  /*3cd0*/  SHF.L.U32 R27, R4, 0x17, RZ ;  /* 0x00000017041b7819 */ /* 0x000fc600000006ff */
[----:B------:R-:W-:-:S04]  /*3ce0*/  FFMA R6, R21, 1.4426950216293334961, -R6 ;  /* 0x3fb8aa3b15067823 */ /* 0x000fc80000000806 */
[----:B------:R-:W-:-:S06]  /*3cf0*/  FFMA R6, R21, 1.925963033500011079e-08, R6 ;  /* 0x32a5706015067823 */ /* 0x000fcc0000000006 */
[----:B------:R-:W2:Y:S02]  /*3d00*/  MUFU.EX2 R6, R6 ;  /* 0x0000000600067308 */ /* 0x000ea40000000800 */
[----:B--2---:R-:W-:-:S04]  /*3d10*/  FMUL R27, R27, R6 ;  /* 0x000000061b1b7220 */ /* 0x004fc80000400000 */
[C---:B0-----:R-:W-:Y:S01]  /*3d20*/  @!P3 FFMA R5, R27.reuse, R14, R30 ;  /* 0x0000000e1b05b223 */ /* 0x041fe2000000001e */
[----:B------:R-:W-:Y:S01]  /*3d30*/  FADD R7, -R10, R7 ;  /* 0x000000070a077221 */ /* 0x000fe20000000100 */
[----:B------:R-:W0:Y:S01]  /*3d40*/  @!P3 LDS R14, [R24+0x3e00] ;  /* 0x003e0000180eb984 */ /* 0x000e220000000800 */
[----:B-1----:R-:W-:-:S03]  /*3d50*/  @!P6 FFMA R11, R27, R20, R23 ;  /* 0x000000141b0be223 */ /* 0x002fc60000000017 */
[----:B------:R-:W-:Y:S04]  /*3d60*/  @!P3 STL [R0], R5 ;  /* 0x000000050000b387 */ /* 0x000fe80000100800 */
[----:B------:R1:W-:Y:S04]  /*3d70*/  @!P6 STL [R0+0xc], R11 ;  /* 0x00000c0b0000e387 */ /* 0x0003e80000100800 */
[----:B------:R-:W0:Y:S04]  /*3d80*/  @!P3 LDL R30, [R0] ;  /* 0x00000000001eb983 */ /* 0x000e280000100800 */
[----:B------:R-:W2:Y:S01]  /*3d90*/  @!P6 LDL R21, [R0+0xc] ;  /* 0x00000c000015e983 */ /* 0x000ea20000100800 */
[----:B------:R-:W-:-:S03]  /*3da0*/  FFMA.SAT R4, R7, R8, 0.5 ;  /* 0x3f00000007047423 */ /* 0x000fc60000002008 */
[----:B------:R-:W2:Y:S01]  /*3db0*/  @!P6 LDS R20, [R24+0x3f80] ;  /* 0x003f80001814e984 */ /* 0x000ea20000000800 */
[----:B------:R-:W-:-:S04]  /*3dc0*/  FFMA.RM R4, R4, R9, 12582913 ;  /* 0x4b40000104047423 */ /* 0x000fc80000004009 */
[C---:B------:R-:W-:Y:S01]  /*3dd0*/  FADD R6, R4.reuse, -12583039 ;  /* 0xcb40007f04067421 */ /* 0x040fe20000000000 */
[----:B-1----:R-:W-:-:S03]  /*3de0*/  SHF.L.U32 R11, R4, 0x17, RZ ;  /* 0x00000017040b7819 */ /* 0x002fc600000006ff */
[----:B------:R-:W-:-:S04]  /*3df0*/  FFMA R6, R7, 1.4426950216293334961, -R6 ;  /* 0x3fb8aa3b07067823 */ /* 0x000fc80000000806 */
[----:B------:R-:W-:-:S06]  /*3e00*/  FFMA R6, R7, 1.925963033500011079e-08, R6 ;  /* 0x32a5706007067823 */ /* 0x000fcc0000000006 */
[----:B------:R-:W1:Y:S02]  /*3e10*/  MUFU.EX2 R6, R6 ;  /* 0x0000000600067308 */ /* 0x000e640000000800 */
[----:B-1----:R-:W-:-:S04]  /*3e20*/  FMUL R11, R11, R6 ;  /* 0x000000060b0b7220 */ /* 0x002fc80000400000 */
[C---:B0-----:R-:W-:Y:S01]  /*3e30*/  @!P3 FFMA R5, R11.reuse, R14, R30 ;  /* 0x0000000e0b05b223 */ /* 0x041fe2000000001e */
[----:B--2---:R-:W-:-:S04]  /*3e40*/  @!P6 FFMA R7, R11, R20, R21 ;  /* 0x000000140b07e223 */ /* 0x004fc80000000015 */
[----:B------:R0:W-:Y:S04]  /*3e50*/  @!P3 STL [R0], R5 ;  /* 0x000000050000b387 */ /* 0x0001e80000100800 */
[----:B------:R0:W-:Y:S04]  /*3e60*/  @!P6 STL [R0+0xc], R7 ;  /* 0x00000c070000e387 */ /* 0x0001e80000100800 */
[----:B------:R0:W5:Y:S04]  /*3e70*/  @!P3 LDL R21, [R0] ;  /* 0x000000000015b983 */ /* 0x0001680000100800 */
[----:B------:R0:W5:Y:S01]  /*3e80*/  @!P6 LDL R23, [R0+0xc] ;  /* 0x00000c000017e983 */ /* 0x0001620000100800 */
[C---:B------:R-:W-:Y:S01]  /*3e90*/  ISETP.GT.U32.AND P4, PT, R26.reuse, 0x5f, PT ;  /* 0x0000005f1a00780c */ /* 0x040fe20003f84070 */
[----:B------:R-:W-:Y:S01]  /*3ea0*/  BSSY.RECONVERGENT B1, `(.L_x_444) ;  /* 0x0000007000017945 */ /* 0x000fe20003800200 */
[----:B------:R-:W-:-:S11]  /*3eb0*/  ISETP.GT.U32.AND P5, PT, R26, 0x3f, PT ;  /* 0x0000003f1a00780c */ /* 0x000fd60003fa4070 */
[----:B0-----:R-:W-:Y:S05]  /*3ec0*/  @P4 BRA `(.L_x_445) ;  /* 0x0000000000104947 */ /* 0x001fea0003800000 */
[----:B------:R-:W2:Y:S04]  /*3ed0*/  LDL R7, [R0+0x4] ;  /* 0x0000040000077983 */ /* 0x000ea80000100800 */
[----:B------:R-:W2:Y:S02]  /*3ee0*/  LDS R5, [R24+0x3080] ;  /* 0x0030800018057984 */ /* 0x000ea40000000800 */
[----:B--2---:R-:W-:-:S05]  /*3ef0*/  FFMA R5, R28, R5, R7 ;  /* 0x000000051c057223 */ /* 0x004fca0000000007 */
[----:B------:R0:W-:Y:S02]  /*3f00*/  STL [R0+0x4], R5 ;  /* 0x0000040500007387 */ /* 0x0001e40000100800 */
.L_x_445:
[----:B------:R-:W-:Y:S05]  /*3f10*/  BSYNC.RECONVERGENT B1 ;  /* 0x0000000000017941 */ /* 0x000fea0003800200 */
.L_x_444:
[----:B------:R-:W-:Y:S04]  /*3f20*/  BSSY.RECONVERGENT B1, `(.L_x_446) ;  /* 0x0000006000017945 */ /* 0x000fe80003800200 */
[----:B------:R-:W-:Y:S05]  /*3f30*/  @P5 BRA `(.L_x_447) ;  /* 0x0000000000105947 */ /* 0x000fea0003800000 */
[----:B------:R-:W2:Y:S04]  /*3f40*/  LDL R7, [R0+0x8] ;  /* 0x0000080000077983 */ /* 0x000ea80000100800 */
[----:B0-----:R-:W2:Y:S02]  /*3f50*/  LDS R5, [R24+0x3100] ;  /* 0x0031000018057984 */ /* 0x001ea40000000800 */
[----:B--2---:R-:W-:-:S05]  /*3f60*/  FFMA R5, R28, R5, R7 ;  /* 0x000000051c057223 */ /* 0x004fca0000000007 */
[----:B------:R1:W-:Y:S02]  /*3f70*/  STL [R0+0x8], R5 ;  /* 0x0000080500007387 */ /* 0x0003e40000100800 */
.L_x_447:
[----:B------:R-:W-:Y:S05]  /*3f80*/  BSYNC.RECONVERGENT B1 ;  /* 0x0000000000017941 */ /* 0x000fea0003800200 */
.L_x_446:
[----:B------:R-:W-:Y:S04]  /*3f90*/  BSSY.RECONVERGENT B1, `(.L_x_448) ;  /* 0x0000006000017945 */ /* 0x000fe80003800200 */
[----:B------:R-:W-:Y:S05]  /*3fa0*/  @P4 BRA `(.L_x_449) ;  /* 0x0000000000104947 */ /* 0x000fea0003800000 */
[----:B------:R-:W2:Y:S04]  /*3fb0*/  LDL R7, [R0+0x4] ;  /* 0x0000040000077983 */ /* 0x000ea80000100800 */
[----:B01----:R-:W2:Y:S02]  /*3fc0*/  LDS R5, [R24+0x3280] ;  /* 0x0032800018057984 */ /* 0x003ea40000000800 */
[----:B--2---:R-:W-:-:S05]  /*3fd0*/  FFMA R5, R22, R5, R7 ;  /* 0x0000000516057223 */ /* 0x004fca0000000007 */
[----:B------:R2:W-:Y:S02]  /*3fe0*/  STL [R0+0x4], R5 ;  /* 0x0000040500007387 */ /* 0x0005e40000100800 */
.L_x_449:
[----:B------:R-:W-:Y:S05]  /*3ff0*/  BSYNC.RECONVERGENT B1 ;  /* 0x0000000000017941 */ /* 0x000fea0003800200 */
.L_x_448:
[----:B012---:R-:W0:Y:S02]  /*4000*/  LDS.128 R4, [R25+0x20] ;  /* 0x0000200019047984 */ /* 0x007e240000000c00 */
[C---:B0-----:R-:W-:Y:S01]  /*4010*/  FADD R31, -R10.reuse, R4 ;  /* 0x000000040a1f7221 */ /* 0x041fe20000000100 */
[----:B------:R-:W-:-:S03]  /*4020*/  FADD R5, -R10, R5 ;  /* 0x000000050a057221 */ /* 0x000fc60000000100 */
[-C--:B------:R-:W-:Y:S01]  /*4030*/  FFMA.SAT R4, R31, R8.reuse, 0.5 ;  /* 0x3f0000001f047423 */ /* 0x080fe20000002008 */
[----:B------:R-:W-:-:S03]  /*4040*/  FFMA.SAT R26, R5, R8, 0.5 ;  /* 0x3f000000051a7423 */ /* 0x000fc60000002008 */
[-C--:B------:R-:W-:Y:S01]  /*4050*/  FFMA.RM R4, R4, R9.reuse, 12582913 ;  /* 0x4b40000104047423 */ /* 0x080fe20000004009 */
[----:B------:R-:W-:-:S03]  /*4060*/  FFMA.RM R26, R26, R9, 12582913 ;  /* 0x4b4000011a1a7423 */ /* 0x000fc60000004009 */
[C---:B------:R-:W-:Y:S01]  /*4070*/  FADD R14, R4.reuse, -12583039 ;  /* 0xcb40007f040e7421 */ /* 0x040fe20000000000 */
[----:B------:R-:W-:Y:S01]  /*4080*/  SHF.L.U32 R20, R4, 0x17, RZ ;  /* 0x0000001704147819 */ /* 0x000fe200000006ff */
[----:B------:R-:W-:Y:S01]  /*4090*/  FADD R30, R26, -12583039 ;  /* 0xcb40007f1a1e7421 */ /* 0x000fe20000000000 */
[----:B------:R-:W0:Y:S01]  /*40a0*/  @!P3 LDS R4, [R24+0x4000] ;  /* 0x004000001804b984 */ /* 0x000e220000000800 */
[----:B------:R-:W-:Y:S02]  /*40b0*/  FFMA R14, R31, 1.4426950216293334961, -R14 ;  /* 0x3fb8aa3b1f0e7823 */ /* 0x000fe4000000080e */
[----:B------:R-:W-:Y:S02]  /*40c0*/  FFMA R30, R5, 1.4426950216293334961, -R30 ;  /* 0x3fb8aa3b051e7823 */ /* 0x000fe4000000081e */
[----:B------:R-:W-:Y:S02]  /*40d0*/  FFMA R14, R31, 1.925963033500011079e-08, R14 ;  /* 0x32a570601f0e7823 */ /* 0x000fe4000000000e */
[----:B------:R-:W-:-:S02]  /*40e0*/  FFMA R30, R5, 1.925963033500011079e-08, R30 ;  /* 0x32a57060051e7823 */ /* 0x000fc4000000001e */
[----:B------:R1:W2:Y:S08]  /*40f0*/  MUFU.EX2 R31, R14 ;  /* 0x0000000e001f7308 */ /* 0x0002b00000000800 */
[----:B------:R-:W3:Y:S01]  /*4100*/  MUFU.EX2 R30, R30 ;  /* 0x0000001e001e7308 */ /* 0x000ee20000000800 */
[----:B-1----:R-:W-:Y:S01]  /*4110*/  @!P3 LDS R14, [R24+0x4200] ;  /* 0x00420000180eb984 */ /* 0x002fe20000000800 */
[----:B--2---:R-:W-:-:S04]  /*4120*/  FMUL R20, R20, R31 ;  /* 0x0000001f14147220 */ /* 0x004fc80000400000 */
[----:B0----5:R-:W-:Y:S01]  /*4130*/  @!P3 FFMA R31, R20, R4, R21 ;  /* 0x00000004141fb223 */ /* 0x021fe20000000015 */
[----:B------:R-:W-:Y:S01]  /*4140*/  SHF.L.U32 R21, R26, 0x17, RZ ;  /* 0x000000171a157819 */ /* 0x000fe200000006ff */
[----:B------:R-:W0:Y:S04]  /*4150*/  @!P6 LDS R4, [R24+0x4180] ;  /* 0x004180001804e984 */ /* 0x000e280000000800 */
[----:B------:R1:W-:Y:S01]  /*4160*/  @!P3 STL [R0], R31 ;  /* 0x0000001f0000b387 */ /* 0x0003e20000100800 */
[----:B---3--:R-:W-:-:S03]  /*4170*/  FMUL R21, R21, R30 ;  /* 0x0000001e15157220 */ /* 0x008fc60000400000 */
[----:B------:R-:W2:Y:S01]  /*4180*/  @!P3 LDL R26, [R0] ;  /* 0x00000000001ab983 */ /* 0x000ea20000100800 */
[----:B0-----:R-:W-:-:S05]  /*4190*/  @!P6 FFMA R23, R20, R4, R23 ;  /* 0x000000041417e223 */ /* 0x001fca0000000017 */
[----:B------:R0:W-:Y:S04]  /*41a0*/  @!P6 STL [R0+0xc], R23 ;  /* 0x00000c170000e387 */ /* 0x0001e80000100800 */
[----:B------:R-:W3:Y:S01]  /*41b0*/  @!P6 LDL R4, [R0+0xc] ;  /* 0x00000c000004e983 */ /* 0x000ee20000100800 */
[----:B-1----:R-:W-:-:S03]  /*41c0*/  FADD R31, -R10, R6 ;  /* 0x000000060a1f7221 */ /* 0x002fc60000000100 */
[----:B------:R-:W3:Y:S01]  /*41d0*/  @!P6 LDS R6, [R24+0x4380] ;  /* 0x004380001806e984 */ /* 0x000ee20000000800 */
[----:B--2---:R-:W-:Y:S01]  /*41e0*/  @!P3 FFMA R5, R21, R14, R26 ;  /* 0x0000000e1505b223 */ /* 0x004fe2000000001a */
[----:B------:R-:W-:-:S04]  /*41f0*/  FFMA.SAT R14, R31, R8, 0.5 ;  /* 0x3f0000001f0e7423 */ /* 0x000fc80000002008 */
[----:B------:R-:W-:Y:S01]  /*4200*/  FFMA.RM R14, R14, R9, 12582913 ;  /* 0x4b4000010e0e7423 */ /* 0x000fe20000004009 */
[----:B------:R3:W-:Y:S03]  /*4210*/  @!P3 STL [R0], R5 ;  /* 0x000000050000b387 */ /* 0x0007e60000100800 */
[C---:B------:R-:W-:Y:S01]  /*4220*/  FADD R26, R14.reuse, -12583039 ;  /* 0xcb40007f0e1a7421 */ /* 0x040fe20000000000 */
[----:B0-----:R-:W-:Y:S02]  /*4230*/  SHF.L.U32 R23, R14, 0x17, RZ ;  /* 0x000000170e177819 */ /* 0x001fe400000006ff */
[----:B------:R-:W2:Y:S01]  /*4240*/  @!P3 LDL R14, [R0] ;  /* 0x00000000000eb983 */ /* 0x000ea20000100800 */
[----:B---3--:R-:W-:-:S03]  /*4250*/  @!P6 FFMA R5, R21, R6, R4 ;  /* 0x000000061505e223 */ /* 0x008fc60000000004 */
[----:B------:R-:W2:Y:S04]  /*4260*/  @!P3 LDS R6, [R24+0x4400] ;  /* 0x004400001806b984 */ /* 0x000ea80000000800 */
[----:B------:R-:W-:Y:S04]  /*4270*/  @!P6 STL [R0+0xc], R5 ;  /* 0x00000c050000e387 */ /* 0x000fe80000100800 */
[----:B------:R-:W3:Y:S01]  /*4280*/  @!P6 LDL R4, [R0+0xc] ;  /* 0x00000c000004e983 */ /* 0x000ee20000100800 */
[----:B------:R-:W-:-:S04]  /*4290*/  FFMA R26, R31, 1.4426950216293334961, -R26 ;  /* 0x3fb8aa3b1f1a7823 */ /* 0x000fc8000000081a */
[----:B------:R-:W-:-:S06]  /*42a0*/  FFMA R26, R31, 1.925963033500011079e-08, R26 ;  /* 0x32a570601f1a7823 */ /* 0x000fcc000000001a */
[----:B------:R-:W0:Y:S02]  /*42b0*/  MUFU.EX2 R26, R26 ;  /* 0x0000001a001a7308 */ /* 0x000e240000000800 */
[----:B0-----:R-:W-:Y:S01]  /*42c0*/  FMUL R23, R23, R26 ;  /* 0x0000001a17177220 */ /* 0x001fe20000400000 */
[----:B------:R-:W-:-:S03]  /*42d0*/  FADD R7, -R10, R7 ;  /* 0x000000070a077221 */ /* 0x000fc60000000100 */
[----:B--2---:R-:W-:Y:S02]  /*42e0*/  @!P3 FFMA R31, R23, R6, R14 ;  /* 0x00000006171fb223 */ /* 0x004fe4000000000e */
[----:B------:R-:W3:Y:S04]  /*42f0*/  @!P6 LDS R6, [R24+0x4580] ;  /* 0x004580001806e984 */ /* 0x000ee80000000800 */
[----:B------:R-:W-:Y:S04]  /*4300*/  @!P3 STL [R0], R31 ;  /* 0x0000001f0000b387 */ /* 0x000fe80000100800 */
[----:B------:R-:W2:Y:S01]  /*4310*/  @!P3 LDL R33, [R0] ;  /* 0x000000000021b983 */ /* 0x000ea20000100800 */
[----:B------:R-:W-:-:S04]  /*4320*/  FFMA.SAT R14, R7, R8, 0.5 ;  /* 0x3f000000070e7423 */ /* 0x000fc80000002008 */
[----:B------:R-:W-:-:S04]  /*4330*/  FFMA.RM R14, R14, R9, 12582913 ;  /* 0x4b4000010e0e7423 */ /* 0x000fc80000004009 */
[----:B------:R-:W-:-:S04]  /*4340*/  FADD R26, R14, -12583039 ;  /* 0xcb40007f0e1a7421 */ /* 0x000fc80000000000 */
[----:B------:R-:W-:-:S04]  /*4350*/  FFMA R26, R7, 1.4426950216293334961, -R26 ;  /* 0x3fb8aa3b071a7823 */ /* 0x000fc8000000081a */
[----:B------:R-:W-:Y:S01]  /*4360*/  FFMA R26, R7, 1.925963033500011079e-08, R26 ;  /* 0x32a57060071a7823 */ /* 0x000fe2000000001a */
[----:B---3--:R-:W-:-:S05]  /*4370*/  @!P6 FFMA R7, R23, R6, R4 ;  /* 0x000000061707e223 */ /* 0x008fca0000000004 */
[----:B------:R-:W-:Y:S04]  /*4380*/  @!P6 STL [R0+0xc], R7 ;  /* 0x00000c070000e387 */ /* 0x000fe80000100800 */
[----:B------:R-:W3:Y:S01]  /*4390*/  @!P6 LDL R4, [R0+0xc] ;  /* 0x00000c000004e983 */ /* 0x000ee20000100800 */
[----:B------:R-:W0:Y:S01]  /*43a0*/  MUFU.EX2 R5, R26 ;  /* 0x0000001a00057308 */ /* 0x000e220000000800 */
[----:B------:R-:W-:-:S05]  /*43b0*/  SHF.L.U32 R14, R14, 0x17, RZ ;  /* 0x000000170e0e7819 */ /* 0x000fca00000006ff */
[----:B0-----:R-:W-:Y:S02]  /*43c0*/  FMUL R14, R14, R5 ;  /* 0x000000050e0e7220 */ /* 0x001fe40000400000 */
[----:B------:R-:W2:Y:S01]  /*43d0*/  @!P3 LDS R5, [R24+0x4600] ;  /* 0x004600001805b984 */ /* 0x000ea20000000800 */
[----:B------:R-:W-:Y:S01]  /*43e0*/  BSSY.RECONVERGENT B1, `(.L_x_450) ;  /* 0x000000e000017945 */ /* 0x000fe20003800200 */
[C---:B--2---:R-:W-:Y:S02]  /*43f0*/  @!P3 FFMA R33, R14.reuse, R5, R33 ;  /* 0x000000050e21b223 */ /* 0x044fe40000000021 */
[----:B------:R-:W3:Y:S04]  /*4400*/  @!P6 LDS R5, [R24+0x4780] ;  /* 0x004780001805e984 */ /* 0x000ee80000000800 */
[----:B------:R0:W-:Y:S01]  /*4410*/  @!P3 STL [R0], R33 ;  /* 0x000000210000b387 */ /* 0x0001e20000100800 */
[----:B---3--:R-:W-:-:S05]  /*4420*/  @!P6 FFMA R35, R14, R5, R4 ;  /* 0x000000050e23e223 */ /* 0x008fca0000000004 */
[----:B------:R0:W-:Y:S01]  /*4430*/  @!P6 STL [R0+0xc], R35 ;  /* 0x00000c230000e387 */ /* 0x0001e20000100800 */
[----:B------:R-:W-:-:S04]  /*4440*/  FADD R5, RZ, R28 ;  /* 0x0000001cff057221 */ /* 0x000fc80000000000 */
[----:B------:R-:W-:-:S04]  /*4450*/  FADD R4, R5, R22 ;  /* 0x0000001605047221 */ /* 0x000fc80000000000 */
[----:B------:R-:W-:Y:S01]  /*4460*/  FADD R31, R4, R29 ;  /* 0x0000001d041f7221 */ /* 0x000fe20000000000 */
[----:B0-----:R-:W-:Y:S06]  /*4470*/  @P5 BRA `(.L_x_451) ;  /* 0x0000000000105947 */ /* 0x001fec0003800000 */
[----:B------:R-:W2:Y:S04]  /*4480*/  LDL R7, [R0+0x8] ;  /* 0x0000080000077983 */ /* 0x000ea80000100800 */
[----:B------:R-:W2:Y:S02]  /*4490*/  LDS R5, [R24+0x3300] ;  /* 0x0033000018057984 */ /* 0x000ea40000000800 */
[----:B--2---:R-:W-:-:S05]  /*44a0*/  FFMA R5, R22, R5, R7 ;  /* 0x0000000516057223 */ /* 0x004fca0000000007 */
[----:B------:R0:W-:Y:S02]  /*44b0*/  STL [R0+0x8], R5 ;  /* 0x0000080500007387 */ /* 0x0001e40000100800 */
.L_x_451:
[----:B------:R-:W-:Y:S05]  /*44c0*/  BSYNC.RECONVERGENT B1 ;  /* 0x0000000000017941 */ /* 0x000fea0003800200 */
.L_x_450:
[----:B------:R-:W-:Y:S04]  /*44d0*/  BSSY.RECONVERGENT B1, `(.L_x_452) ;  /* 0x0000006000017945 */ /* 0x000fe80003800200 */
[----:B------:R-:W-:Y:S05]  /*44e0*/  @P4 BRA `(.L_x_453) ;  /* 0x0000000000104947 */ /* 0x000fea0003800000 */
[----:B------:R-:W0:Y:S04]  /*44f0*/  LDL R6, [R0+0x4] ;  /* 0x0000040000067983 */ /* 0x000e280000100800 */
[----:B------:R-:W0:Y:S02]  /*4500*/  LDS R4, [R24+0x3480] ;  /* 0x0034800018047984 */ /* 0x000e240000000800 */
[----:B0-----:R-:W-:-:S05]  /*4510*/  FFMA R5, R29, R4, R6 ;  /* 0x000000041d057223 */ /* 0x001fca0000000006 */
[----:B------:R1:W-:Y:S02]  /*4520*/  STL [R0+0x4], R5 ;  /* 0x0000040500007387 */ /* 0x0003e40000100800 */
.L_x_453:
[----:B------:R-:W-:Y:S05]  /*4530*/  BSYNC.RECONVERGENT B1 ;  /* 0x0000000000017941 */ /* 0x000fea0003800200 */
.L_x_452:
[----:B------:R-:W-:Y:S04]  /*4540*/  BSSY.RECONVERGENT B1, `(.L_x_454) ;  /* 0x0000006000017945 */ /* 0x000fe80003800200 */
[----:B------:R-:W-:Y:S05]  /*4550*/  @P5 BRA `(.L_x_455) ;  /* 0x0000000000105947 */ /* 0x000fea0003800000 */
[----:B------:R-:W2:Y:S04]  /*4560*/  LDL R6, [R0+0x8] ;  /* 0x0000080000067983 */ /* 0x000ea80000100800 */
[----:B------:R-:W2:Y:S02]  /*4570*/  LDS R4, [R24+0x3500] ;  /* 0x0035000018047984 */ /* 0x000ea40000000800 */
[----:B--2---:R-:W-:-:S05]  /*4580*/  FFMA R29, R29, R4, R6 ;  /* 0x000000041d1d7223 */ /* 0x004fca0000000006 */
[----:B------:R2:W-:Y:S02]  /*4590*/  STL [R0+0x8], R29 ;  /* 0x0000081d00007387 */ /* 0x0005e40000100800 */
.L_x_455:
[----:B------:R-:W-:Y:S05]  /*45a0*/  BSYNC.RECONVERGENT B1 ;  /* 0x0000000000017941 */ /* 0x000fea0003800200 */
.L_x_454:
[----:B------:R-:W-:Y:S04]  /*45b0*/  BSSY.RECONVERGENT B1, `(.L_x_456) ;  /* 0x0000006000017945 */ /* 0x000fe80003800200 */
[----:B------:R-:W-:Y:S05]  /*45c0*/  @P4 BRA `(.L_x_457) ;  /* 0x0000000000104947 */ /* 0x000fea0003800000 */
[----:B------:R-:W3:Y:S04]  /*45d0*/  LDL R7, [R0+0x4] ;  /* 0x0000040000077983 */ /* 0x000ee80000100800 */
[----:B01----:R-:W3:Y:S02]  /*45e0*/  LDS R5, [R24+0x3680] ;  /* 0x0036800018057984 */ /* 0x003ee40000000800 */
[----:B---3--:R-:W-:-:S05]  /*45f0*/  FFMA R5, R12, R5, R7 ;  /* 0x000000050c057223 */ /* 0x008fca0000000007 */
[----:B------:R3:W-:Y:S02]  /*4600*/  STL [R0+0x4], R5 ;  /* 0x0000040500007387 */ /* 0x0007e40000100800 */
.L_x_457:
[----:B------:R-:W-:Y:S05]  /*4610*/  BSYNC.RECONVERGENT B1 ;  /* 0x0000000000017941 */ /* 0x000fea0003800200 */
.L_x_456:
[----:B------:R-:W-:Y:S04]  /*4620*/  BSSY.RECONVERGENT B1, `(.L_x_458) ;  /* 0x0000006000017945 */ /* 0x000fe80003800200 */
[----:B------:R-:W-:Y:S05]  /*4630*/  @P5 BRA `(.L_x_459) ;  /* 0x0000000000105947 */ /* 0x000fea0003800000 */
[----:B------:R-:W4:Y:S04]  /*4640*/  LDL R7, [R0+0x8] ;  /* 0x0000080000077983 */ /* 0x000f280000100800 */
[----:B01-3--:R-:W4:Y:S02]  /*4650*/  LDS R5, [R24+0x3700] ;  /* 0x0037000018057984 */ /* 0x00bf240000000800 */
[----:B----4-:R-:W-:-:S05]  /*4660*/  FFMA R5, R12, R5, R7 ;  /* 0x000000050c057223 */ /* 0x010fca0000000007 */
[----:B------:R4:W-:Y:S02]  /*4670*/  STL [R0+0x8], R5 ;  /* 0x0000080500007387 */ /* 0x0009e40000100800 */
.L_x_459:
[----:B------:R-:W-:Y:S05]  /*4680*/  BSYNC.RECONVERGENT B1 ;  /* 0x0000000000017941 */ /* 0x000fea0003800200 */
.L_x_458:
[----:B------:R-:W-:Y:S04]  /*4690*/  BSSY.RECONVERGENT B1, `(.L_x_460) ;  /* 0x0000006000017945 */ /* 0x000fe80003800200 */
[----:B------:R-:W-:Y:S05]  /*46a0*/  @P4 BRA `(.L_x_461) ;  /* 0x0000000000104947 */ /* 0x000fea0003800000 */
[----:B------:R-:W0:Y:S04]  /*46b0*/  LDL R6, [R0+0x4] ;  /* 0x0000040000067983 */ /* 0x000e280000100800 */
[----:B------:R-:W0:Y:S02]  /*46c0*/  LDS R4, [R24+0x3880] ;  /* 0x0038800018047984 */ /* 0x000e240000000800 */
[----:B01-34-:R-:W-:-:S05]  /*46d0*/  FFMA R5, R13, R4, R6 ;  /* 0x000000040d057223 */ /* 0x01bfca0000000006 */
[----:B------:R0:W-:Y:S02]  /*46e0*/  STL [R0+0x4], R5 ;  /* 0x0000040500007387 */ /* 0x0001e40000100800 */
.L_x_461:
[----:B------:R-:W-:Y:S05]  /*46f0*/  BSYNC.RECONVERGENT B1 ;  /* 0x0000000000017941 */ /* 0x000fea0003800200 */
.L_x_460:
[----:B------:R-:W-:Y:S04]  /*4700*/  BSSY.RECONVERGENT B1, `(.L_x_462) ;  /* 0x0000006000017945 */ /* 0x000fe80003800200 */
[----:B------:R-:W-:Y:S05]  /*4710*/  @P5 BRA `(.L_x_463) ;  /* 0x0000000000105947 */ /* 0x000fea0003800000 */
[----:B------:R-:W0:Y:S04]  /*4720*/  LDL R6, [R0+0x8] ;  /* 0x0000080000067983 */ /* 0x000e280000100800 */
[----:B------:R-:W0:Y:S02]  /*4730*/  LDS R4, [R24+0x3900] ;  /* 0x0039000018047984 */ /* 0x000e240000000800 */
[----:B01-34-:R-:W-:-:S05]  /*4740*/  FFMA R5, R13, R4, R6 ;  /* 0x000000040d057223 */ /* 0x01bfca0000000006 */
[----:B------:R0:W-:Y:S02]  /*4750*/  STL [R0+0x8], R5 ;  /* 0x0000080500007387 */ /* 0x0001e40000100800 */
.L_x_463:
[----:B------:R-:W-:Y:S05]  /*4760*/  BSYNC.RECONVERGENT B1 ;  /* 0x0000000000017941 */ /* 0x000fea0003800200 */
.L_x_462:
[----:B------:R-:W-:Y:S04]  /*4770*/  BSSY.RECONVERGENT B1, `(.L_x_464) ;  /* 0x0000006000017945 */ /* 0x000fe80003800200 */
[----:B------:R-:W-:Y:S05]  /*4780*/  @P4 BRA `(.L_x_465) ;  /* 0x0000000000104947 */ /* 0x000fea0003800000 */
[----:B------:R-:W0:Y:S04]  /*4790*/  LDL R6, [R0+0x4] ;  /* 0x0000040000067983 */ /* 0x000e280000100800 */
[----:B------:R-:W0:Y:S02]  /*47a0*/  LDS R4, [R24+0x3a80] ;  /* 0x003a800018047984 */ /* 0x000e240000000800 */
[----:B01-34-:R-:W-:-:S05]  /*47b0*/  FFMA R5, R15, R4, R6 ;  /* 0x000000040f057223 */ /* 0x01bfca0000000006 */
[----:B------:R0:W-:Y:S02]  /*47c0*/  STL [R0+0x4], R5 ;  /* 0x0000040500007387 */ /* 0x0001e40000100800 */
.L_x_465:
[----:B------:R-:W-:Y:S05]  /*47d0*/  BSYNC.RECONVERGENT B1 ;  /* 0x0000000000017941 */ /* 0x000fea0003800200 */
.L_x_464:
[----:B------:R-:W5:Y:S04]  /*47e0*/  @!P3 LDL R35, [R0] ;  /* 0x000000000023b983 */ /* 0x000f680000100800 */
[----:B------:R-:W5:Y:S04]  /*47f0*/  @!P6 LDL R26, [R0+0xc] ;  /* 0x00000c00001ae983 */ /* 0x000f680000100800 */
[----:B01-34-:R-:W2:Y:S04]  /*4800*/  LDS.128 R4, [R25+0x30] ;  /* 0x0000300019047984 */ /* 0x01bea80000000c00 */
[----:B------:R-:W5:Y:S01]  /*4810*/  @!P3 LDS R33, [R24+0x4800] ;  /* 0x004800001821b984 */ /* 0x000f620000000800 */
[----:B--2---:R-:W-:-:S04]  /*4820*/  FADD R29, -R10, R4 ;  /* 0x000000040a1d7221 */ /* 0x004fc80000000100 */
[----:B------:R-:W-:-:S04]  /*4830*/  FFMA.SAT R4, R29, R8, 0.5 ;  /* 0x3f0000001d047423 */ /* 0x000fc80000002008 */
[----:B------:R-:W-:-:S04]  /*4840*/  FFMA.RM R4, R4, R9, 12582913 ;  /* 0x4b40000104047423 */ /* 0x000fc80000004009 */
[----:B------:R-:W-:-:S04]  /*4850*/  FADD R22, R4, -12583039 ;  /* 0xcb40007f04167421 */ /* 0x000fc80000000000 */
[----:B------:R-:W-:-:S04]  /*4860*/  FFMA R22, R29, 1.4426950216293334961, -R22 ;  /* 0x3fb8aa3b1d167823 */ /* 0x000fc80000000816 */
[----:B------:R-:W-:-:S06]  /*4870*/  FFMA R29, R29, 1.925963033500011079e-08, R22 ;  /* 0x32a570601d1d7823 */ /* 0x000fcc0000000016 */
[----:B------:R-:W0:Y:S01]  /*4880*/  MUFU.EX2 R29, R29 ;  /* 0x0000001d001d7308 */ /* 0x000e220000000800 */
[----:B------:R-:W-:-:S05]  /*4890*/  SHF.L.U32 R22, R4, 0x17, RZ ;  /* 0x0000001704167819 */ /* 0x000fca00000006ff */
[----:B0-----:R-:W-:Y:S01]  /*48a0*/  FMUL R22, R22, R29 ;  /* 0x0000001d16167220 */ /* 0x001fe20000400000 */
[----:B------:R-:W-:Y:S01]  /*48b0*/  FADD R5, -R10, R5 ;  /* 0x000000050a057221 */ /* 0x000fe20000000100 */
[----:B------:R-:W-:Y:S03]  /*48c0*/  @!P3 LDS R29, [R24+0x4a00] ;  /* 0x004a0000181db984 */ /* 0x000fe60000000800 */
[----:B------:R-:W-:-:S04]  /*48d0*/  FFMA.SAT R4, R5, R8, 0.5 ;  /* 0x3f00000005047423 */ /* 0x000fc80000002008 */
[----:B------:R-:W-:Y:S01]  /*48e0*/  FFMA.RM R4, R4, R9, 12582913 ;  /* 0x4b40000104047423 */ /* 0x000fe20000004009 */
[C---:B-----5:R-:W-:Y:S02]  /*48f0*/  @!P3 FFMA R33, R22.reuse, R33, R35 ;  /* 0x000000211621b223 */ /* 0x060fe40000000023 */
[----:B------:R-:W0:Y:S04]  /*4900*/  @!P6 LDS R35, [R24+0x4980] ;  /* 0x004980001823e984 */ /* 0x000e280000000800 */
[----:B------:R1:W-:Y:S04]  /*4910*/  @!P3 STL [R0], R33 ;  /* 0x000000210000b387 */ /* 0x0003e80000100800 */
[----:B-1----:R-:W2:Y:S01]  /*4920*/  @!P3 LDL R33, [R0] ;  /* 0x000000000021b983 */ /* 0x002ea20000100800 */
[----:B0-----:R-:W-:Y:S01]  /*4930*/  @!P6 FFMA R35, R22, R35, R26 ;  /* 0x000000231623e223 */ /* 0x001fe2000000001a */
[----:B------:R-:W-:-:S04]  /*4940*/  FADD R26, R4, -12583039 ;  /* 0xcb40007f041a7421 */ /* 0x000fc80000000000 */
[C---:B------:R-:W-:Y:S01]  /*4950*/  FFMA R26, R5.reuse, 1.4426950216293334961, -R26 ;  /* 0x3fb8aa3b051a7823 */ /* 0x040fe2000000081a */
[----:B------:R-:W-:Y:S03]  /*4960*/  @!P6 STL [R0+0xc], R35 ;  /* 0x00000c230000e387 */ /* 0x000fe60000100800 */
[----:B------:R-:W-:Y:S01]  /*4970*/  FFMA R5, R5, 1.925963033500011079e-08, R26 ;  /* 0x32a5706005057823 */ /* 0x000fe2000000001a */
[----:B------:R-:W-:Y:S02]  /*4980*/  SHF.L.U32 R26, R4, 0x17, RZ ;  /* 0x00000017041a7819 */ /* 0x000fe400000006ff */
[----:B------:R-:W3:Y:S03]  /*4990*/  @!P6 LDL R4, [R0+0xc] ;  /* 0x00000c000004e983 */ /* 0x000ee60000100800 */
[----:B------:R-:W0:Y:S02]  /*49a0*/  MUFU.EX2 R5, R5 ;  /* 0x0000000500057308 */ /* 0x000e240000000800 */
[----:B0-----:R-:W-:Y:S01]  /*49b0*/  FMUL R26, R26, R5 ;  /* 0x000000051a1a7220 */ /* 0x001fe20000400000 */
[----:B------:R-:W-:-:S03]  /*49c0*/  FADD R5, -R10, R6 ;  /* 0x000000060a057221 */ /* 0x000fc60000000100 */
[C---:B--2---:R-:W-:Y:S02]  /*49d0*/  @!P3 FFMA R29, R26.reuse, R29, R33 ;  /* 0x0000001d1a1db223 */ /* 0x044fe40000000021 */
[----:B------:R-:W3:Y:S04]  /*49e0*/  @!P6 LDS R33, [R24+0x4b80] ;  /* 0x004b80001821e984 */ /* 0x000ee80000000800 */
[----:B------:R0:W-:Y:S04]  /*49f0*/  @!P3 STL [R0], R29 ;  /* 0x0000001d0000b387 */ /* 0x0001e80000100800 */
[----:B0-----:R-:W2:Y:S01]  /*4a00*/  @!P3 LDL R29, [R0] ;  /* 0x00000000001db983 */ /* 0x001ea20000100800 */
[----:B---3--:R-:W-:Y:S01]  /*4a10*/  @!P6 FFMA R33, R26, R33, R4 ;  /* 0x000000211a21e223 */ /* 0x008fe20000000004 */
[----:B------:R-:W-:-:S04]  /*4a20*/  FFMA.SAT R4, R5, R8, 0.5 ;  /* 0x3f00000005047423 */ /* 0x000fc80000002008 */
[----:B------:R-:W-:Y:S01]  /*4a30*/  FFMA.RM R4, R4, R9, 12582913 ;  /* 0x4b40000104047423 */ /* 0x000fe20000004009 */
[----:B------:R-:W-:Y:S03]  /*4a40*/  @!P6 STL [R0+0xc], R33 ;  /* 0x00000c210000e387 */ /* 0x000fe60000100800 */
[C---:B------:R-:W-:Y:S01]  /*4a50*/  FADD R6, R4.reuse, -12583039 ;  /* 0xcb40007f04067421 */ /* 0x040fe20000000000 */
[----:B------:R-:W-:Y:S02]  /*4a60*/  SHF.L.U32 R28, R4, 0x17, RZ ;  /* 0x00000017041c7819 */ /* 0x000fe400000006ff */
[----:B------:R-:W3:Y:S01]  /*4a70*/  @!P6 LDL R4, [R0+0xc] ;  /* 0x00000c000004e983 */ /* 0x000ee20000100800 */
[----:B------:R-:W-:-:S04]  /*4a80*/  FFMA R6, R5, 1.4426950216293334961, -R6 ;  /* 0x3fb8aa3b05067823 */ /* 0x000fc80000000806 */
[----:B------:R-:W-:-:S04]  /*4a90*/  FFMA R6, R5, 1.925963033500011079e-08, R6 ;  /* 0x32a5706005067823 */ /* 0x000fc80000000006 */
[----:B------:R-:W0:Y:S02]  /*4aa0*/  MUFU.EX2 R5, R6 ;  /* 0x0000000600057308 */ /* 0x000e240000000800 */
[----:B0-----:R-:W-:Y:S02]  /*4ab0*/  FMUL R28, R28, R5 ;  /* 0x000000051c1c7220 */ /* 0x001fe40000400000 */
[----:B------:R-:W2:Y:S01]  /*4ac0*/  @!P3 LDS R5, [R24+0x4c00] ;  /* 0x004c00001805b984 */ /* 0x000ea20000000800 */
[----:B------:R-:W-:Y:S01]  /*4ad0*/  FADD R7, -R10, R7 ;  /* 0x000000070a077221 */ /* 0x000fe20000000100 */
[C---:B--2---:R-:W-:Y:S02]  /*4ae0*/  @!P3 FFMA R5, R28.reuse, R5, R29 ;  /* 0x000000051c05b223 */ /* 0x044fe4000000001d */
[----:B------:R-:W3:Y:S04]  /*4af0*/  @!P6 LDS R29, [R24+0x4d80] ;  /* 0x004d8000181de984 */ /* 0x000ee80000000800 */
[----:B------:R-:W-:Y:S04]  /*4b00*/  @!P3 STL [R0], R5 ;  /* 0x000000050000b387 */ /* 0x000fe80000100800 */
[----:B------:R-:W2:Y:S01]  /*4b10*/  @!P3 LDL R30, [R0] ;  /* 0x00000000001eb983 */ /* 0x000ea20000100800 */
[----:B---3--:R-:W-:Y:S01]  /*4b20*/  @!P6 FFMA R33, R28, R29, R4 ;  /* 0x0000001d1c21e223 */ /* 0x008fe20000000004 */
[----:B------:R-:W-:-:S04]  /*4b30*/  FFMA.SAT R4, R7, R8, 0.5 ;  /* 0x3f00000007047423 */ /* 0x000fc80000002008 */
[----:B------:R-:W-:-:S04]  /*4b40*/  FFMA.RM R4, R4, R9, 12582913 ;  /* 0x4b40000104047423 */ /* 0x000fc80000004009 */
[----:B------:R-:W-:-:S04]  /*4b50*/  FADD R6, R4, -12583039 ;  /* 0xcb40007f04067421 */ /* 0x000fc80000000000 */
[C---:B------:R-:W-:Y:S01]  /*4b60*/  FFMA R6, R7.reuse, 1.4426950216293334961, -R6 ;  /* 0x3fb8aa3b07067823 */ /* 0x040fe20000000806 */
[----:B------:R-:W-:Y:S03]  /*4b70*/  @!P6 STL [R0+0xc], R33 ;  /* 0x00000c210000e387 */ /* 0x000fe60000100800 */
[----:B------:R-:W-:Y:S02]  /*4b80*/  FFMA R6, R7, 1.925963033500011079e-08, R6 ;  /* 0x32a5706007067823 */ /* 0x000fe40000000006 */
[----:B------:R-:W3:Y:S01]  /*4b90*/  @!P6 LDL R7, [R0+0xc] ;  /* 0x00000c000007e983 */ /* 0x000ee20000100800 */
[----:B------:R-:W-:-:S03]  /*4ba0*/  SHF.L.U32 R29, R4, 0x17, RZ ;  /* 0x00000017041d7819 */ /* 0x000fc600000006ff */
[----:B------:R-:W2:Y:S01]  /*4bb0*/  @!P3 LDS R4, [R24+0x4e00] ;  /* 0x004e00001804b984 */ /* 0x000ea20000000800 */
[----:B------:R-:W0:Y:S02]  /*4bc0*/  MUFU.EX2 R6, R6 ;  /* 0x0000000600067308 */ /* 0x000e240000000800 */
[----:B0-----:R-:W-:Y:S01]  /*4bd0*/  FMUL R29, R29, R6 ;  /* 0x000000061d1d7220 */ /* 0x001fe20000400000 */
[----:B------:R-:W-:-:S04]  /*4be0*/  FADD R12, R31, R12 ;  /* 0x0000000c1f0c7221 */ /* 0x000fc80000000000 */
[----:B------:R-:W-:Y:S01]  /*4bf0*/  FADD R12, R12, R13 ;  /* 0x0000000d0c0c7221 */ /* 0x000fe20000000000 */
[----:B------:R-:W-:Y:S03]  /*4c00*/  BSSY.RECONVERGENT B1, `(.L_x_466) ;  /* 0x000000d000017945 */ /* 0x000fe60003800200 */
[----:B------:R-:W-:Y:S01]  /*4c10*/  FADD R12, R12, R15 ;  /* 0x0000000f0c0c7221 */ /* 0x000fe20000000000 */
[C---:B--2---:R-:W-:Y:S02]  /*4c20*/  @!P3 FFMA R5, R29.reuse, R4, R30 ;  /* 0x000000041d05b223 */ /* 0x044fe4000000001e */
[----:B------:R-:W3:Y:S04]  /*4c30*/  @!P6 LDS R4, [R24+0x4f80] ;  /* 0x004f80001804e984 */ /* 0x000ee80000000800 */
[----:B------:R0:W-:Y:S01]  /*4c40*/  @!P3 STL [R0], R5 ;  /* 0x000000050000b387 */ /* 0x0001e20000100800 */
[----:B------:R-:W-:Y:S01]  /*4c50*/  FADD R30, R12, R27 ;  /* 0x0000001b0c1e7221 */ /* 0x000fe20000000000 */
[----:B---3--:R-:W-:-:S05]  /*4c60*/  @!P6 FFMA R7, R29, R4, R7 ;  /* 0x000000041d07e223 */ /* 0x008fca0000000007 */
[----:B------:R0:W-:Y:S01]  /*4c70*/  @!P6 STL [R0+0xc], R7 ;  /* 0x00000c070000e387 */ /* 0x0001e20000100800 */
[----:B------:R-:W-:Y:S05]  /*4c80*/  @P5 BRA `(.L_x_467) ;  /* 0x0000000000105947 */ /* 0x000fea0003800000 */
[----:B------:R-:W2:Y:S04]  /*4c90*/  LDL R6, [R0+0x8] ;  /* 0x0000080000067983 */ /* 0x000ea80000100800 */
[----:B------:R-:W2:Y:S02]  /*4ca0*/  LDS R4, [R24+0x3b00] ;  /* 0x003b000018047984 */ /* 0x000ea40000000800 */
[----:B--2---:R-:W-:-:S05]  /*4cb0*/  FFMA R15, R15, R4, R6 ;  /* 0x000000040f0f7223 */ /* 0x004fca0000000006 */
[----:B------:R1:W-:Y:S02]  /*4cc0*/  STL [R0+0x8], R15 ;  /* 0x0000080f00007387 */ /* 0x0003e40000100800 */
.L_x_467:
[----:B------:R-:W-:Y:S05]  /*4cd0*/  BSYNC.RECONVERGENT B1 ;  /* 0x0000000000017941 */ /* 0x000fea0003800200 */
.L_x_466:
[----:B------:R-:W-:Y:S04]  /*4ce0*/  BSSY.RECONVERGENT B1, `(.L_x_468) ;  /* 0x0000006000017945 */ /* 0x000fe80003800200 */
[----:B------:R-:W-:Y:S05]  /*4cf0*/  @P4 BRA `(.L_x_469) ;  /* 0x0000000000104947 */ /* 0x000fea0003800000 */
[----:B------:R-:W0:Y:S04]  /*4d00*/  LDL R6, [R0+0x4] ;  /* 0x0000040000067983 */ /* 0x000e280000100800 */
[----:B------:R-:W0:Y:S02]  /*4d10*/  LDS R4, [R24+0x3c80] ;  /* 0x003c800018047984 */ /* 0x000e240000000800 */
[----:B0-----:R-:W-:-:S05]  /*4d20*/  FFMA R5, R27, R4, R6 ;  /* 0x000000041b057223 */ /* 0x001fca0000000006 */
[----:B------:R2:W-:Y:S02]  /*4d30*/  STL [R0+0x4], R5 ;  /* 0x0000040500007387 */ /* 0x0005e40000100800 */
.L_x_469:
[----:B------:R-:W-:Y:S05]  /*4d40*/  BSYNC.RECONVERGENT B1 ;  /* 0x0000000000017941 */ /* 0x000fea0003800200 */
.L_x_468:
[----:B------:R-:W-:Y:S04]  /*4d50*/  BSSY.RECONVERGENT B1, `(.L_x_470) ;  /* 0x0000006000017945 */ /* 0x000fe80003800200 */
[----:B------:R-:W-:Y:S05]  /*4d60*/  @P5 BRA `(.L_x_471) ;  /* 0x0000000000105947 */ /* 0x000fea0003800000 */
[----:B------:R-:W3:Y:S04]  /*4d70*/  LDL R6, [R0+0x8] ;  /* 0x0000080000067983 */ /* 0x000ee80000100800 */
[----:B------:R-:W3:Y:S02]  /*4d80*/  LDS R4, [R24+0x3d00] ;  /* 0x003d000018047984 */ /* 0x000ee40000000800 */
[----:B---3--:R-:W-:-:S05]  /*4d90*/  FFMA R27, R27, R4, R6 ;  /* 0x000000041b1b7223 */ /* 0x008fca0000000006 */
[----:B------:R3:W-:Y:S02]  /*4da0*/  STL [R0+0x8], R27 ;  /* 0x0000081b00007387 */ /* 0x0007e40000100800 */
.L_x_471:
[----:B------:R-:W-:Y:S05]  /*4db0*/  BSYNC.RECONVERGENT B1 ;  /* 0x0000000000017941 */ /* 0x000fea0003800200 */
.L_x_470:
[----:B------:R-:W-:Y:S04]  /*4dc0*/  BSSY.RECONVERGENT B1, `(.L_x_472) ;  /* 0x0000006000017945 */ /* 0x000fe80003800200 */
[----:B------:R-:W-:Y:S05]  /*4dd0*/  @P4 BRA `(.L_x_473) ;  /* 0x0000000000104947 */ /* 0x000fea0003800000 */
[----:B------:R-:W0:Y:S04]  /*4de0*/  LDL R6, [R0+0x4] ;  /* 0x0000040000067983 */ /* 0x000e280000100800 */
[----:B------:R-:W0:Y:S02]  /*4df0*/  LDS R4, [R24+0x3e80] ;  /* 0x003e800018047984 */ /* 0x000e240000000800 */
[----:B0-2---:R-:W-:-:S05]  /*4e00*/  FFMA R5, R11, R4, R6 ;  /* 0x000000040b057223 */ /* 0x005fca0000000006 */
[----:B------:R4:W-:Y:S02]  /*4e10*/  STL [R0+0x4], R5 ;  /* 0x0000040500007387 */ /* 0x0009e40000100800 */
.L_x_473:
[----:B------:R-:W-:Y:S05]  /*4e20*/  BSYNC.RECONVERGENT B1 ;  /* 0x0000000000017941 */ /* 0x000fea0003800200 */
.L_x_472:
[----:B------:R-:W-:Y:S04]  /*4e30*/  BSSY.RECONVERGENT B1, `(.L_x_474) ;  /* 0x0000006000017945 */ /* 0x000fe80003800200 */
[----:B------:R-:W-:Y:S05]  /*4e40*/  @P5 BRA `(.L_x_475) ;  /* 0x0000000000105947 */ /* 0x000fea0003800000 */
[----:B------:R-:W0:Y:S04]  /*4e50*/  LDL R6, [R0+0x8] ;  /* 0x0000080000067983 */ /* 0x000e280000100800 */
[----:B------:R-:W0:Y:S02]  /*4e60*/  LDS R4, [R24+0x3f00] ;  /* 0x003f000018047984 */ /* 0x000e240000000800 */
[----:B0-2-4-:R-:W-:-:S05]  /*4e70*/  FFMA R5, R11, R4, R6 ;  /* 0x000000040b057223 */ /* 0x015fca0000000006 */
[----:B------:R0:W-:Y:S02]  /*4e80*/  STL [R0+0x8], R5 ;  /* 0x0000080500007387 */ /* 0x0001e40000100800 */
.L_x_475:
[----:B------:R-:W-:Y:S05]  /*4e90*/  BSYNC.RECONVERGENT B1 ;  /* 0x0000000000017941 */ /* 0x000fea0003800200 */
.L_x_474:
[----:B------:R-:W-:Y:S04]  /*4ea0*/  BSSY.RECONVERGENT B1, `(.L_x_476) ;  /* 0x0000006000017945 */ /* 0x000fe80003800200 */
[----:B------:R-:W-:Y:S05]  /*4eb0*/  @P4 BRA `(.L_x_477) ;  /* 0x0000000000104947 */ /* 0x000fea0003800000 */
[----:B0-----:R-:W5:Y:S04]  /*4ec0*/  LDL R7, [R0+0x4] ;  /* 0x0000040000077983 */ /* 0x001f680000100800 */
[----:B--2-4-:R-:W5:Y:S02]  /*4ed0*/  LDS R5, [R24+0x4080] ;  /* 0x0040800018057984 */ /* 0x014f640000000800 */
[----:B-----5:R-:W-:-:S05]  /*4ee0*/  FFMA R5, R20, R5, R7 ;  /* 0x0000000514057223 */ /* 0x020fca0000000007 */
[----:B------:R0:W-:Y:S02]  /*4ef0*/  STL [R0+0x4], R5 ;  /* 0x0000040500007387 */ /* 0x0001e40000100800 */
.L_x_477:
[----:B------:R-:W-:Y:S05]  /*4f00*/  BSYNC.RECONVERGENT B1 ;  /* 0x0000000000017941 */ /* 0x000fea0003800200 */
.L_x_476:
[----:B------:R-:W-:Y:S04]  /*4f10*/  BSSY.RECONVERGENT B1, `(.L_x_478) ;  /* 0x0000006000017945 */ /* 0x000fe80003800200 */
[----:B------:R-:W-:Y:S05]  /*4f20*/  @P5 BRA `(.L_x_479) ;  /* 0x0000000000105947 */ /* 0x000fea0003800000 */
[----:B0-----:R-:W5:Y:S04]  /*4f30*/  LDL R7, [R0+0x8] ;  /* 0x0000080000077983 */ /* 0x001f680000100800 */
[----:B--2-4-:R-:W5:Y:S02]  /*4f40*/  LDS R5, [R24+0x4100] ;  /* 0x0041000018057984 */ /* 0x014f640000000800 */
[----:B-----5:R-:W-:-:S05]  /*4f50*/  FFMA R5, R20, R5, R7 ;  /* 0x0000000514057223 */ /* 0x020fca0000000007 */
[----:B------:R0:W-:Y:S02]  /*4f60*/  STL [R0+0x8], R5 ;  /* 0x0000080500007387 */ /* 0x0001e40000100800 */
.L_x_479:
[----:B------:R-:W-:Y:S05]  /*4f70*/  BSYNC.RECONVERGENT B1 ;  /* 0x0000000000017941 */ /* 0x000fea0003800200 */
.L_x_478:
[----:B------:R-:W-:Y:S04]  /*4f80*/  BSSY.RECONVERGENT B1, `(.L_x_480) ;  /* 0x0000006000017945 */ /* 0x000fe80003800200 */
[----:B------:R-:W-:Y:S05]  /*4f90*/  @P4 BRA `(.L_x_481) ;  /* 0x0000000000104947 */ /* 0x000fea0003800000 */
[----:B------:R-:W0:Y:S04]  /*4fa0*/  LDL R6, [R0+0x4] ;  /* 0x0000040000067983 */ /* 0x000e280000100800 */
[----:B------:R-:W0:Y:S02]  /*4fb0*/  LDS R4, [R24+0x4280] ;  /* 0x0042800018047984 */ /* 0x000e240000000800 */
[----:B0-2-4-:R-:W-:-:S05]  /*4fc0*/  FFMA R5, R21, R4, R6 ;  /* 0x0000000415057223 */ /* 0x015fca0000000006 */
[----:B------:R0:W-:Y:S02]  /*4fd0*/  STL [R0+0x4], R5 ;  /* 0x0000040500007387 */ /* 0x0001e40000100800 */
.L_x_481:
[----:B------:R-:W-:Y:S05]  /*4fe0*/  BSYNC.RECONVERGENT B1 ;  /* 0x0000000000017941 */ /* 0x000fea0003800200 */
.L_x_480:
[----:B---3--:R-:W3:Y:S04]  /*4ff0*/  @!P3 LDL R27, [R0] ;  /* 0x00000000001bb983 */ /* 0x008ee80000100800 */
[----:B------:R-:W5:Y:S04]  /*5000*/  @!P6 LDL R32, [R0+0xc] ;  /* 0x00000c000020e983 */ /* 0x000f680000100800 */
[----:B0-2-4-:R-:W0:Y:S04]  /*5010*/  LDS.128 R4, [R25+0x40] ;  /* 0x0000400019047984 */ /* 0x015e280000000c00 */
[----:B-1----:R-:W3:Y:S01]  /*5020*/  @!P3 LDS R15, [R24+0x5000] ;  /* 0x00500000180fb984 */ /* 0x002ee20000000800 */
[----:B0-----:R-:W-:-:S04]  /*5030*/  FADD R13, -R10, R4 ;  /* 0x000000040a0d7221 */ /* 0x001fc80000000100 */
[----:B------:R-:W-:-:S04]  /*5040*/  FFMA.SAT R4, R13, R8, 0.5 ;  /* 0x3f0000000d047423 */ /* 0x000fc80000002008 */
[----:B------:R-:W-:-:S04]  /*5050*/  FFMA.RM R4, R4, R9, 12582913 ;  /* 0x4b40000104047423 */ /* 0x000fc80000004009 */
[----:B------:R-:W-:-:S04]  /*5060*/  FADD R12, R4, -12583039 ;  /* 0xcb40007f040c7421 */ /* 0x000fc80000000000 */
[----:B------:R-:W-:-:S04]  /*5070*/  FFMA R12, R13, 1.4426950216293334961, -R12 ;  /* 0x3fb8aa3b0d0c7823 */ /* 0x000fc8000000080c */
[----:B------:R-:W-:-:S06]  /*5080*/  FFMA R13, R13, 1.925963033500011079e-08, R12 ;  /* 0x32a570600d0d7823 */ /* 0x000fcc000000000c */
[----:B------:R-:W0:Y:S01]  /*5090*/  MUFU.EX2 R13, R13 ;  /* 0x0000000d000d7308 */ /* 0x000e220000000800 */
[----:B------:R-:W-:-:S05]  /*50a0*/  SHF.L.U32 R12, R4, 0x17, RZ ;  /* 0x00000017040c7819 */ /* 0x000fca00000006ff */
[----:B0-----:R-:W-:-:S04]  /*50b0*/  FMUL R12, R12, R13 ;  /* 0x0000000d0c0c7220 */ /* 0x001fc80000400000 */
[C---:B---3--:R-:W-:Y:S02]  /*50c0*/  @!P3 FFMA R15, R12.reuse, R15, R27 ;  /* 0x0000000f0c0fb223 */ /* 0x048fe4000000001b */
[----:B------:R-:W5:Y:S04]  /*50d0*/  @!P6 LDS R27, [R24+0x5180] ;  /* 0x00518000181be984 */ /* 0x000f680000000800 */
[----:B------:R-:W-:Y:S04]  /*50e0*/  @!P3 STL [R0], R15 ;  /* 0x0000000f0000b387 */ /* 0x000fe80000100800 */
[----:B------:R-:W2:Y:S01]  /*50f0*/  @!P3 LDL R34, [R0] ;  /* 0x000000000022b983 */ /* 0x000ea20000100800 */
[----:B-----5:R-:W-:-:S05]  /*5100*/  @!P6 FFMA R27, R12, R27, R32 ;  /* 0x0000001b0c1be223 */ /* 0x020fca0000000020 */
[----:B------:R0:W-:Y:S04]  /*5110*/  @!P6 STL [R0+0xc], R27 ;  /* 0x00000c1b0000e387 */ /* 0x0001e80000100800 */
[----:B0-----:R-:W3:Y:S01]  /*5120*/  @!P6 LDL R27, [R0+0xc] ;  /* 0x00000c00001be983 */ /* 0x001ee20000100800 */
[----:B------:R-:W-:-:S04]  /*5130*/  FADD R5, -R10, R5 ;  /* 0x000000050a057221 */ /* 0x000fc80000000100 */
        /* <DEDUP_REMOVED lines=9> */
[C---:B--2---:R-:W-:Y:S02]  /*51d0*/  @!P3 FFMA R5, R13.reuse, R4, R34 ;  /* 0x000000040d05b223 */ /* 0x044fe40000000022 */
[----:B------:R-:W3:Y:S04]  /*51e0*/  @!P6 LDS R4, [R24+0x5380] ;  /* 0x005380001804e984 */ /* 0x000ee80000000800 */
[----:B------:R-:W-:Y:S04]  /*51f0*/  @!P3 STL [R0], R5 ;  /* 0x000000050000b387 */ /* 0x000fe80000100800 */
[----:B------:R-:W2:Y:S01]  /*5200*/  @!P3 LDL R32, [R0] ;  /* 0x000000000020b983 */ /* 0x000ea20000100800 */
[----:B---3--:R-:W-:-:S05]  /*5210*/  @!P6 FFMA R27, R13, R4, R27 ;  /* 0x000000040d1be223 */ /* 0x008fca000000001b */
[----:B------:R-:W-:Y:S04]  /*5220*/  @!P6 STL [R0+0xc], R27 ;  /* 0x00000c1b0000e387 */ /* 0x000fe80000100800 */
[----:B------:R-:W3:Y:S01]  /*5230*/  @!P6 LDL R31, [R0+0xc] ;  /* 0x00000c00001fe983 */ /* 0x000ee20000100800 */
        /* <DEDUP_REMOVED lines=9> */
[----:B0-----:R-:W-:Y:S01]  /*52d0*/  FMUL R15, R15, R6 ;  /* 0x000000060f0f7220 */ /* 0x001fe20000400000 */
[----:B------:R-:W-:-:S03]  /*52e0*/  FADD R7, -R10, R7 ;  /* 0x000000070a077221 */ /* 0x000fc60000000100 */
        /* <DEDUP_REMOVED lines=19> */
[----:B------:R-:W-:-:S04]  /*5420*/  FADD R20, R20, R21 ;  /* 0x0000001514147221 */ /* 0x000fc80000000000 */
[----:B------:R-:W-:Y:S01]  /*5430*/  FADD R11, R20, R23 ;  /* 0x00000017140b7221 */ /* 0x000fe20000000000 */
[C---:B--2---:R-:W-:Y:S02]  /*5440*/  @!P3 FFMA R5, R27.reuse, R4, R32 ;  /* 0x000000041b05b223 */ /* 0x044fe40000000020 */
[----:B------:R-:W3:Y:S04]  /*5450*/  @!P6 LDS R4, [R24+0x5780] ;  /* 0x005780001804e984 */ /* 0x000ee80000000800 */
[----:B------:R0:W-:Y:S01]  /*5460*/  @!P3 STL [R0], R5 ;  /* 0x000000050000b387 */ /* 0x0001e20000100800 */
[----:B---3--:R-:W-:-:S05]  /*5470*/  @!P6 FFMA R7, R27, R4, R7 ;  /* 0x000000041b07e223 */ /* 0x008fca0000000007 */
[----:B------:R0:W-:Y:S01]  /*5480*/  @!P6 STL [R0+0xc], R7 ;  /* 0x00000c070000e387 */ /* 0x0001e20000100800 */
[----:B------:R-:W-:Y:S05]  /*5490*/  @P5 BRA `(.L_x_483) ;  /* 0x0000000000105947 */ /* 0x000fea0003800000 */
[----:B------:R-:W2:Y:S04]  /*54a0*/  LDL R6, [R0+0x8] ;  /* 0x0000080000067983 */ /* 0x000ea80000100800 */
[----:B------:R-:W2:Y:S02]  /*54b0*/  LDS R4, [R24+0x4300] ;  /* 0x0043000018047984 */ /* 0x000ea40000000800 */
[----:B--2---:R-:W-:-:S05]  /*54c0*/  FFMA R21, R21, R4, R6 ;  /* 0x0000000415157223 */ /* 0x004fca0000000006 */
[----:B------:R1:W-:Y:S02]  /*54d0*/  STL [R0+0x8], R21 ;  /* 0x0000081500007387 */ /* 0x0003e40000100800 */
.L_x_483:
[----:B------:R-:W-:Y:S05]  /*54e0*/  BSYNC.RECONVERGENT B1 ;  /* 0x0000000000017941 */ /* 0x000fea0003800200 */
.L_x_482:
[----:B------:R-:W-:Y:S04]  /*54f0*/  BSSY.RECONVERGENT B1, `(.L_x_484) ;  /* 0x0000006000017945 */ /* 0x000fe80003800200 */
[----:B------:R-:W-:Y:S05]  /*5500*/  @P4 BRA `(.L_x_485) ;  /* 0x0000000000104947 */ /* 0x000fea0003800000 */
[----:B------:R-:W0:Y:S04]  /*5510*/  LDL R6, [R0+0x4] ;  /* 0x0000040000067983 */ /* 0x000e280000100800 */
[----:B------:R-:W0:Y:S02]  /*5520*/  LDS R4, [R24+0x4480] ;  /* 0x0044800018047984 */ /* 0x000e240000000800 */
[----:B0-----:R-:W-:-:S05]  /*5530*/  FFMA R5, R23, R4, R6 ;  /* 0x0000000417057223 */ /* 0x001fca0000000006 */
[----:B------:R2:W-:Y:S02]  /*5540*/  STL [R0+0x4], R5 ;  /* 0x0000040500007387 */ /* 0x0005e40000100800 */
.L_x_485:
[----:B------:R-:W-:Y:S05]  /*5550*/  BSYNC.RECONVERGENT B1 ;  /* 0x0000000000017941 */ /* 0x000fea0003800200 */
.L_x_484:
[----:B------:R-:W-:Y:S04]  /*5560*/  BSSY.RECONVERGENT B1, `(.L_x_486) ;  /* 0x0000006000017945 */ /* 0x000fe80003800200 */
[----:B------:R-:W-:Y:S05]  /*5570*/  @P5 BRA `(.L_x_487) ;  /* 0x0000000000105947 */ /* 0x000fea0003800000 */
[----:B------:R-:W3:Y:S04]  /*5580*/  LDL R6, [R0+0x8] ;  /* 0x0000080000067983 */ /* 0x000ee80000100800 */
[----:B------:R-:W3:Y:S02]  /*5590*/  LDS R4, [R24+0x4500] ;  /* 0x0045000018047984 */ /* 0x000ee40000000800 */
[----:B---3--:R-:W-:-:S05]  /*55a0*/  FFMA R23, R23, R4, R6 ;  /* 0x0000000417177223 */ /* 0x008fca0000000006 */
[----:B------:R3:W-:Y:S02]  /*55b0*/  STL [R0+0x8], R23 ;  /* 0x0000081700007387 */ /* 0x0007e40000100800 */
.L_x_487:
[----:B------:R-:W-:Y:S05]  /*55c0*/  BSYNC.RECONVERGENT B1 ;  /* 0x0000000000017941 */ /* 0x000fea0003800200 */
.L_x_486:
[----:B------:R-:W-:Y:S04]  /*55d0*/  BSSY.RECONVERGENT B1, `(.L_x_488) ;  /* 0x0000006000017945 */ /* 0x000fe80003800200 */
[----:B------:R-:W-:Y:S05]  /*55e0*/  @P4 BRA `(.L_x_489) ;  /* 0x0000000000104947 */ /* 0x000fea0003800000 */
[----:B0-----:R-:W4:Y:S04]  /*55f0*/  LDL R7, [R0+0x4] ;  /* 0x0000040000077983 */ /* 0x001f280000100800 */
[----:B--2---:R-:W4:Y:S02]  /*5600*/  LDS R5, [R24+0x4680] ;  /* 0x0046800018057984 */ /* 0x004f240000000800 */
[----:B----4-:R-:W-:-:S05]  /*5610*/  FFMA R5, R14, R5, R7 ;  /* 0x000000050e057223 */ /* 0x010fca0000000007 */
[----:B------:R4:W-:Y:S02]  /*5620*/  STL [R0+0x4], R5 ;  /* 0x0000040500007387 */ /* 0x0009e40000100800 */
.L_x_489:
[----:B------:R-:W-:Y:S05]  /*5630*/  BSYNC.RECONVERGENT B1 ;  /* 0x0000000000017941 */ /* 0x000fea0003800200 */
.L_x_488:
[----:B------:R-:W-:Y:S04]  /*5640*/  BSSY.RECONVERGENT B1, `(.L_x_490) ;  /* 0x0000006000017945 */ /* 0x000fe80003800200 */
[----:B------:R-:W-:Y:S05]  /*5650*/  @P5 BRA `(.L_x_491) ;  /* 0x0000000000105947 */ /* 0x000fea0003800000 */
[----:B0-----:R-:W5:Y:S04]  /*5660*/  LDL R7, [R0+0x8] ;  /* 0x0000080000077983 */ /* 0x001f680000100800 */
[----:B--2-4-:R-:W5:Y:S02]  /*5670*/  LDS R5, [R24+0x4700] ;  /* 0x0047000018057984 */ /* 0x014f640000000800 */
[----:B-----5:R-:W-:-:S05]  /*5680*/  FFMA R5, R14, R5, R7 ;  /* 0x000000050e057223 */ /* 0x020fca0000000007 */
[----:B------:R0:W-:Y:S02]  /*5690*/  STL [R0+0x8], R5 ;  /* 0x0000080500007387 */ /* 0x0001e40000100800 */
.L_x_491:
[----:B------:R-:W-:Y:S05]  /*56a0*/  BSYNC.RECONVERGENT B1 ;  /* 0x0000000000017941 */ /* 0x000fea0003800200 */
.L_x_490:
[----:B------:R-:W-:Y:S04]  /*56b0*/  BSSY.RECONVERGENT B1, `(.L_x_492) ;  /* 0x0000006000017945 */ /* 0x000fe80003800200 */
[----:B------:R-:W-:Y:S05]  /*56c0*/  @P4 BRA `(.L_x_493) ;  /* 0x0000000000104947 */ /* 0x000fea0003800000 */
[----:B0-----:R-:W5:Y:S04]  /*56d0*/  LDL R7, [R0+0x4] ;  /* 0x0000040000077983 */ /* 0x001f680000100800 */
[----:B--2-4-:R-:W5:Y:S02]  /*56e0*/  LDS R5, [R24+0x4880] ;  /* 0x0048800018057984 */ /* 0x014f640000000800 */
[----:B-----5:R-:W-:-:S05]  /*56f0*/  FFMA R5, R22, R5, R7 ;  /* 0x0000000516057223 */ /* 0x020fca0000000007 */
[----:B------:R0:W-:Y:S02]  /*5700*/  STL [R0+0x4], R5 ;  /* 0x0000040500007387 */ /* 0x0001e40000100800 */
.L_x_493:
[----:B------:R-:W-:Y:S05]  /*5710*/  BSYNC.RECONVERGENT B1 ;  /* 0x0000000000017941 */ /* 0x000fea0003800200 */
.L_x_492:
[----:B---3--:R-:W3:Y:S04]  /*5720*/  @!P3 LDL R23, [R0] ;  /* 0x000000000017b983 */ /* 0x008ee80000100800 */
[----:B0-2-4-:R-:W1:Y:S04]  /*5730*/  LDS.128 R4, [R25+0x50] ;  /* 0x0000500019047984 */ /* 0x015e680000000c00 */
[----:B------:R-:W2:Y:S01]  /*5740*/  @!P6 LDL R31, [R0+0xc] ;  /* 0x00000c00001fe983 */ /* 0x000ea20000100800 */
[----:B-1----:R-:W-:-:S04]  /*5750*/  FADD R21, -R10, R4 ;  /* 0x000000040a157221 */ /* 0x002fc80000000100 */
        /* <DEDUP_REMOVED lines=8> */
[----:B------:R-:W3:Y:S02]  /*57e0*/  @!P3 LDS R21, [R24+0x5800] ;  /* 0x005800001815b984 */ /* 0x000ee40000000800 */
[----:B---3--:R-:W-:Y:S01]  /*57f0*/  @!P3 FFMA R21, R4, R21, R23 ;  /* 0x000000150415b223 */ /* 0x008fe20000000017 */
[----:B------:R-:W-:Y:S01]  /*5800*/  FADD R5, -R10, R5 ;  /* 0x000000050a057221 */ /* 0x000fe20000000100 */
[----:B------:R-:W2:Y:S04]  /*5810*/  @!P6 LDS R23, [R24+0x5980] ;  /* 0x005980001817e984 */ /* 0x000ea80000000800 */
[----:B------:R-:W-:Y:S04]  /*5820*/  @!P3 STL [R0], R21 ;  /* 0x000000150000b387 */ /* 0x000fe80000100800 */
[----:B------:R-:W3:Y:S01]  /*5830*/  @!P3 LDL R32, [R0] ;  /* 0x000000000020b983 */ /* 0x000ee20000100800 */
[----:B------:R-:W-:-:S04]  /*5840*/  FFMA.SAT R30, R5, R8, 0.5 ;  /* 0x3f000000051e7423 */ /* 0x000fc80000002008 */
[----:B------:R-:W-:-:S04]  /*5850*/  FFMA.RM R30, R30, R9, 12582913 ;  /* 0x4b4000011e1e7423 */ /* 0x000fc80000004009 */
[----:B------:R-:W-:-:S04]  /*5860*/  FADD R20, R30, -12583039 ;  /* 0xcb40007f1e147421 */ /* 0x000fc80000000000 */
[----:B------:R-:W-:-:S04]  /*5870*/  FFMA R20, R5, 1.4426950216293334961, -R20 ;  /* 0x3fb8aa3b05147823 */ /* 0x000fc80000000814 */
[----:B------:R-:W-:Y:S01]  /*5880*/  FFMA R20, R5, 1.925963033500011079e-08, R20 ;  /* 0x32a5706005147823 */ /* 0x000fe20000000014 */
[----:B------:R-:W-:Y:S02]  /*5890*/  SHF.L.U32 R5, R30, 0x17, RZ ;  /* 0x000000171e057819 */ /* 0x000fe400000006ff */
[----:B------:R-:W3:Y:S03]  /*58a0*/  @!P3 LDS R30, [R24+0x5a00] ;  /* 0x005a0000181eb984 */ /* 0x000ee60000000800 */
[----:B------:R-:W0:Y:S01]  /*58b0*/  MUFU.EX2 R20, R20 ;  /* 0x0000001400147308 */ /* 0x000e220000000800 */
[----:B------:R-:W-:-:S04]  /*58c0*/  FADD R33, -R10, R6 ;  /* 0x000000060a217221 */ /* 0x000fc80000000100 */
[----:B------:R-:W-:-:S04]  /*58d0*/  FFMA.SAT R6, R33, R8, 0.5 ;  /* 0x3f00000021067423 */ /* 0x000fc80000002008 */
[----:B------:R-:W-:Y:S01]  /*58e0*/  FFMA.RM R6, R6, R9, 12582913 ;  /* 0x4b40000106067423 */ /* 0x000fe20000004009 */
[----:B--2---:R-:W-:Y:S01]  /*58f0*/  @!P6 FFMA R23, R4, R23, R31 ;  /* 0x000000170417e223 */ /* 0x004fe2000000001f */
[----:B0-----:R-:W-:Y:S02]  /*5900*/  FMUL R5, R5, R20 ;  /* 0x0000001405057220 */ /* 0x001fe40000400000 */
[----:B------:R-:W-:-:S04]  /*5910*/  FADD R20, R6, -12583039 ;  /* 0xcb40007f06147421 */ /* 0x000fc80000000000 */
[C---:B------:R-:W-:Y:S01]  /*5920*/  FFMA R20, R33.reuse, 1.4426950216293334961, -R20 ;  /* 0x3fb8aa3b21147823 */ /* 0x040fe20000000814 */
[----:B------:R0:W-:Y:S03]  /*5930*/  @!P6 STL [R0+0xc], R23 ;  /* 0x00000c170000e387 */ /* 0x0001e60000100800 */
[----:B------:R-:W-:-:S04]  /*5940*/  FFMA R20, R33, 1.925963033500011079e-08, R20 ;  /* 0x32a5706021147823 */ /* 0x000fc80000000014 */
[----:B0-----:R-:W0:Y:S01]  /*5950*/  MUFU.EX2 R23, R20 ;  /* 0x0000001400177308 */ /* 0x001e220000000800 */
[----:B------:R-:W-:-:S05]  /*5960*/  SHF.L.U32 R6, R6, 0x17, RZ ;  /* 0x0000001706067819 */ /* 0x000fca00000006ff */
[----:B0-----:R-:W-:Y:S01]  /*5970*/  FMUL R6, R6, R23 ;  /* 0x0000001706067220 */ /* 0x001fe20000400000 */
[----:B---3--:R-:W-:Y:S02]  /*5980*/  @!P3 FFMA R21, R5, R30, R32 ;  /* 0x0000001e0515b223 */ /* 0x008fe40000000020 */
[----:B------:R-:W2:Y:S04]  /*5990*/  @!P6 LDL R32, [R0+0xc] ;  /* 0x00000c000020e983 */ /* 0x000ea80000100800 */
[----:B------:R-:W-:Y:S04]  /*59a0*/  @!P3 STL [R0], R21 ;  /* 0x000000150000b387 */ /* 0x000fe80000100800 */
[----:B------:R-:W3:Y:S04]  /*59b0*/  @!P3 LDL R23, [R0] ;  /* 0x000000000017b983 */ /* 0x000ee80000100800 */
[----:B------:R-:W2:Y:S04]  /*59c0*/  @!P6 LDS R30, [R24+0x5b80] ;  /* 0x005b8000181ee984 */ /* 0x000ea80000000800 */
[----:B------:R-:W3:Y:S01]  /*59d0*/  @!P3 LDS R21, [R24+0x5c00] ;  /* 0x005c00001815b984 */ /* 0x000ee20000000800 */
[----:B------:R-:W-:-:S04]  /*59e0*/  FADD R7, -R10, R7 ;  /* 0x000000070a077221 */ /* 0x000fc80000000100 */
[----:B------:R-:W-:-:S04]  /*59f0*/  FFMA.SAT R10, R7, R8, 0.5 ;  /* 0x3f000000070a7423 */ /* 0x000fc80000002008 */
[----:B------:R-:W-:-:S04]  /*5a00*/  FFMA.RM R10, R10, R9, 12582913 ;  /* 0x4b4000010a0a7423 */ /* 0x000fc80000004009 */
[----:B------:R-:W-:-:S04]  /*5a10*/  FADD R20, R10, -12583039 ;  /* 0xcb40007f0a147421 */ /* 0x000fc80000000000 */
[----:B------:R-:W-:Y:S01]  /*5a20*/  FFMA R20, R7, 1.4426950216293334961, -R20 ;  /* 0x3fb8aa3b07147823 */ /* 0x000fe20000000814 */
[----:B--2---:R-:W-:Y:S01]  /*5a30*/  @!P6 FFMA R31, R5, R30, R32 ;  /* 0x0000001e051fe223 */ /* 0x004fe20000000020 */
[----:B---3--:R-:W-:-:S04]  /*5a40*/  @!P3 FFMA R21, R6, R21, R23 ;  /* 0x000000150615b223 */ /* 0x008fc80000000017 */
[----:B------:R-:W-:Y:S04]  /*5a50*/  @!P6 STL [R0+0xc], R31 ;  /* 0x00000c1f0000e387 */ /* 0x000fe80000100800 */
[----:B------:R-:W-:Y:S04]  /*5a60*/  @!P3 STL [R0], R21 ;  /* 0x000000150000b387 */ /* 0x000fe80000100800 */
[----:B------:R-:W2:Y:S04]  /*5a70*/  @!P6 LDL R23, [R0+0xc] ;  /* 0x00000c000017e983 */ /* 0x000ea80000100800 */
[----:B------:R-:W3:Y:S01]  /*5a80*/  @!P3 LDL R30, [R0] ;  /* 0x00000000001eb983 */ /* 0x000ee20000100800 */
[----:B------:R-:W-:Y:S01]  /*5a90*/  FFMA R20, R7, 1.925963033500011079e-08, R20 ;  /* 0x32a5706007147823 */ /* 0x000fe20000000014 */
[----:B------:R-:W-:-:S02]  /*5aa0*/  SHF.L.U32 R7, R10, 0x17, RZ ;  /* 0x000000170a077819 */ /* 0x000fc400000006ff */
[----:B------:R-:W2:Y:S04]  /*5ab0*/  @!P6 LDS R21, [R24+0x5d80] ;  /* 0x005d80001815e984 */ /* 0x000ea80000000800 */
[----:B------:R-:W3:Y:S01]  /*5ac0*/  @!P3 LDS R10, [R24+0x5e00] ;  /* 0x005e0000180ab984 */ /* 0x000ee20000000800 */
[----:B------:R-:W0:Y:S02]  /*5ad0*/  MUFU.EX2 R20, R20 ;  /* 0x0000001400147308 */ /* 0x000e240000000800 */
[----:B0-----:R-:W-:Y:S01]  /*5ae0*/  FMUL R7, R7, R20 ;  /* 0x0000001407077220 */ /* 0x001fe20000400000 */
[----:B------:R-:W-:Y:S01]  /*5af0*/  FADD R11, R11, R14 ;  /* 0x0000000e0b0b7221 */ /* 0x000fe20000000000 */
[----:B------:R-:W-:Y:S03]  /*5b00*/  BSSY.RECONVERGENT B1, `(.L_x_494) ;  /* 0x000000c000017945 */ /* 0x000fe60003800200 */
[----:B------:R-:W-:-:S04]  /*5b10*/  FADD R11, R11, R22 ;  /* 0x000000160b0b7221 */ /* 0x000fc80000000000 */
[----:B------:R-:W-:Y:S01]  /*5b20*/  FADD R11, R11, R26 ;  /* 0x0000001a0b0b7221 */ /* 0x000fe20000000000 */
[----:B--2---:R-:W-:Y:S01]  /*5b30*/  @!P6 FFMA R21, R6, R21, R23 ;  /* 0x000000150615e223 */ /* 0x004fe20000000017 */
[----:B---3--:R-:W-:-:S04]  /*5b40*/  @!P3 FFMA R23, R7, R10, R30 ;  /* 0x0000000a0717b223 */ /* 0x008fc8000000001e */
[----:B------:R0:W-:Y:S04]  /*5b50*/  @!P6 STL [R0+0xc], R21 ;  /* 0x00000c150000e387 */ /* 0x0001e80000100800 */
[----:B------:R0:W-:Y:S01]  /*5b60*/  @!P3 STL [R0], R23 ;  /* 0x000000170000b387 */ /* 0x0001e20000100800 */
[----:B------:R-:W-:Y:S05]  /*5b70*/  @P5 BRA `(.L_x_495) ;  /* 0x0000000000105947 */ /* 0x000fea0003800000 */
[----:B0-----:R-:W2:Y:S04]  /*5b80*/  LDL R23, [R0+0x8] ;  /* 0x0000080000177983 */ /* 0x001ea80000100800 */
[----:B------:R-:W2:Y:S02]  /*5b90*/  LDS R21, [R24+0x4900] ;  /* 0x0049000018157984 */ /* 0x000ea40000000800 */
[----:B--2---:R-:W-:-:S05]  /*5ba0*/  FFMA R21, R22, R21, R23 ;  /* 0x0000001516157223 */ /* 0x004fca0000000017 */
[----:B------:R1:W-:Y:S02]  /*5bb0*/  STL [R0+0x8], R21 ;  /* 0x0000081500007387 */ /* 0x0003e40000100800 */
.L_x_495:
[----:B------:R-:W-:Y:S05]  /*5bc0*/  BSYNC.RECONVERGENT B1 ;  /* 0x0000000000017941 */ /* 0x000fea0003800200 */
.L_x_494:
[----:B------:R-:W-:Y:S04]  /*5bd0*/  BSSY.RECONVERGENT B1, `(.L_x_496) ;  /* 0x0000006000017945 */ /* 0x000fe80003800200 */
[----:B------:R-:W-:Y:S05]  /*5be0*/  @P4 BRA `(.L_x_497) ;  /* 0x0000000000104947 */ /* 0x000fea0003800000 */
[----:B0-----:R-:W2:Y:S04]  /*5bf0*/  LDL R23, [R0+0x4] ;  /* 0x0000040000177983 */ /* 0x001ea80000100800 */
[----:B-1----:R-:W2:Y:S02]  /*5c00*/  LDS R21, [R24+0x4a80] ;  /* 0x004a800018157984 */ /* 0x002ea40000000800 */
[----:B--2---:R-:W-:-:S05]  /*5c10*/  FFMA R21, R26, R21, R23 ;  /* 0x000000151a157223 */ /* 0x004fca0000000017 */
[----:B------:R2:W-:Y:S02]  /*5c20*/  STL [R0+0x4], R21 ;  /* 0x0000041500007387 */ /* 0x0005e40000100800 */
.L_x_497:
[----:B------:R-:W-:Y:S05]  /*5c30*/  BSYNC.RECONVERGENT B1 ;  /* 0x0000000000017941 */ /* 0x000fea0003800200 */
.L_x_496:
[----:B------:R-:W-:Y:S04]  /*5c40*/  BSSY.RECONVERGENT B1, `(.L_x_498) ;  /* 0x0000006000017945 */ /* 0x000fe80003800200 */
[----:B------:R-:W-:Y:S05]  /*5c50*/  @P5 BRA `(.L_x_499) ;  /* 0x0000000000105947 */ /* 0x000fea0003800000 */
[----:B0-----:R-:W3:Y:S04]  /*5c60*/  LDL R23, [R0+0x8] ;  /* 0x0000080000177983 */ /* 0x001ee80000100800 */
[----:B-12---:R-:W3:Y:S02]  /*5c70*/  LDS R21, [R24+0x4b00] ;  /* 0x004b000018157984 */ /* 0x006ee40000000800 */
[----:B---3--:R-:W-:-:S05]  /*5c80*/  FFMA R21, R26, R21, R23 ;  /* 0x000000151a157223 */ /* 0x008fca0000000017 */
[----:B------:R3:W-:Y:S02]  /*5c90*/  STL [R0+0x8], R21 ;  /* 0x0000081500007387 */ /* 0x0007e40000100800 */
.L_x_499:
[----:B------:R-:W-:Y:S05]  /*5ca0*/  BSYNC.RECONVERGENT B1 ;  /* 0x0000000000017941 */ /* 0x000fea0003800200 */
.L_x_498:
[----:B------:R-:W-:Y:S04]  /*5cb0*/  BSSY.RECONVERGENT B1, `(.L_x_500) ;  /* 0x0000006000017945 */ /* 0x000fe80003800200 */
[----:B------:R-:W-:Y:S05]  /*5cc0*/  @P4 BRA `(.L_x_501) ;  /* 0x0000000000104947 */ /* 0x000fea0003800000 */
[----:B0-----:R-:W4:Y:S04]  /*5cd0*/  LDL R23, [R0+0x4] ;  /* 0x0000040000177983 */ /* 0x001f280000100800 */
[----:B-123--:R-:W4:Y:S02]  /*5ce0*/  LDS R21, [R24+0x4c80] ;  /* 0x004c800018157984 */ /* 0x00ef240000000800 */
[----:B----4-:R-:W-:-:S05]  /*5cf0*/  FFMA R21, R28, R21, R23 ;  /* 0x000000151c157223 */ /* 0x010fca0000000017 */
[----:B------:R4:W-:Y:S02]  /*5d00*/  STL [R0+0x4], R21 ;  /* 0x0000041500007387 */ /* 0x0009e40000100800 */
.L_x_501:
[----:B------:R-:W-:Y:S05]  /*5d10*/  BSYNC.RECONVERGENT B1 ;  /* 0x0000000000017941 */ /* 0x000fea0003800200 */
.L_x_500:
[----:B------:R-:W-:Y:S04]  /*5d20*/  BSSY.RECONVERGENT B1, `(.L_x_502) ;  /* 0x0000006000017945 */ /* 0x000fe80003800200 */
[----:B------:R-:W-:Y:S05]  /*5d30*/  @P5 BRA `(.L_x_503) ;  /* 0x0000000000105947 */ /* 0x000fea0003800000 */
[----:B0-----:R-:W5:Y:S04]  /*5d40*/  LDL R23, [R0+0x8] ;  /* 0x0000080000177983 */ /* 0x001f680000100800 */
[----:B-1234-:R-:W5:Y:S02]  /*5d50*/  LDS R21, [R24+0x4d00] ;  /* 0x004d000018157984 */ /* 0x01ef640000000800 */
[----:B-----5:R-:W-:-:S05]  /*5d60*/  FFMA R21, R28, R21, R23 ;  /* 0x000000151c157223 */ /* 0x020fca0000000017 */
[----:B------:R0:W-:Y:S02]  /*5d70*/  STL [R0+0x8], R21 ;  /* 0x0000081500007387 */ /* 0x0001e40000100800 */
.L_x_503:
[----:B------:R-:W-:Y:S05]  /*5d80*/  BSYNC.RECONVERGENT B1 ;  /* 0x0000000000017941 */ /* 0x000fea0003800200 */
.L_x_502:
[----:B------:R-:W-:Y:S04]  /*5d90*/  BSSY.RECONVERGENT B1, `(.L_x_504) ;  /* 0x0000006000017945 */ /* 0x000fe80003800200 */
[----:B------:R-:W-:Y:S05]  /*5da0*/  @P4 BRA `(.L_x_505) ;  /* 0x0000000000104947 */ /* 0x000fea0003800000 */
[----:B------:R-:W0:Y:S04]  /*5db0*/  LDL R14, [R0+0x4] ;  /* 0x00000400000e7983 */ /* 0x000e280000100800 */
[----:B------:R-:W0:Y:S02]  /*5dc0*/  LDS R10, [R24+0x4e80] ;  /* 0x004e8000180a7984 */ /* 0x000e240000000800 */
[----:B01234-:R-:W-:-:S05]  /*5dd0*/  FFMA R21, R29, R10, R14 ;  /* 0x0000000a1d157223 */ /* 0x01ffca000000000e */
[----:B------:R0:W-:Y:S02]  /*5de0*/  STL [R0+0x4], R21 ;  /* 0x0000041500007387 */ /* 0x0001e40000100800 */
.L_x_505:
[----:B------:R-:W-:Y:S05]  /*5df0*/  BSYNC.RECONVERGENT B1 ;  /* 0x0000000000017941 */ /* 0x000fea0003800200 */
.L_x_504:
[----:B------:R-:W-:Y:S04]  /*5e00*/  BSSY.RECONVERGENT B1, `(.L_x_506) ;  /* 0x0000006000017945 */ /* 0x000fe80003800200 */
[----:B------:R-:W-:Y:S05]  /*5e10*/  @P5 BRA `(.L_x_507) ;  /* 0x0000000000105947 */ /* 0x000fea0003800000 */
[----:B------:R-:W0:Y:S04]  /*5e20*/  LDL R14, [R0+0x8] ;  /* 0x00000800000e7983 */ /* 0x000e280000100800 */
[----:B------:R-:W0:Y:S02]  /*5e30*/  LDS R10, [R24+0x4f00] ;  /* 0x004f0000180a7984 */ /* 0x000e240000000800 */
[----:B01234-:R-:W-:-:S05]  /*5e40*/  FFMA R21, R29, R10, R14 ;  /* 0x0000000a1d157223 */ /* 0x01ffca000000000e */
[----:B------:R0:W-:Y:S02]  /*5e50*/  STL [R0+0x8], R21 ;  /* 0x0000081500007387 */ /* 0x0001e40000100800 */
.L_x_507:
[----:B------:R-:W-:Y:S05]  /*5e60*/  BSYNC.RECONVERGENT B1 ;  /* 0x0000000000017941 */ /* 0x000fea0003800200 */
.L_x_506:
[----:B------:R-:W-:Y:S04]  /*5e70*/  BSSY.RECONVERGENT B1, `(.L_x_508) ;  /* 0x0000006000017945 */ /* 0x000fe80003800200 */
[----:B------:R-:W-:Y:S05]  /*5e80*/  @P4 BRA `(.L_x_509) ;  /* 0x0000000000104947 */ /* 0x000fea0003800000 */
[----:B0-----:R-:W5:Y:S04]  /*5e90*/  LDL R23, [R0+0x4] ;  /* 0x0000040000177983 */ /* 0x001f680000100800 */
[----:B-1234-:R-:W5:Y:S02]  /*5ea0*/  LDS R21, [R24+0x5080] ;  /* 0x0050800018157984 */ /* 0x01ef640000000800 */
[----:B-----5:R-:W-:-:S05]  /*5eb0*/  FFMA R21, R12, R21, R23 ;  /* 0x000000150c157223 */ /* 0x020fca0000000017 */
[----:B------:R0:W-:Y:S02]  /*5ec0*/  STL [R0+0x4], R21 ;  /* 0x0000041500007387 */ /* 0x0001e40000100800 */
.L_x_509:
[----:B------:R-:W-:Y:S05]  /*5ed0*/  BSYNC.RECONVERGENT B1 ;  /* 0x0000000000017941 */ /* 0x000fea0003800200 */
.L_x_508:
[----:B------:R-:W-:Y:S04]  /*5ee0*/  BSSY.RECONVERGENT B1, `(.L_x_510) ;  /* 0x0000006000017945 */ /* 0x000fe80003800200 */
[----:B------:R-:W-:Y:S05]  /*5ef0*/  @P5 BRA `(.L_x_511) ;  /* 0x0000000000105947 */ /* 0x000fea0003800000 */
[----:B0-----:R-:W5:Y:S04]  /*5f00*/  LDL R23, [R0+0x8] ;  /* 0x0000080000177983 */ /* 0x001f680000100800 */
[----:B-1234-:R-:W5:Y:S02]  /*5f10*/  LDS R21, [R24+0x5100] ;  /* 0x0051000018157984 */ /* 0x01ef640000000800 */
[----:B-----5:R-:W-:-:S05]  /*5f20*/  FFMA R21, R12, R21, R23 ;  /* 0x000000150c157223 */ /* 0x020fca0000000017 */
[----:B------:R0:W-:Y:S02]  /*5f30*/  STL [R0+0x8], R21 ;  /* 0x0000081500007387 */ /* 0x0001e40000100800 */
.L_x_511:
[----:B------:R-:W-:Y:S05]  /*5f40*/  BSYNC.RECONVERGENT B1 ;  /* 0x0000000000017941 */ /* 0x000fea0003800200 */
.L_x_510:
[----:B------:R-:W-:Y:S04]  /*5f50*/  BSSY.RECONVERGENT B1, `(.L_x_512) ;  /* 0x0000006000017945 */ /* 0x000fe80003800200 */
[----:B------:R-:W-:Y:S05]  /*5f60*/  @P4 BRA `(.L_x_513) ;  /* 0x0000000000104947 */ /* 0x000fea0003800000 */
[----:B------:R-:W0:Y:S04]  /*5f70*/  LDL R14, [R0+0x4] ;  /* 0x00000400000e7983 */ /* 0x000e280000100800 */
[----:B------:R-:W0:Y:S02]  /*5f80*/  LDS R10, [R24+0x5280] ;  /* 0x00528000180a7984 */ /* 0x000e240000000800 */
[----:B01234-:R-:W-:-:S05]  /*5f90*/  FFMA R21, R13, R10, R14 ;  /* 0x0000000a0d157223 */ /* 0x01ffca000000000e */
[----:B------:R0:W-:Y:S02]  /*5fa0*/  STL [R0+0x4], R21 ;  /* 0x0000041500007387 */ /* 0x0001e40000100800 */
.L_x_513:
[----:B------:R-:W-:Y:S05]  /*5fb0*/  BSYNC.RECONVERGENT B1 ;  /* 0x0000000000017941 */ /* 0x000fea0003800200 */
.L_x_512:
[----:B------:R-:W-:Y:S04]  /*5fc0*/  BSSY.RECONVERGENT B1, `(.L_x_514) ;  /* 0x0000006000017945 */ /* 0x000fe80003800200 */
[----:B------:R-:W-:Y:S05]  /*5fd0*/  @P5 BRA `(.L_x_515) ;  /* 0x0000000000105947 */ /* 0x000fea0003800000 */
[----:B------:R-:W0:Y:S04]  /*5fe0*/  LDL R14, [R0+0x8] ;  /* 0x00000800000e7983 */ /* 0x000e280000100800 */
[----:B------:R-:W0:Y:S02]  /*5ff0*/  LDS R10, [R24+0x5300] ;  /* 0x00530000180a7984 */ /* 0x000e240000000800 */
[----:B01234-:R-:W-:-:S05]  /*6000*/  FFMA R21, R13, R10, R14 ;  /* 0x0000000a0d157223 */ /* 0x01ffca000000000e */
[----:B------:R0:W-:Y:S02]  /*6010*/  STL [R0+0x8], R21 ;  /* 0x0000081500007387 */ /* 0x0001e40000100800 */
.L_x_515:
[----:B------:R-:W-:Y:S05]  /*6020*/  BSYNC.RECONVERGENT B1 ;  /* 0x0000000000017941 */ /* 0x000fea0003800200 */
.L_x_514:
[----:B------:R-:W-:Y:S04]  /*6030*/  BSSY.RECONVERGENT B1, `(.L_x_516) ;  /* 0x0000006000017945 */ /* 0x000fe80003800200 */
[----:B------:R-:W-:Y:S05]  /*6040*/  @P4 BRA `(.L_x_517) ;  /* 0x0000000000104947 */ /* 0x000fea0003800000 */
[----:B------:R-:W0:Y:S04]  /*6050*/  LDL R14, [R0+0x4] ;  /* 0x00000400000e7983 */ /* 0x000e280000100800 */
[----:B------:R-:W0:Y:S02]  /*6060*/  LDS R10, [R24+0x5480] ;  /* 0x00548000180a7984 */ /* 0x000e240000000800 */
[----:B01234-:R-:W-:-:S05]  /*6070*/  FFMA R21, R15, R10, R14 ;  /* 0x0000000a0f157223 */ /* 0x01ffca000000000e */
[----:B------:R0:W-:Y:S02]  /*6080*/  STL [R0+0x4], R21 ;  /* 0x0000041500007387 */ /* 0x0001e40000100800 */
.L_x_517:
[----:B------:R-:W-:Y:S05]  /*6090*/  BSYNC.RECONVERGENT B1 ;  /* 0x0000000000017941 */ /* 0x000fea0003800200 */
.L_x_516:
[----:B------:R-:W-:Y:S04]  /*60a0*/  BSSY.RECONVERGENT B1, `(.L_x_518) ;  /* 0x0000006000017945 */ /* 0x000fe80003800200 */
[----:B------:R-:W-:Y:S05]  /*60b0*/  @P5 BRA `(.L_x_519) ;  /* 0x0000000000105947 */ /* 0x000fea0003800000 */
[----:B------:R-:W0:Y:S04]  /*60c0*/  LDL R14, [R0+0x8] ;  /* 0x00000800000e7983 */ /* 0x000e280000100800 */
[----:B------:R-:W0:Y:S02]  /*60d0*/  LDS R10, [R24+0x5500] ;  /* 0x00550000180a7984 */ /* 0x000e240000000800 */
[----:B01234-:R-:W-:-:S05]  /*60e0*/  FFMA R21, R15, R10, R14 ;  /* 0x0000000a0f157223 */ /* 0x01ffca000000000e */
[----:B------:R0:W-:Y:S02]  /*60f0*/  STL [R0+0x8], R21 ;  /* 0x0000081500007387 */ /* 0x0001e40000100800 */
.L_x_519:
[----:B------:R-:W-:Y:S05]  /*6100*/  BSYNC.RECONVERGENT B1 ;  /* 0x0000000000017941 */ /* 0x000fea0003800200 */
.L_x_518:
[----:B------:R-:W-:Y:S04]  /*6110*/  BSSY.RECONVERGENT B1, `(.L_x_520) ;  /* 0x0000006000017945 */ /* 0x000fe80003800200 */
[----:B------:R-:W-:Y:S05]  /*6120*/  @P4 BRA `(.L_x_521) ;  /* 0x0000000000104947 */ /* 0x000fea0003800000 */
[----:B------:R-:W0:Y:S04]  /*6130*/  LDL R14, [R0+0x4] ;  /* 0x00000400000e7983 */ /* 0x000e280000100800 */
[----:B------:R-:W0:Y:S02]  /*6140*/  LDS R10, [R24+0x5680] ;  /* 0x00568000180a7984 */ /* 0x000e240000000800 */
[----:B01234-:R-:W-:-:S05]  /*6150*/  FFMA R21, R27, R10, R14 ;  /* 0x0000000a1b157223 */ /* 0x01ffca000000000e */
[----:B------:R0:W-:Y:S02]  /*6160*/  STL [R0+0x4], R21 ;  /* 0x0000041500007387 */ /* 0x0001e40000100800 */
.L_x_521:
[----:B------:R-:W-:Y:S05]  /*6170*/  BSYNC.RECONVERGENT B1 ;  /* 0x0000000000017941 */ /* 0x000fea0003800200 */
.L_x_520:
[----:B------:R-:W-:Y:S04]  /*6180*/  BSSY.RECONVERGENT B1, `(.L_x_522) ;  /* 0x0000006000017945 */ /* 0x000fe80003800200 */
[----:B------:R-:W-:Y:S05]  /*6190*/  @P5 BRA `(.L_x_523) ;  /* 0x0000000000105947 */ /* 0x000fea0003800000 */
[----:B------:R-:W0:Y:S04]  /*61a0*/  LDL R14, [R0+0x8] ;  /* 0x00000800000e7983 */ /* 0x000e280000100800 */
[----:B------:R-:W0:Y:S02]  /*61b0*/  LDS R10, [R24+0x5700] ;  /* 0x00570000180a7984 */ /* 0x000e240000000800 */
[----:B01234-:R-:W-:-:S05]  /*61c0*/  FFMA R21, R27, R10, R14 ;  /* 0x0000000a1b157223 */ /* 0x01ffca000000000e */
[----:B------:R0:W-:Y:S02]  /*61d0*/  STL [R0+0x8], R21 ;  /* 0x0000081500007387 */ /* 0x0001e40000100800 */
.L_x_523:
[----:B------:R-:W-:Y:S05]  /*61e0*/  BSYNC.RECONVERGENT B1 ;  /* 0x0000000000017941 */ /* 0x000fea0003800200 */
.L_x_522:
[----:B------:R-:W-:Y:S04]  /*61f0*/  BSSY.RECONVERGENT B1, `(.L_x_524) ;  /* 0x0000006000017945 */ /* 0x000fe80003800200 */
[----:B------:R-:W-:Y:S05]  /*6200*/  @P4 BRA `(.L_x_525) ;  /* 0x0000000000104947 */ /* 0x000fea0003800000 */
[----:B0-----:R-:W5:Y:S04]  /*6210*/  LDL R23, [R0+0x4] ;  /* 0x0000040000177983 */ /* 0x001f680000100800 */
[----:B-1234-:R-:W5:Y:S02]  /*6220*/  LDS R21, [R24+0x5880] ;  /* 0x0058800018157984 */ /* 0x01ef640000000800 */
[----:B-----5:R-:W-:-:S05]  /*6230*/  FFMA R21, R4, R21, R23 ;  /* 0x0000001504157223 */ /* 0x020fca0000000017 */
[----:B------:R0:W-:Y:S02]  /*6240*/  STL [R0+0x4], R21 ;  /* 0x0000041500007387 */ /* 0x0001e40000100800 */
.L_x_525:
[----:B------:R-:W-:Y:S05]  /*6250*/  BSYNC.RECONVERGENT B1 ;  /* 0x0000000000017941 */ /* 0x000fea0003800200 */
.L_x_524:
[----:B------:R-:W-:Y:S04]  /*6260*/  BSSY.RECONVERGENT B1, `(.L_x_526) ;  /* 0x0000006000017945 */ /* 0x000fe80003800200 */
[----:B------:R-:W-:Y:S05]  /*6270*/  @P5 BRA `(.L_x_527) ;  /* 0x0000000000105947 */ /* 0x000fea0003800000 */
[----:B0-----:R-:W5:Y:S04]  /*6280*/  LDL R23, [R0+0x8] ;  /* 0x0000080000177983 */ /* 0x001f680000100800 */
[----:B-1234-:R-:W5:Y:S02]  /*6290*/  LDS R21, [R24+0x5900] ;  /* 0x0059000018157984 */ /* 0x01ef640000000800 */
[----:B-----5:R-:W-:-:S05]  /*62a0*/  FFMA R21, R4, R21, R23 ;  /* 0x0000001504157223 */ /* 0x020fca0000000017 */
[----:B------:R0:W-:Y:S02]  /*62b0*/  STL [R0+0x8], R21 ;  /* 0x0000081500007387 */ /* 0x0001e40000100800 */
.L_x_527:
[----:B------:R-:W-:Y:S05]  /*62c0*/  BSYNC.RECONVERGENT B1 ;  /* 0x0000000000017941 */ /* 0x000fea0003800200 */
.L_x_526:
[----:B------:R-:W-:Y:S04]  /*62d0*/  BSSY.RECONVERGENT B1, `(.L_x_528) ;  /* 0x0000006000017945 */ /* 0x000fe80003800200 */
[----:B------:R-:W-:Y:S05]  /*62e0*/  @P4 BRA `(.L_x_529) ;  /* 0x0000000000104947 */ /* 0x000fea0003800000 */
[----:B------:R-:W0:Y:S04]  /*62f0*/  LDL R14, [R0+0x4] ;  /* 0x00000400000e7983 */ /* 0x000e280000100800 */
[----:B------:R-:W0:Y:S02]  /*6300*/  LDS R10, [R24+0x5a80] ;  /* 0x005a8000180a7984 */ /* 0x000e240000000800 */
[----:B01234-:R-:W-:-:S05]  /*6310*/  FFMA R21, R5, R10, R14 ;  /* 0x0000000a05157223 */ /* 0x01ffca000000000e */
[----:B------:R0:W-:Y:S02]  /*6320*/  STL [R0+0x4], R21 ;  /* 0x0000041500007387 */ /* 0x0001e40000100800 */
.L_x_529:
[----:B------:R-:W-:Y:S05]  /*6330*/  BSYNC.RECONVERGENT B1 ;  /* 0x0000000000017941 */ /* 0x000fea0003800200 */
.L_x_528:
[----:B------:R-:W-:Y:S04]  /*6340*/  BSSY.RECONVERGENT B1, `(.L_x_530) ;  /* 0x0000006000017945 */ /* 0x000fe80003800200 */
[----:B------:R-:W-:Y:S05]  /*6350*/  @P5 BRA `(.L_x_531) ;  /* 0x0000000000105947 */ /* 0x000fea0003800000 */
[----:B------:R-:W0:Y:S04]  /*6360*/  LDL R14, [R0+0x8] ;  /* 0x00000800000e7983 */ /* 0x000e280000100800 */
[----:B------:R-:W0:Y:S02]  /*6370*/  LDS R10, [R24+0x5b00] ;  /* 0x005b0000180a7984 */ /* 0x000e240000000800 */
[----:B01234-:R-:W-:-:S05]  /*6380*/  FFMA R21, R5, R10, R14 ;  /* 0x0000000a05157223 */ /* 0x01ffca000000000e */
[----:B------:R0:W-:Y:S02]  /*6390*/  STL [R0+0x8], R21 ;  /* 0x0000081500007387 */ /* 0x0001e40000100800 */
.L_x_531:
[----:B------:R-:W-:Y:S05]  /*63a0*/  BSYNC.RECONVERGENT B1 ;  /* 0x0000000000017941 */ /* 0x000fea0003800200 */
.L_x_530:
[----:B------:R-:W-:Y:S04]  /*63b0*/  BSSY.RECONVERGENT B1, `(.L_x_532) ;  /* 0x0000006000017945 */ /* 0x000fe80003800200 */
[----:B------:R-:W-:Y:S05]  /*63c0*/  @P4 BRA `(.L_x_533) ;  /* 0x0000000000104947 */ /* 0x000fea0003800000 */
[----:B0-----:R-:W5:Y:S04]  /*63d0*/  LDL R23, [R0+0x4] ;  /* 0x0000040000177983 */ /* 0x001f680000100800 */
[----:B-1234-:R-:W5:Y:S02]  /*63e0*/  LDS R21, [R24+0x5c80] ;  /* 0x005c800018157984 */ /* 0x01ef640000000800 */
[----:B-----5:R-:W-:-:S05]  /*63f0*/  FFMA R21, R6, R21, R23 ;  /* 0x0000001506157223 */ /* 0x020fca0000000017 */
[----:B------:R0:W-:Y:S02]  /*6400*/  STL [R0+0x4], R21 ;  /* 0x0000041500007387 */ /* 0x0001e40000100800 */
.L_x_533:
[----:B------:R-:W-:Y:S05]  /*6410*/  BSYNC.RECONVERGENT B1 ;  /* 0x0000000000017941 */ /* 0x000fea0003800200 */
.L_x_532:
[----:B------:R-:W-:Y:S04]  /*6420*/  BSSY.RECONVERGENT B1, `(.L_x_534) ;  /* 0x0000006000017945 */ /* 0x000fe80003800200 */
[----:B------:R-:W-:Y:S05]  /*6430*/  @P5 BRA `(.L_x_535) ;  /* 0x0000000000105947 */ /* 0x000fea0003800000 */
[----:B0-----:R-:W5:Y:S04]  /*6440*/  LDL R23, [R0+0x8] ;  /* 0x0000080000177983 */ /* 0x001f680000100800 */
[----:B-1234-:R-:W5:Y:S02]  /*6450*/  LDS R21, [R24+0x5d00] ;  /* 0x005d000018157984 */ /* 0x01ef640000000800 */
[----:B-----5:R-:W-:-:S05]  /*6460*/  FFMA R21, R6, R21, R23 ;  /* 0x0000001506157223 */ /* 0x020fca0000000017 */
[----:B------:R0:W-:Y:S02]  /*6470*/  STL [R0+0x8], R21 ;  /* 0x0000081500007387 */ /* 0x0001e40000100800 */
.L_x_535:
[----:B------:R-:W-:Y:S05]  /*6480*/  BSYNC.RECONVERGENT B1 ;  /* 0x0000000000017941 */ /* 0x000fea0003800200 */
.L_x_534:
[----:B------:R-:W-:Y:S04]  /*6490*/  BSSY.RECONVERGENT B1, `(.L_x_536) ;  /* 0x0000006000017945 */ /* 0x000fe80003800200 */
[----:B------:R-:W-:Y:S05]  /*64a0*/  @P4 BRA `(.L_x_537) ;  /* 0x0000000000104947 */ /* 0x000fea0003800000 */
[----:B------:R-:W0:Y:S04]  /*64b0*/  LDL R14, [R0+0x4] ;  /* 0x00000400000e7983 */ /* 0x000e280000100800 */
[----:B------:R-:W0:Y:S02]  /*64c0*/  LDS R10, [R24+0x5e80] ;  /* 0x005e8000180a7984 */ /* 0x000e240000000800 */
[----:B01234-:R-:W-:-:S05]  /*64d0*/  FFMA R21, R7, R10, R14 ;  /* 0x0000000a07157223 */ /* 0x01ffca000000000e */
[----:B------:R0:W-:Y:S02]  /*64e0*/  STL [R0+0x4], R21 ;  /* 0x0000041500007387 */ /* 0x0001e40000100800 */
.L_x_537:
[----:B------:R-:W-:Y:S05]  /*64f0*/  BSYNC.RECONVERGENT B1 ;  /* 0x0000000000017941 */ /* 0x000fea0003800200 */
.L_x_536:
[----:B------:R-:W-:Y:S04]  /*6500*/  BSSY.RECONVERGENT B1, `(.L_x_538) ;  /* 0x0000006000017945 */ /* 0x000fe80003800200 */
[----:B------:R-:W-:Y:S05]  /*6510*/  @P5 BRA `(.L_x_539) ;  /* 0x0000000000105947 */ /* 0x000fea0003800000 */
[----:B------:R-:W0:Y:S04]  /*6520*/  LDL R14, [R0+0x8] ;  /* 0x00000800000e7983 */ /* 0x000e280000100800 */
[----:B------:R-:W0:Y:S02]  /*6530*/  LDS R10, [R24+0x5f00] ;  /* 0x005f0000180a7984 */ /* 0x000e240000000800 */
[----:B01234-:R-:W-:-:S05]  /*6540*/  FFMA R21, R7, R10, R14 ;  /* 0x0000000a07157223 */ /* 0x01ffca000000000e */
[----:B------:R0:W-:Y:S02]  /*6550*/  STL [R0+0x8], R21 ;  /* 0x0000081500007387 */ /* 0x0001e40000100800 */
.L_x_539:
[----:B------:R-:W-:Y:S05]  /*6560*/  BSYNC.RECONVERGENT B1 ;  /* 0x0000000000017941 */ /* 0x000fea0003800200 */
.L_x_538:
[----:B------:R-:W-:Y:S04]  /*6570*/  BSSY.RECONVERGENT B1, `(.L_x_540) ;  /* 0x0000006000017945 */ /* 0x000fe80003800200 */
[----:B------:R-:W-:Y:S05]  /*6580*/  @P6 BRA `(.L_x_541) ;  /* 0x0000000000106947 */ /* 0x000fea0003800000 */
[----:B------:R-:W0:Y:S04]  /*6590*/  LDL R14, [R0+0xc] ;  /* 0x00000c00000e7983 */ /* 0x000e280000100800 */
[----:B------:R-:W0:Y:S02]  /*65a0*/  LDS R10, [R24+0x5f80] ;  /* 0x005f8000180a7984 */ /* 0x000e240000000800 */
[----:B01234-:R-:W-:-:S05]  /*65b0*/  FFMA R21, R7, R10, R14 ;  /* 0x0000000a07157223 */ /* 0x01ffca000000000e */
[----:B------:R0:W-:Y:S02]  /*65c0*/  STL [R0+0xc], R21 ;  /* 0x00000c1500007387 */ /* 0x0001e40000100800 */
.L_x_541:
[----:B------:R-:W-:Y:S05]  /*65d0*/  BSYNC.RECONVERGENT B1 ;  /* 0x0000000000017941 */ /* 0x000fea0003800200 */
.L_x_540:
[----:B01234-:R-:W-:-:S04]  /*65e0*/  SHF.R.U32.HI R21, RZ, 0x4, R17 ;  /* 0x00000004ff157819 */ /* 0x01ffc80000011611 */
[----:B------:R-:W-:-:S05]  /*65f0*/  LEA R10, R21, R18, 0x2 ;  /* 0x00000012150a7211 */ /* 0x000fca00078e10ff */
        /* <DEDUP_REMOVED lines=16> */
[----:B0-----:R-:W4:Y:S04]  /*6700*/  @!P6 LDL R21, [R1+0x1c] ;  /* 0x00001c000115e983 */ /* 0x001f280000100800 */
[----:B------:R-:W2:Y:S04]  /*6710*/  LDS.128 R4, [R25+0x600] ;  /* 0x0006000019047984 */ /* 0x000ea80000000c00 */
[----:B------:R-:W3:Y:S04]  /*6720*/  @!P3 LDS R12, [R24+0x3000] ;  /* 0x00300000180cb984 */ /* 0x000ee80000000800 */
[----:B------:R-:W4:Y:S04]  /*6730*/  @!P6 LDS R14, [R24+0x3180] ;  /* 0x00318000180ee984 */ /* 0x000f280000000800 */
[----:B------:R-:W-:Y:S04]  /*6740*/  @!P3 LDS R28, [R24+0x3800] ;  /* 0x00380000181cb984 */ /* 0x000fe80000000800 */
[----:B------:R-:W-:Y:S04]  /*6750*/  @!P6 LDS R30, [R24+0x3980] ;  /* 0x00398000181ee984 */ /* 0x000fe80000000800 */
[----:B------:R-:W-:Y:S01]  /*6760*/  @!P6 LDS R32, [R24+0x3b80] ;  /* 0x003b80001820e984 */ /* 0x000fe20000000800 */
[----:B--2---:R-:W-:-:S04]  /*6770*/  FADD R13, -R11, R4 ;  /* 0x000000040b0d7221 */ /* 0x004fc80000000100 */
[----:B------:R-:W-:-:S04]  /*6780*/  FFMA.SAT R4, R13, R8, 0.5 ;  /* 0x3f0000000d047423 */ /* 0x000fc80000002008 */
[----:B------:R-:W-:-:S04]  /*6790*/  FFMA.RM R4, R4, R9, 12582913 ;  /* 0x4b40000104047423 */ /* 0x000fc80000004009 */
[----:B------:R-:W-:-:S04]  /*67a0*/  FADD R10, R4, -12583039 ;  /* 0xcb40007f040a7421 */ /* 0x000fc80000000000 */
[----:B------:R-:W-:-:S04]  /*67b0*/  FFMA R10, R13, 1.4426950216293334961, -R10 ;  /* 0x3fb8aa3b0d0a7823 */ /* 0x000fc8000000080a */
[----:B------:R-:W-:Y:S01]  /*67c0*/  FFMA R10, R13, 1.925963033500011079e-08, R10 ;  /* 0x32a570600d0a7823 */ /* 0x000fe2000000000a */
[----:B------:R-:W-:-:S05]  /*67d0*/  SHF.L.U32 R13, R4, 0x17, RZ ;  /* 0x00000017040d7819 */ /* 0x000fca00000006ff */
[----:B------:R-:W0:Y:S02]  /*67e0*/  MUFU.EX2 R10, R10 ;  /* 0x0000000a000a7308 */ /* 0x000e240000000800 */
[----:B0-----:R-:W-:Y:S01]  /*67f0*/  FMUL R20, R13, R10 ;  /* 0x0000000a0d147220 */ /* 0x001fe20000400000 */
[----:B------:R-:W-:Y:S01]  /*6800*/  FADD R5, -R11, R5 ;  /* 0x000000050b057221 */ /* 0x000fe20000000100 */
[----:B------:R-:W0:Y:S02]  /*6810*/  @!P3 LDS R13, [R24+0x3200] ;  /* 0x00320000180db984 */ /* 0x000e240000000800 */
[-C--:B---3--:R-:W-:Y:S01]  /*6820*/  @!P3 FFMA R4, R12, R20.reuse, R15 ;  /* 0x000000140c04b223 */ /* 0x088fe2000000000f */
[----:B----4-:R-:W-:Y:S01]  /*6830*/  @!P6 FFMA R12, R14, R20, R21 ;  /* 0x000000140e0ce223 */ /* 0x010fe20000000015 */
[----:B------:R-:W1:Y:S04]  /*6840*/  @!P6 LDS R15, [R24+0x3380] ;  /* 0x00338000180fe984 */ /* 0x000e680000000800 */
[----:B------:R0:W-:Y:S04]  /*6850*/  @!P3 STL [R1+0x10], R4 ;  /* 0x000010040100b387 */ /* 0x0001e80000100800 */
[----:B------:R1:W-:Y:S04]  /*6860*/  @!P6 STL [R1+0x1c], R12 ;  /* 0x00001c0c0100e387 */ /* 0x0003e80000100800 */
[----:B------:R-:W0:Y:S04]  /*6870*/  @!P3 LDL R22, [R1+0x10] ;  /* 0x000010000116b983 */ /* 0x000e280000100800 */
[----:B------:R-:W1:Y:S01]  /*6880*/  @!P6 LDL R26, [R1+0x1c] ;  /* 0x00001c00011ae983 */ /* 0x000e620000100800 */
        /* <DEDUP_REMOVED lines=8> */
[-C--:B0-----:R-:W-:Y:S01]  /*6910*/  @!P3 FFMA R4, R13, R21.reuse, R22 ;  /* 0x000000150d04b223 */ /* 0x081fe20000000016 */
[----:B------:R-:W-:Y:S01]  /*6920*/  FADD R5, -R11, R6 ;  /* 0x000000060b057221 */ /* 0x000fe20000000100 */
[----:B------:R-:W0:Y:S01]  /*6930*/  @!P3 LDS R13, [R24+0x3400] ;  /* 0x00340000180db984 */ /* 0x000e220000000800 */
[----:B-1----:R-:W-:-:S03]  /*6940*/  @!P6 FFMA R12, R15, R21, R26 ;  /* 0x000000150f0ce223 */ /* 0x002fc6000000001a */
[----:B------:R0:W-:Y:S04]  /*6950*/  @!P3 STL [R1+0x10], R4 ;  /* 0x000010040100b387 */ /* 0x0001e80000100800 */
[----:B------:R1:W-:Y:S04]  /*6960*/  @!P6 STL [R1+0x1c], R12 ;  /* 0x00001c0c0100e387 */ /* 0x0003e80000100800 */
[----:B------:R-:W0:Y:S04]  /*6970*/  @!P3 LDL R14, [R1+0x10] ;  /* 0x00001000010eb983 */ /* 0x000e280000100800 */
[----:B------:R-:W2:Y:S01]  /*6980*/  @!P6 LDL R22, [R1+0x1c] ;  /* 0x00001c000116e983 */ /* 0x000ea20000100800 */
[----:B------:R-:W-:-:S03]  /*6990*/  FFMA.SAT R6, R5, R8, 0.5 ;  /* 0x3f00000005067423 */ /* 0x000fc60000002008 */
[----:B------:R-:W2:Y:S01]  /*69a0*/  @!P6 LDS R15, [R24+0x3580] ;  /* 0x00358000180fe984 */ /* 0x000ea20000000800 */
[----:B------:R-:W-:Y:S01]  /*69b0*/  FFMA.RM R6, R6, R9, 12582913 ;  /* 0x4b40000106067423 */ /* 0x000fe20000004009 */
[----:B------:R-:W-:Y:S02]  /*69c0*/  FADD R7, -R11, R7 ;  /* 0x000000070b077221 */ /* 0x000fe40000000100 */
[----:B------:R-:W-:Y:S01]  /*69d0*/  @!P6 LDS R26, [R24+0x3780] ;  /* 0x00378000181ae984 */ /* 0x000fe20000000800 */
[C---:B------:R-:W-:Y:S01]  /*69e0*/  FADD R10, R6.reuse, -12583039 ;  /* 0xcb40007f060a7421 */ /* 0x040fe20000000000 */
[----:B------:R-:W-:-:S03]  /*69f0*/  SHF.L.U32 R23, R6, 0x17, RZ ;  /* 0x0000001706177819 */ /* 0x000fc600000006ff */
[----:B------:R-:W-:-:S04]  /*6a00*/  FFMA R10, R5, 1.4426950216293334961, -R10 ;  /* 0x3fb8aa3b050a7823 */ /* 0x000fc8000000080a */
[----:B------:R-:W-:-:S06]  /*6a10*/  FFMA R10, R5, 1.925963033500011079e-08, R10 ;  /* 0x32a57060050a7823 */ /* 0x000fcc000000000a */
[----:B------:R-:W3:Y:S02]  /*6a20*/  MUFU.EX2 R10, R10 ;  /* 0x0000000a000a7308 */ /* 0x000ee40000000800 */
[----:B---3--:R-:W-:-:S04]  /*6a30*/  FMUL R23, R23, R10 ;  /* 0x0000000a17177220 */ /* 0x008fc80000400000 */
[-C--:B0-----:R-:W-:Y:S01]  /*6a40*/  @!P3 FFMA R4, R13, R23.reuse, R14 ;  /* 0x000000170d04b223 */ /* 0x081fe2000000000e */
[----:B-1----:R-:W-:Y:S01]  /*6a50*/  FFMA.SAT R12, R7, R8, 0.5 ;  /* 0x3f000000070c7423 */ /* 0x002fe20000002008 */
[----:B------:R-:W0:Y:S01]  /*6a60*/  @!P3 LDS R14, [R24+0x3600] ;  /* 0x00360000180eb984 */ /* 0x000e220000000800 */
[----:B--2---:R-:W-:-:S03]  /*6a70*/  @!P6 FFMA R6, R15, R23, R22 ;  /* 0x000000170f06e223 */ /* 0x004fc60000000016 */
[----:B------:R-:W-:Y:S04]  /*6a80*/  @!P3 STL [R1+0x10], R4 ;  /* 0x000010040100b387 */ /* 0x000fe80000100800 */
[----:B------:R-:W-:Y:S04]  /*6a90*/  @!P6 STL [R1+0x1c], R6 ;  /* 0x00001c060100e387 */ /* 0x000fe80000100800 */
[----:B------:R-:W0:Y:S04]  /*6aa0*/  @!P3 LDL R13, [R1+0x10] ;  /* 0x00001000010db983 */ /* 0x000e280000100800 */
[----:B------:R-:W2:Y:S01]  /*6ab0*/  @!P6 LDL R15, [R1+0x1c] ;  /* 0x00001c00010fe983 */ /* 0x000ea20000100800 */
[----:B------:R-:W-:-:S04]  /*6ac0*/  FFMA.RM R12, R12, R9, 12582913 ;  /* 0x4b4000010c0c7423 */ /* 0x000fc80000004009 */
[C---:B------:R-:W-:Y:S01]  /*6ad0*/  FADD R10, R12.reuse, -12583039 ;  /* 0xcb40007f0c0a7421 */ /* 0x040fe20000000000 */
[----:B------:R-:W-:-:S03]  /*6ae0*/  SHF.L.U32 R22, R12, 0x17, RZ ;  /* 0x000000170c167819 */ /* 0x000fc600000006ff */
[----:B------:R-:W-:-:S04]  /*6af0*/  FFMA R10, R7, 1.4426950216293334961, -R10 ;  /* 0x3fb8aa3b070a7823 */ /* 0x000fc8000000080a */
[----:B------:R-:W-:-:S04]  /*6b00*/  FFMA R10, R7, 1.925963033500011079e-08, R10 ;  /* 0x32a57060070a7823 */ /* 0x000fc8000000000a */
[----:B------:R-:W1:Y:S02]  /*6b10*/  MUFU.EX2 R5, R10 ;  /* 0x0000000a00057308 */ /* 0x000e640000000800 */
[----:B-1----:R-:W-:Y:S02]  /*6b20*/  FMUL R22, R22, R5 ;  /* 0x0000000516167220 */ /* 0x002fe40000400000 */
[----:B------:R-:W1:Y:S02]  /*6b30*/  LDS.128 R4, [R25+0x610] ;  /* 0x0006100019047984 */ /* 0x000e640000000c00 */
[-C--:B0-----:R-:W-:Y:S01]  /*6b40*/  @!P3 FFMA R12, R14, R22.reuse, R13 ;  /* 0x000000160e0cb223 */ /* 0x081fe2000000000d */
[----:B--2---:R-:W-:-:S04]  /*6b50*/  @!P6 FFMA R14, R26, R22, R15 ;  /* 0x000000161a0ee223 */ /* 0x004fc8000000000f */
[----:B------:R0:W-:Y:S04]  /*6b60*/  @!P3 STL [R1+0x10], R12 ;  /* 0x0000100c0100b387 */ /* 0x0001e80000100800 */
[----:B------:R2:W-:Y:S04]  /*6b70*/  @!P6 STL [R1+0x1c], R14 ;  /* 0x00001c0e0100e387 */ /* 0x0005e80000100800 */
[----:B------:R-:W3:Y:S04]  /*6b80*/  @!P3 LDL R15, [R1+0x10] ;  /* 0x00001000010fb983 */ /* 0x000ee80000100800 */
[----:B------:R-:W0:Y:S01]  /*6b90*/  @!P6 LDL R27, [R1+0x1c] ;  /* 0x00001c00011be983 */ /* 0x000e220000100800 */
[----:B-1----:R-:W-:-:S04]  /*6ba0*/  FADD R13, -R11, R4 ;  /* 0x000000040b0d7221 */ /* 0x002fc80000000100 */
[----:B------:R-:W-:-:S04]  /*6bb0*/  FFMA.SAT R4, R13, R8, 0.5 ;  /* 0x3f0000000d047423 */ /* 0x000fc80000002008 */
[----:B------:R-:W-:-:S04]  /*6bc0*/  FFMA.RM R4, R4, R9, 12582913 ;  /* 0x4b40000104047423 */ /* 0x000fc80000004009 */
[----:B------:R-:W-:-:S04]  /*6bd0*/  FADD R10, R4, -12583039 ;  /* 0xcb40007f040a7421 */ /* 0x000fc80000000000 */
[----:B------:R-:W-:-:S04]  /*6be0*/  FFMA R10, R13, 1.4426950216293334961, -R10 ;  /* 0x3fb8aa3b0d0a7823 */ /* 0x000fc8000000080a */
[----:B------:R-:W-:Y:S01]  /*6bf0*/  FFMA R10, R13, 1.925963033500011079e-08, R10 ;  /* 0x32a570600d0a7823 */ /* 0x000fe2000000000a */
[----:B------:R-:W-:-:S05]  /*6c00*/  SHF.L.U32 R13, R4, 0x17, RZ ;  /* 0x00000017040d7819 */ /* 0x000fca00000006ff */
[----:B------:R-:W1:Y:S02]  /*6c10*/  MUFU.EX2 R10, R10 ;  /* 0x0000000a000a7308 */ /* 0x000e640000000800 */
[----:B-1----:R-:W-:-:S04]  /*6c20*/  FMUL R26, R13, R10 ;  /* 0x0000000a0d1a7220 */ /* 0x002fc80000400000 */
[-C--:B---3--:R-:W-:Y:S01]  /*6c30*/  @!P3 FFMA R4, R28, R26.reuse, R15 ;  /* 0x0000001a1c04b223 */ /* 0x088fe2000000000f */
[----:B0-----:R-:W-:-:S04]  /*6c40*/  @!P6 FFMA R12, R30, R26, R27 ;  /* 0x0000001a1e0ce223 */ /* 0x001fc8000000001b */
[----:B------:R-:W-:Y:S04]  /*6c50*/  @!P3 STL [R1+0x10], R4 ;  /* 0x000010040100b387 */ /* 0x000fe80000100800 */
[----:B------:R-:W-:Y:S04]  /*6c60*/  @!P6 STL [R1+0x1c], R12 ;  /* 0x00001c0c0100e387 */ /* 0x000fe80000100800 */
[----:B------:R-:W3:Y:S04]  /*6c70*/  @!P3 LDL R13, [R1+0x10] ;  /* 0x00001000010db983 */ /* 0x000ee80000100800 */
[----:B------:R-:W4:Y:S01]  /*6c80*/  @!P6 LDL R15, [R1+0x1c] ;  /* 0x00001c00010fe983 */ /* 0x000f220000100800 */
[----:B------:R-:W-:-:S03]  /*6c90*/  FADD R5, -R11, R5 ;  /* 0x000000050b057221 */ /* 0x000fc60000000100 */
[----:B------:R-:W3:Y:S01]  /*6ca0*/  @!P3 LDS R30, [R24+0x3a00] ;  /* 0x003a0000181eb984 */ /* 0x000ee20000000800 */
[----:B--2---:R-:W-:-:S04]  /*6cb0*/  FFMA.SAT R14, R5, R8, 0.5 ;  /* 0x3f000000050e7423 */ /* 0x004fc80000002008 */
[----:B------:R-:W-:-:S04]  /*6cc0*/  FFMA.RM R14, R14, R9, 12582913 ;  /* 0x4b4000010e0e7423 */ /* 0x000fc80000004009 */
[C---:B------:R-:W-:Y:S01]  /*6cd0*/  FADD R10, R14.reuse, -12583039 ;  /* 0xcb40007f0e0a7421 */ /* 0x040fe20000000000 */
[----:B------:R-:W-:-:S03]  /*6ce0*/  SHF.L.U32 R28, R14, 0x17, RZ ;  /* 0x000000170e1c7819 */ /* 0x000fc600000006ff */
[----:B------:R-:W-:-:S04]  /*6cf0*/  FFMA R10, R5, 1.4426950216293334961, -R10 ;  /* 0x3fb8aa3b050a7823 */ /* 0x000fc8000000080a */
[----:B------:R-:W-:-:S04]  /*6d00*/  FFMA R10, R5, 1.925963033500011079e-08, R10 ;  /* 0x32a57060050a7823 */ /* 0x000fc8000000000a */
[----:B------:R-:W0:Y:S02]  /*6d10*/  MUFU.EX2 R5, R10 ;  /* 0x0000000a00057308 */ /* 0x000e240000000800 */
[----:B0-----:R-:W-:-:S04]  /*6d20*/  FMUL R28, R28, R5 ;  /* 0x000000051c1c7220 */ /* 0x001fc80000400000 */
[-C--:B---3--:R-:W-:Y:S01]  /*6d30*/  @!P3 FFMA R4, R30, R28.reuse, R13 ;  /* 0x0000001c1e04b223 */ /* 0x088fe2000000000d */
[----:B------:R-:W-:Y:S01]  /*6d40*/  FADD R5, -R11, R6 ;  /* 0x000000060b057221 */ /* 0x000fe20000000100 */
[----:B------:R-:W0:Y:S01]  /*6d50*/  @!P3 LDS R13, [R24+0x3c00] ;  /* 0x003c0000180db984 */ /* 0x000e220000000800 */
[----:B----4-:R-:W-:-:S03]  /*6d60*/  @!P6 FFMA R12, R32, R28, R15 ;  /* 0x0000001c200ce223 */ /* 0x010fc6000000000f */
[----:B------:R0:W-:Y:S04]  /*6d70*/  @!P3 STL [R1+0x10], R4 ;  /* 0x000010040100b387 */ /* 0x0001e80000100800 */
[----:B------:R1:W-:Y:S04]  /*6d80*/  @!P6 STL [R1+0x1c], R12 ;  /* 0x00001c0c0100e387 */ /* 0x0003e80000100800 */
[----:B------:R-:W0:Y:S04]  /*6d90*/  @!P3 LDL R14, [R1+0x10] ;  /* 0x00001000010eb983 */ /* 0x000e280000100800 */
[----:B------:R-:W2:Y:S01]  /*6da0*/  @!P6 LDL R30, [R1+0x1c] ;  /* 0x00001c00011ee983 */ /* 0x000ea20000100800 */
[----:B------:R-:W-:-:S03]  /*6db0*/  FFMA.SAT R6, R5, R8, 0.5 ;  /* 0x3f00000005067423 */ /* 0x000fc60000002008 */
[----:B------:R-:W2:Y:S01]  /*6dc0*/  @!P6 LDS R15, [R24+0x3d80] ;  /* 0x003d8000180fe984 */ /* 0x000ea20000000800 */
[----:B------:R-:W-:-:S04]  /*6dd0*/  FFMA.RM R6, R6, R9, 12582913 ;  /* 0x4b40000106067423 */ /* 0x000fc80000004009 */
[C---:B------:R-:W-:Y:S01]  /*6de0*/  FADD R10, R6.reuse, -12583039 ;  /* 0xcb40007f060a7421 */ /* 0x040fe20000000000 */
[----:B------:R-:W-:-:S03]  /*6df0*/  SHF.L.U32 R29, R6, 0x17, RZ ;  /* 0x00000017061d7819 */ /* 0x000fc600000006ff */
[----:B------:R-:W-:-:S04]  /*6e00*/  FFMA R10, R5, 1.4426950216293334961, -R10 ;  /* 0x3fb8aa3b050a7823 */ /* 0x000fc8000000080a */
[----:B------:R-:W-:Y:S01]  /*6e10*/  FFMA R10, R5, 1.925963033500011079e-08, R10 ;  /* 0x32a57060050a7823 */ /* 0x000fe2000000000a */
[----:B------:R-:W-:Y:S01]  /*6e20*/  FADD R7, -R11, R7 ;  /* 0x000000070b077221 */ /* 0x000fe20000000100 */
[----:B------:R-:W3:Y:S04]  /*6e30*/  @!P3 LDS R5, [R24+0x3e00] ;  /* 0x003e00001805b984 */ /* 0x000ee80000000800 */
[----:B------:R-:W4:Y:S02]  /*6e40*/  MUFU.EX2 R10, R10 ;  /* 0x0000000a000a7308 */ /* 0x000f240000000800 */
[----:B----4-:R-:W-:-:S04]  /*6e50*/  FMUL R29, R29, R10 ;  /* 0x0000000a1d1d7220 */ /* 0x010fc80000400000 */
[-C--:B0-----:R-:W-:Y:S01]  /*6e60*/  @!P3 FFMA R4, R13, R29.reuse, R14 ;  /* 0x0000001d0d04b223 */ /* 0x081fe2000000000e */
[----:B-1----:R-:W-:Y:S01]  /*6e70*/  FFMA.SAT R12, R7, R8, 0.5 ;  /* 0x3f000000070c7423 */ /* 0x002fe20000002008 */
[----:B------:R-:W0:Y:S01]  /*6e80*/  @!P6 LDS R13, [R24+0x3f80] ;  /* 0x003f8000180de984 */ /* 0x000e220000000800 */
[----:B--2---:R-:W-:-:S03]  /*6e90*/  @!P6 FFMA R6, R15, R29, R30 ;  /* 0x0000001d0f06e223 */ /* 0x004fc6000000001e */
[----:B------:R1:W-:Y:S04]  /*6ea0*/  @!P3 STL [R1+0x10], R4 ;  /* 0x000010040100b387 */ /* 0x0003e80000100800 */
[----:B------:R0:W-:Y:S04]  /*6eb0*/  @!P6 STL [R1+0x1c], R6 ;  /* 0x00001c060100e387 */ /* 0x0001e80000100800 */
[----:B------:R-:W3:Y:S04]  /*6ec0*/  @!P3 LDL R14, [R1+0x10] ;  /* 0x00001000010eb983 */ /* 0x000ee80000100800 */
[----:B------:R-:W0:Y:S01]  /*6ed0*/  @!P6 LDL R30, [R1+0x1c] ;  /* 0x00001c00011ee983 */ /* 0x000e220000100800 */
[----:B------:R-:W-:-:S04]  /*6ee0*/  FFMA.RM R12, R12, R9, 12582913 ;  /* 0x4b4000010c0c7423 */ /* 0x000fc80000004009 */
[C---:B------:R-:W-:Y:S01]  /*6ef0*/  FADD R10, R12.reuse, -12583039 ;  /* 0xcb40007f0c0a7421 */ /* 0x040fe20000000000 */
[----:B------:R-:W-:-:S03]  /*6f00*/  SHF.L.U32 R27, R12, 0x17, RZ ;  /* 0x000000170c1b7819 */ /* 0x000fc600000006ff */
[----:B------:R-:W-:-:S04]  /*6f10*/  FFMA R10, R7, 1.4426950216293334961, -R10 ;  /* 0x3fb8aa3b070a7823 */ /* 0x000fc8000000080a */
[----:B------:R-:W-:-:S04]  /*6f20*/  FFMA R7, R7, 1.925963033500011079e-08, R10 ;  /* 0x32a5706007077823 */ /* 0x000fc8000000000a */
[----:B-1----:R-:W1:Y:S02]  /*6f30*/  MUFU.EX2 R4, R7 ;  /* 0x0000000700047308 */ /* 0x002e640000000800 */
[----:B-1----:R-:W-:-:S04]  /*6f40*/  FMUL R27, R27, R4 ;  /* 0x000000041b1b7220 */ /* 0x002fc80000400000 */
[-C--:B---3--:R-:W-:Y:S01]  /*6f50*/  @!P3 FFMA R4, R5, R27.reuse, R14 ;  /* 0x0000001b0504b223 */ /* 0x088fe2000000000e */
[----:B0-----:R-:W-:-:S04]  /*6f60*/  @!P6 FFMA R6, R13, R27, R30 ;  /* 0x0000001b0d06e223 */ /* 0x001fc8000000001e */
[----:B------:R0:W-:Y:S04]  /*6f70*/  @!P3 STL [R1+0x10], R4 ;  /* 0x000010040100b387 */ /* 0x0001e80000100800 */
[----:B------:R0:W-:Y:S04]  /*6f80*/  @!P6 STL [R1+0x1c], R6 ;  /* 0x00001c060100e387 */ /* 0x0001e80000100800 */
[----:B------:R0:W5:Y:S04]  /*6f90*/  @!P3 LDL R10, [R1+0x10] ;  /* 0x00001000010ab983 */ /* 0x0001680000100800 */
[----:B------:R0:W5:Y:S01]  /*6fa0*/  @!P6 LDL R12, [R1+0x1c] ;  /* 0x00001c00010ce983 */ /* 0x0001620000100800 */
[----:B------:R-:W-:Y:S04]  /*6fb0*/  BSSY.RECONVERGENT B1, `(.L_x_542) ;  /* 0x0000006000017945 */ /* 0x000fe80003800200 */
[----:B------:R-:W-:Y:S05]  /*6fc0*/  @P4 BRA `(.L_x_543) ;  /* 0x0000000000104947 */ /* 0x000fea0003800000 */
[----:B0-----:R-:W2:Y:S04]  /*6fd0*/  LDL R4, [R1+0x14] ;  /* 0x0000140001047983 */ /* 0x001ea80000100800 */
[----:B------:R-:W2:Y:S02]  /*6fe0*/  LDS R5, [R24+0x3080] ;  /* 0x0030800018057984 */ /* 0x000ea40000000800 */
[----:B--2---:R-:W-:-:S05]  /*6ff0*/  FFMA R4, R5, R20, R4 ;  /* 0x0000001405047223 */ /* 0x004fca0000000004 */
[----:B------:R1:W-:Y:S02]  /*7000*/  STL [R1+0x14], R4 ;  /* 0x0000140401007387 */ /* 0x0003e40000100800 */
.L_x_543:
[----:B------:R-:W-:Y:S05]  /*7010*/  BSYNC.RECONVERGENT B1 ;  /* 0x0000000000017941 */ /* 0x000fea0003800200 */
.L_x_542:
[----:B------:R-:W-:Y:S04]  /*7020*/  BSSY.RECONVERGENT B1, `(.L_x_544) ;  /* 0x0000006000017945 */ /* 0x000fe80003800200 */
[----:B------:R-:W-:Y:S05]  /*7030*/  @P5 BRA `(.L_x_545) ;  /* 0x0000000000105947 */ /* 0x000fea0003800000 */
[----:B01----:R-:W2:Y:S04]  /*7040*/  LDL R4, [R1+0x18] ;  /* 0x0000180001047983 */ /* 0x003ea80000100800 */
[----:B------:R-:W2:Y:S02]  /*7050*/  LDS R5, [R24+0x3100] ;  /* 0x0031000018057984 */ /* 0x000ea40000000800 */
[----:B--2---:R-:W-:-:S05]  /*7060*/  FFMA R4, R5, R20, R4 ;  /* 0x0000001405047223 */ /* 0x004fca0000000004 */
[----:B------:R2:W-:Y:S02]  /*7070*/  STL [R1+0x18], R4 ;  /* 0x0000180401007387 */ /* 0x0005e40000100800 */
.L_x_545:
[----:B------:R-:W-:Y:S05]  /*7080*/  BSYNC.RECONVERGENT B1 ;  /* 0x0000000000017941 */ /* 0x000fea0003800200 */
.L_x_544:
[----:B------:R-:W-:Y:S04]  /*7090*/  BSSY.RECONVERGENT B1, `(.L_x_546) ;  /* 0x0000006000017945 */ /* 0x000fe80003800200 */
[----:B------:R-:W-:Y:S05]  /*70a0*/  @P4 BRA `(.L_x_547) ;  /* 0x0000000000104947 */ /* 0x000fea0003800000 */
[----:B------:R-:W3:Y:S04]  /*70b0*/  LDL R5, [R1+0x14] ;  /* 0x0000140001057983 */ /* 0x000ee80000100800 */
[----:B012---:R-:W3:Y:S02]  /*70c0*/  LDS R4, [R24+0x3280] ;  /* 0x0032800018047984 */ /* 0x007ee40000000800 */
[----:B---3--:R-:W-:-:S05]  /*70d0*/  FFMA R4, R4, R21, R5 ;  /* 0x0000001504047223 */ /* 0x008fca0000000005 */
[----:B------:R3:W-:Y:S02]  /*70e0*/  STL [R1+0x14], R4 ;  /* 0x0000140401007387 */ /* 0x0007e40000100800 */
.L_x_547:
[----:B------:R-:W-:Y:S05]  /*70f0*/  BSYNC.RECONVERGENT B1 ;  /* 0x0000000000017941 */ /* 0x000fea0003800200 */
.L_x_546:
[----:B------:R-:W-:Y:S04]  /*7100*/  BSSY.RECONVERGENT B1, `(.L_x_548) ;  /* 0x0000006000017945 */ /* 0x000fe80003800200 */
[----:B------:R-:W-:Y:S05]  /*7110*/  @P5 BRA `(.L_x_549) ;  /* 0x0000000000105947 */ /* 0x000fea0003800000 */
[----:B------:R-:W4:Y:S04]  /*7120*/  LDL R5, [R1+0x18] ;  /* 0x0000180001057983 */ /* 0x000f280000100800 */
[----:B0123--:R-:W4:Y:S02]  /*7130*/  LDS R4, [R24+0x3300] ;  /* 0x0033000018047984 */ /* 0x00ff240000000800 */
[----:B----4-:R-:W-:-:S05]  /*7140*/  FFMA R4, R4, R21, R5 ;  /* 0x0000001504047223 */ /* 0x010fca0000000005 */
[----:B------:R4:W-:Y:S02]  /*7150*/  STL [R1+0x18], R4 ;  /* 0x0000180401007387 */ /* 0x0009e40000100800 */
.L_x_549:
[----:B------:R-:W-:Y:S05]  /*7160*/  BSYNC.RECONVERGENT B1 ;  /* 0x0000000000017941 */ /* 0x000fea0003800200 */
.L_x_548:
[----:B------:R-:W-:Y:S04]  /*7170*/  BSSY.RECONVERGENT B1, `(.L_x_550) ;  /* 0x0000006000017945 */ /* 0x000fe80003800200 */
[----:B------:R-:W-:Y:S05]  /*7180*/  @P4 BRA `(.L_x_551) ;  /* 0x0000000000104947 */ /* 0x000fea0003800000 */
[----:B------:R-:W2:Y:S04]  /*7190*/  LDL R5, [R1+0x14] ;  /* 0x0000140001057983 */ /* 0x000ea80000100800 */
[----:B01234-:R-:W0:Y:S02]  /*71a0*/  LDS R4, [R24+0x3480] ;  /* 0x0034800018047984 */ /* 0x01fe240000000800 */
[----:B0-----:R-:W-:-:S05]  /*71b0*/  FFMA R4, R4, R23, R5 ;  /* 0x0000001704047223 */ /* 0x001fca0000000005 */
[----:B------:R0:W-:Y:S02]  /*71c0*/  STL [R1+0x14], R4 ;  /* 0x0000140401007387 */ /* 0x0001e40000100800 */
.L_x_551:
[----:B------:R-:W-:Y:S05]  /*71d0*/  BSYNC.RECONVERGENT B1 ;  /* 0x0000000000017941 */ /* 0x000fea0003800200 */
.L_x_550:
[----:B------:R-:W-:Y:S04]  /*71e0*/  BSSY.RECONVERGENT B1, `(.L_x_552) ;  /* 0x0000006000017945 */ /* 0x000fe80003800200 */
[----:B------:R-:W-:Y:S05]  /*71f0*/  @P5 BRA `(.L_x_553) ;  /* 0x0000000000105947 */ /* 0x000fea0003800000 */
[----:B------:R-:W2:Y:S04]  /*7200*/  LDL R5, [R1+0x18] ;  /* 0x0000180001057983 */ /* 0x000ea80000100800 */
[----:B01234-:R-:W0:Y:S02]  /*7210*/  LDS R4, [R24+0x3500] ;  /* 0x0035000018047984 */ /* 0x01fe240000000800 */
[----:B0-----:R-:W-:-:S05]  /*7220*/  FFMA R4, R4, R23, R5 ;  /* 0x0000001704047223 */ /* 0x001fca0000000005 */
[----:B------:R0:W-:Y:S02]  /*7230*/  STL [R1+0x18], R4 ;  /* 0x0000180401007387 */ /* 0x0001e40000100800 */
.L_x_553:
[----:B------:R-:W-:Y:S05]  /*7240*/  BSYNC.RECONVERGENT B1 ;  /* 0x0000000000017941 */ /* 0x000fea0003800200 */
.L_x_552:
[----:B------:R-:W-:Y:S04]  /*7250*/  BSSY.RECONVERGENT B1, `(.L_x_554) ;  /* 0x0000006000017945 */ /* 0x000fe80003800200 */
[----:B------:R-:W-:Y:S05]  /*7260*/  @P4 BRA `(.L_x_555) ;  /* 0x0000000000104947 */ /* 0x000fea0003800000 */
[----:B01234-:R-:W2:Y:S04]  /*7270*/  LDL R4, [R1+0x14] ;  /* 0x0000140001047983 */ /* 0x01fea80000100800 */
[----:B------:R-:W2:Y:S02]  /*7280*/  LDS R5, [R24+0x3680] ;  /* 0x0036800018057984 */ /* 0x000ea40000000800 */
[----:B--2---:R-:W-:-:S05]  /*7290*/  FFMA R4, R5, R22, R4 ;  /* 0x0000001605047223 */ /* 0x004fca0000000004 */
[----:B------:R0:W-:Y:S02]  /*72a0*/  STL [R1+0x14], R4 ;  /* 0x0000140401007387 */ /* 0x0001e40000100800 */
.L_x_555:
[----:B------:R-:W-:Y:S05]  /*72b0*/  BSYNC.RECONVERGENT B1 ;  /* 0x0000000000017941 */ /* 0x000fea0003800200 */
.L_x_554:
[----:B01234-:R-:W0:Y:S04]  /*72c0*/  LDS.128 R4, [R25+0x620] ;  /* 0x0006200019047984 */ /* 0x01fe280000000c00 */
[----:B------:R-:W-:Y:S04]  /*72d0*/  @!P6 LDS R30, [R24+0x4380] ;  /* 0x00438000181ee984 */ /* 0x000fe80000000800 */
[----:B------:R-:W-:Y:S01]  /*72e0*/  @!P6 LDS R32, [R24+0x4580] ;  /* 0x004580001820e984 */ /* 0x000fe20000000800 */
[C---:B0-----:R-:W-:Y:S01]  /*72f0*/  FADD R13, -R11.reuse, R4 ;  /* 0x000000040b0d7221 */ /* 0x041fe20000000100 */
[----:B------:R-:W-:-:S03]  /*7300*/  FADD R5, -R11, R5 ;  /* 0x000000050b057221 */ /* 0x000fc60000000100 */
[----:B------:R-:W-:-:S04]  /*7310*/  FFMA.SAT R4, R13, R8, 0.5 ;  /* 0x3f0000000d047423 */ /* 0x000fc80000002008 */
[----:B------:R-:W-:-:S04]  /*7320*/  FFMA.RM R4, R4, R9, 12582913 ;  /* 0x4b40000104047423 */ /* 0x000fc80000004009 */
[C---:B------:R-:W-:Y:S01]  /*7330*/  FADD R14, R4.reuse, -12583039 ;  /* 0xcb40007f040e7421 */ /* 0x040fe20000000000 */
[----:B------:R-:W-:-:S03]  /*7340*/  SHF.L.U32 R31, R4, 0x17, RZ ;  /* 0x00000017041f7819 */ /* 0x000fc600000006ff */
[----:B------:R-:W-:-:S04]  /*7350*/  FFMA R14, R13, 1.4426950216293334961, -R14 ;  /* 0x3fb8aa3b0d0e7823 */ /* 0x000fc8000000080e */
[----:B------:R-:W-:Y:S02]  /*7360*/  FFMA R15, R13, 1.925963033500011079e-08, R14 ;  /* 0x32a570600d0f7823 */ /* 0x000fe4000000000e */
[----:B------:R-:W0:Y:S02]  /*7370*/  @!P3 LDS R13, [R24+0x4000] ;  /* 0x00400000180db984 */ /* 0x000e240000000800 */
[----:B------:R-:W1:Y:S02]  /*7380*/  MUFU.EX2 R14, R15 ;  /* 0x0000000f000e7308 */ /* 0x000e640000000800 */
[----:B-1----:R-:W-:-:S04]  /*7390*/  FMUL R31, R31, R14 ;  /* 0x0000000e1f1f7220 */ /* 0x002fc80000400000 */
[----:B0----5:R-:W-:Y:S01]  /*73a0*/  @!P3 FFMA R4, R13, R31, R10 ;  /* 0x0000001f0d04b223 */ /* 0x021fe2000000000a */
[----:B------:R-:W-:Y:S01]  /*73b0*/  FFMA.SAT R10, R5, R8, 0.5 ;  /* 0x3f000000050a7423 */ /* 0x000fe20000002008 */
[----:B------:R-:W0:Y:S03]  /*73c0*/  @!P6 LDS R13, [R24+0x4180] ;  /* 0x00418000180de984 */ /* 0x000e260000000800 */
[----:B------:R-:W-:Y:S01]  /*73d0*/  FFMA.RM R10, R10, R9, 12582913 ;  /* 0x4b4000010a0a7423 */ /* 0x000fe20000004009 */
[----:B------:R1:W-:Y:S03]  /*73e0*/  @!P3 STL [R1+0x10], R4 ;  /* 0x000010040100b387 */ /* 0x0003e60000100800 */
[C---:B------:R-:W-:Y:S01]  /*73f0*/  FADD R14, R10.reuse, -12583039 ;  /* 0xcb40007f0a0e7421 */ /* 0x040fe20000000000 */
[----:B------:R-:W-:-:S03]  /*7400*/  SHF.L.U32 R10, R10, 0x17, RZ ;  /* 0x000000170a0a7819 */ /* 0x000fc600000006ff */
[C---:B------:R-:W-:Y:S01]  /*7410*/  FFMA R14, R5.reuse, 1.4426950216293334961, -R14 ;  /* 0x3fb8aa3b050e7823 */ /* 0x040fe2000000080e */
[----:B-1----:R-:W2:Y:S03]  /*7420*/  @!P3 LDL R4, [R1+0x10] ;  /* 0x000010000104b983 */ /* 0x002ea60000100800 */
[----:B------:R-:W-:-:S04]  /*7430*/  FFMA R14, R5, 1.925963033500011079e-08, R14 ;  /* 0x32a57060050e7823 */ /* 0x000fc8000000000e */
[----:B------:R-:W1:Y:S02]  /*7440*/  MUFU.EX2 R5, R14 ;  /* 0x0000000e00057308 */ /* 0x000e640000000800 */
[----:B-1----:R-:W-:Y:S01]  /*7450*/  FMUL R10, R10, R5 ;  /* 0x000000050a0a7220 */ /* 0x002fe20000400000 */
[----:B0-----:R-:W-:Y:S02]  /*7460*/  @!P6 FFMA R12, R13, R31, R12 ;  /* 0x0000001f0d0ce223 */ /* 0x001fe4000000000c */
[----:B------:R-:W2:Y:S04]  /*7470*/  @!P3 LDS R13, [R24+0x4200] ;  /* 0x00420000180db984 */ /* 0x000ea80000000800 */
[----:B------:R0:W-:Y:S04]  /*7480*/  @!P6 STL [R1+0x1c], R12 ;  /* 0x00001c0c0100e387 */ /* 0x0001e80000100800 */
[----:B------:R-:W3:Y:S01]  /*7490*/  @!P6 LDL R5, [R1+0x1c] ;  /* 0x00001c000105e983 */ /* 0x000ee20000100800 */
[----:B--2---:R-:W-:Y:S01]  /*74a0*/  @!P3 FFMA R4, R13, R10, R4 ;  /* 0x0000000a0d04b223 */ /* 0x004fe20000000004 */
[----:B------:R-:W-:-:S04]  /*74b0*/  FADD R13, -R11, R6 ;  /* 0x000000060b0d7221 */ /* 0x000fc80000000100 */
[----:B------:R-:W-:-:S04]  /*74c0*/  FFMA.SAT R6, R13, R8, 0.5 ;  /* 0x3f0000000d067423 */ /* 0x000fc80000002008 */
[----:B------:R-:W-:Y:S01]  /*74d0*/  FFMA.RM R6, R6, R9, 12582913 ;  /* 0x4b40000106067423 */ /* 0x000fe20000004009 */
[----:B------:R3:W-:Y:S03]  /*74e0*/  @!P3 STL [R1+0x10], R4 ;  /* 0x000010040100b387 */ /* 0x0007e60000100800 */
[C---:B------:R-:W-:Y:S01]  /*74f0*/  FADD R14, R6.reuse, -12583039 ;  /* 0xcb40007f060e7421 */ /* 0x040fe20000000000 */
[----:B0-----:R-:W-:Y:S02]  /*7500*/  SHF.L.U32 R12, R6, 0x17, RZ ;  /* 0x00000017060c7819 */ /* 0x001fe400000006ff */
[----:B------:R-:W2:Y:S01]  /*7510*/  @!P3 LDL R6, [R1+0x10] ;  /* 0x000010000106b983 */ /* 0x000ea20000100800 */
[----:B---3--:R-:W-:-:S05]  /*7520*/  @!P6 FFMA R4, R30, R10, R5 ;  /* 0x0000000a1e04e223 */ /* 0x008fca0000000005 */
[----:B------:R-:W-:Y:S04]  /*7530*/  @!P6 STL [R1+0x1c], R4 ;  /* 0x00001c040100e387 */ /* 0x000fe80000100800 */
[----:B------:R-:W3:Y:S01]  /*7540*/  @!P6 LDL R5, [R1+0x1c] ;  /* 0x00001c000105e983 */ /* 0x000ee20000100800 */
[----:B------:R-:W-:-:S04]  /*7550*/  FFMA R14, R13, 1.4426950216293334961, -R14 ;  /* 0x3fb8aa3b0d0e7823 */ /* 0x000fc8000000080e */
[----:B------:R-:W-:-:S04]  /*7560*/  FFMA R14, R13, 1.925963033500011079e-08, R14 ;  /* 0x32a570600d0e7823 */ /* 0x000fc8000000000e */
[----:B------:R-:W0:Y:S02]  /*7570*/  MUFU.EX2 R13, R14 ;  /* 0x0000000e000d7308 */ /* 0x000e240000000800 */
[----:B0-----:R-:W-:Y:S02]  /*7580*/  FMUL R12, R12, R13 ;  /* 0x0000000d0c0c7220 */ /* 0x001fe40000400000 */
[----:B------:R-:W2:Y:S02]  /*7590*/  @!P3 LDS R13, [R24+0x4400] ;  /* 0x00440000180db984 */ /* 0x000ea40000000800 */
[----:B--2---:R-:W-:-:S05]  /*75a0*/  @!P3 FFMA R6, R13, R12, R6 ;  /* 0x0000000c0d06b223 */ /* 0x004fca0000000006 */
[----:B------:R-:W-:Y:S01]  /*75b0*/  @!P3 STL [R1+0x10], R6 ;  /* 0x000010060100b387 */ /* 0x000fe20000100800 */
[----:B------:R-:W-:-:S03]  /*75c0*/  FADD R7, -R11, R7 ;  /* 0x000000070b077221 */ /* 0x000fc60000000100 */
[----:B------:R-:W0:Y:S01]  /*75d0*/  @!P3 LDS R6, [R24+0x4600] ;  /* 0x004600001806b984 */ /* 0x000e220000000800 */
[----:B---3--:R-:W-:-:S03]  /*75e0*/  @!P6 FFMA R4, R32, R12, R5 ;  /* 0x0000000c2004e223 */ /* 0x008fc60000000005 */
[----:B------:R-:W0:Y:S04]  /*75f0*/  @!P3 LDL R5, [R1+0x10] ;  /* 0x000010000105b983 */ /* 0x000e280000100800 */
[----:B------:R-:W-:Y:S04]  /*7600*/  @!P6 STL [R1+0x1c], R4 ;  /* 0x00001c040100e387 */ /* 0x000fe80000100800 */
[----:B------:R-:W2:Y:S01]  /*7610*/  @!P6 LDL R32, [R1+0x1c] ;  /* 0x00001c000120e983 */ /* 0x000ea20000100800 */
[----:B------:R-:W-:-:S04]  /*7620*/  FFMA.SAT R14, R7, R8, 0.5 ;  /* 0x3f000000070e7423 */ /* 0x000fc80000002008 */
[----:B------:R-:W-:-:S04]  /*7630*/  FFMA.RM R14, R14, R9, 12582913 ;  /* 0x4b4000010e0e7423 */ /* 0x000fc80000004009 */
[----:B------:R-:W-:-:S04]  /*7640*/  FADD R30, R14, -12583039 ;  /* 0xcb40007f0e1e7421 */ /* 0x000fc80000000000 */
[----:B------:R-:W-:-:S04]  /*7650*/  FFMA R30, R7, 1.4426950216293334961, -R30 ;  /* 0x3fb8aa3b071e7823 */ /* 0x000fc8000000081e */
[----:B------:R-:W-:-:S06]  /*7660*/  FFMA R30, R7, 1.925963033500011079e-08, R30 ;  /* 0x32a57060071e7823 */ /* 0x000fcc000000001e */
[----:B------:R-:W1:Y:S01]  /*7670*/  MUFU.EX2 R30, R30 ;  /* 0x0000001e001e7308 */ /* 0x000e620000000800 */
[----:B------:R-:W-:-:S05]  /*7680*/  SHF.L.U32 R13, R14, 0x17, RZ ;  /* 0x000000170e0d7819 */ /* 0x000fca00000006ff */
[----:B-1----:R-:W-:-:S04]  /*7690*/  FMUL R13, R13, R30 ;  /* 0x0000001e0d0d7220 */ /* 0x002fc80000400000 */
[-C--:B0-----:R-:W-:Y:S02]  /*76a0*/  @!P3 FFMA R6, R6, R13.reuse, R5 ;  /* 0x0000000d0606b223 */ /* 0x081fe40000000005 */
[----:B------:R-:W2:Y:S04]  /*76b0*/  @!P6 LDS R5, [R24+0x4780] ;  /* 0x004780001805e984 */ /* 0x000ea80000000800 */
[----:B------:R0:W-:Y:S04]  /*76c0*/  @!P3 STL [R1+0x10], R6 ;  /* 0x000010060100b387 */ /* 0x0001e80000100800 */
[----:B------:R0:W5:Y:S01]  /*76d0*/  @!P3 LDL R14, [R1+0x10] ;  /* 0x00001000010eb983 */ /* 0x0001620000100800 */
[----:B--2---:R-:W-:-:S05]  /*76e0*/  @!P6 FFMA R32, R5, R13, R32 ;  /* 0x0000000d0520e223 */ /* 0x004fca0000000020 */
[----:B------:R0:W-:Y:S04]  /*76f0*/  @!P6 STL [R1+0x1c], R32 ;  /* 0x00001c200100e387 */ /* 0x0001e80000100800 */
[----:B------:R0:W5:Y:S01]  /*7700*/  @!P6 LDL R15, [R1+0x1c] ;  /* 0x00001c00010fe983 */ /* 0x0001620000100800 */
[----:B------:R-:W-:-:S04]  /*7710*/  FADD R20, RZ, R20 ;  /* 0x00000014ff147221 */ /* 0x000fc80000000000 */
[----:B------:R-:W-:-:S04]  /*7720*/  FADD R20, R20, R21 ;  /* 0x0000001514147221 */ /* 0x000fc80000000000 */
[----:B------:R-:W-:Y:S01]  /*7730*/  FADD R23, R20, R23 ;  /* 0x0000001714177221 */ /* 0x000fe20000000000 */
[----:B------:R-:W-:Y:S03]  /*7740*/  BSSY.RECONVERGENT B1, `(.L_x_556) ;  /* 0x0000008000017945 */ /* 0x000fe60003800200 */
[----:B------:R-:W-:-:S04]  /*7750*/  FADD R21, R23, R22 ;  /* 0x0000001617157221 */ /* 0x000fc80000000000 */
[----:B------:R-:W-:Y:S01]  /*7760*/  FADD R21, R21, R26 ;  /* 0x0000001a15157221 */ /* 0x000fe20000000000 */
[----:B0-----:R-:W-:Y:S06]  /*7770*/  @P5 BRA `(.L_x_557) ;  /* 0x0000000000105947 */ /* 0x001fec0003800000 */
[----:B------:R-:W2:Y:S04]  /*7780*/  LDL R4, [R1+0x18] ;  /* 0x0000180001047983 */ /* 0x000ea80000100800 */
[----:B------:R-:W2:Y:S02]  /*7790*/  LDS R5, [R24+0x3700] ;  /* 0x0037000018057984 */ /* 0x000ea40000000800 */
[----:B--2---:R-:W-:-:S05]  /*77a0*/  FFMA R22, R5, R22, R4 ;  /* 0x0000001605167223 */ /* 0x004fca0000000004 */
[----:B------:R0:W-:Y:S02]  /*77b0*/  STL [R1+0x18], R22 ;  /* 0x0000181601007387 */ /* 0x0001e40000100800 */
.L_x_557:
[----:B------:R-:W-:Y:S05]  /*77c0*/  BSYNC.RECONVERGENT B1 ;  /* 0x0000000000017941 */ /* 0x000fea0003800200 */
.L_x_556:
[----:B------:R-:W-:Y:S04]  /*77d0*/  BSSY.RECONVERGENT B1, `(.L_x_558) ;  /* 0x0000006000017945 */ /* 0x000fe80003800200 */
[----:B------:R-:W-:Y:S05]  /*77e0*/  @P4 BRA `(.L_x_559) ;  /* 0x0000000000104947 */ /* 0x000fea0003800000 */
[----:B------:R-:W2:Y:S04]  /*77f0*/  LDL R4, [R1+0x14] ;  /* 0x0000140001047983 */ /* 0x000ea80000100800 */
[----:B------:R-:W2:Y:S02]  /*7800*/  LDS R5, [R24+0x3880] ;  /* 0x0038800018057984 */ /* 0x000ea40000000800 */
[----:B--2---:R-:W-:-:S05]  /*7810*/  FFMA R4, R5, R26, R4 ;  /* 0x0000001a05047223 */ /* 0x004fca0000000004 */
[----:B------:R1:W-:Y:S02]  /*7820*/  STL [R1+0x14], R4 ;  /* 0x0000140401007387 */ /* 0x0003e40000100800 */
.L_x_559:
[----:B------:R-:W-:Y:S05]  /*7830*/  BSYNC.RECONVERGENT B1 ;  /* 0x0000000000017941 */ /* 0x000fea0003800200 */
.L_x_558:
[----:B------:R-:W-:Y:S04]  /*7840*/  BSSY.RECONVERGENT B1, `(.L_x_560) ;  /* 0x0000006000017945 */ /* 0x000fe80003800200 */
[----:B------:R-:W-:Y:S05]  /*7850*/  @P5 BRA `(.L_x_561) ;  /* 0x0000000000105947 */ /* 0x000fea0003800000 */
[----:B-1----:R-:W2:Y:S04]  /*7860*/  LDL R4, [R1+0x18] ;  /* 0x0000180001047983 */ /* 0x002ea80000100800 */
[----:B------:R-:W2:Y:S02]  /*7870*/  LDS R5, [R24+0x3900] ;  /* 0x0039000018057984 */ /* 0x000ea40000000800 */
[----:B--2---:R-:W-:-:S05]  /*7880*/  FFMA R26, R5, R26, R4 ;  /* 0x0000001a051a7223 */ /* 0x004fca0000000004 */
[----:B------:R2:W-:Y:S02]  /*7890*/  STL [R1+0x18], R26 ;  /* 0x0000181a01007387 */ /* 0x0005e40000100800 */
.L_x_561:
[----:B------:R-:W-:Y:S05]  /*78a0*/  BSYNC.RECONVERGENT B1 ;  /* 0x0000000000017941 */ /* 0x000fea0003800200 */
.L_x_560:
[----:B------:R-:W-:Y:S04]  /*78b0*/  BSSY.RECONVERGENT B1, `(.L_x_562) ;  /* 0x0000006000017945 */ /* 0x000fe80003800200 */
[----:B------:R-:W-:Y:S05]  /*78c0*/  @P4 BRA `(.L_x_563) ;  /* 0x0000000000104947 */ /* 0x000fea0003800000 */
[----:B-1----:R-:W3:Y:S04]  /*78d0*/  LDL R4, [R1+0x14] ;  /* 0x0000140001047983 */ /* 0x002ee80000100800 */
[----:B------:R-:W3:Y:S02]  /*78e0*/  LDS R5, [R24+0x3a80] ;  /* 0x003a800018057984 */ /* 0x000ee40000000800 */
[----:B---3--:R-:W-:-:S05]  /*78f0*/  FFMA R4, R5, R28, R4 ;  /* 0x0000001c05047223 */ /* 0x008fca0000000004 */
[----:B------:R3:W-:Y:S02]  /*7900*/  STL [R1+0x14], R4 ;  /* 0x0000140401007387 */ /* 0x0007e40000100800 */
.L_x_563:
[----:B------:R-:W-:Y:S05]  /*7910*/  BSYNC.RECONVERGENT B1 ;  /* 0x0000000000017941 */ /* 0x000fea0003800200 */
.L_x_562:
[----:B------:R-:W-:Y:S04]  /*7920*/  BSSY.RECONVERGENT B1, `(.L_x_564) ;  /* 0x0000006000017945 */ /* 0x000fe80003800200 */
[----:B------:R-:W-:Y:S05]  /*7930*/  @P5 BRA `(.L_x_565) ;  /* 0x0000000000105947 */ /* 0x000fea0003800000 */
[----:B-1-3--:R-:W3:Y:S04]  /*7940*/  LDL R4, [R1+0x18] ;  /* 0x0000180001047983 */ /* 0x00aee80000100800 */
[----:B------:R-:W3:Y:S02]  /*7950*/  LDS R5, [R24+0x3b00] ;  /* 0x003b000018057984 */ /* 0x000ee40000000800 */
[----:B---3--:R-:W-:-:S05]  /*7960*/  FFMA R4, R5, R28, R4 ;  /* 0x0000001c05047223 */ /* 0x008fca0000000004 */
[----:B------:R4:W-:Y:S02]  /*7970*/  STL [R1+0x18], R4 ;  /* 0x0000180401007387 */ /* 0x0009e40000100800 */
.L_x_565:
[----:B------:R-:W-:Y:S05]  /*7980*/  BSYNC.RECONVERGENT B1 ;  /* 0x0000000000017941 */ /* 0x000fea0003800200 */
.L_x_564:
[----:B------:R-:W-:Y:S04]  /*7990*/  BSSY.RECONVERGENT B1, `(.L_x_566) ;  /* 0x0000006000017945 */ /* 0x000fe80003800200 */
[----:B------:R-:W-:Y:S05]  /*79a0*/  @P4 BRA `(.L_x_567) ;  /* 0x0000000000104947 */ /* 0x000fea0003800000 */
[----:B------:R-:W2:Y:S04]  /*79b0*/  LDL R5, [R1+0x14] ;  /* 0x0000140001057983 */ /* 0x000ea80000100800 */
[----:B-1-34-:R-:W2:Y:S02]  /*79c0*/  LDS R4, [R24+0x3c80] ;  /* 0x003c800018047984 */ /* 0x01aea40000000800 */
[----:B--2---:R-:W-:-:S05]  /*79d0*/  FFMA R4, R4, R29, R5 ;  /* 0x0000001d04047223 */ /* 0x004fca0000000005 */
[----:B------:R1:W-:Y:S02]  /*79e0*/  STL [R1+0x14], R4 ;  /* 0x0000140401007387 */ /* 0x0003e40000100800 */
.L_x_567:
[----:B------:R-:W-:Y:S05]  /*79f0*/  BSYNC.RECONVERGENT B1 ;  /* 0x0000000000017941 */ /* 0x000fea0003800200 */
.L_x_566:
[----:B------:R-:W-:Y:S04]  /*7a00*/  BSSY.RECONVERGENT B1, `(.L_x_568) ;  /* 0x0000006000017945 */ /* 0x000fe80003800200 */
[----:B------:R-:W-:Y:S05]  /*7a10*/  @P5 BRA `(.L_x_569) ;  /* 0x0000000000105947 */ /* 0x000fea0003800000 */
[----:B------:R-:W2:Y:S04]  /*7a20*/  LDL R5, [R1+0x18] ;  /* 0x0000180001057983 */ /* 0x000ea80000100800 */
[----:B-1-34-:R-:W2:Y:S02]  /*7a30*/  LDS R4, [R24+0x3d00] ;  /* 0x003d000018047984 */ /* 0x01aea40000000800 */
[----:B--2---:R-:W-:-:S05]  /*7a40*/  FFMA R4, R4, R29, R5 ;  /* 0x0000001d04047223 */ /* 0x004fca0000000005 */
[----:B------:R1:W-:Y:S02]  /*7a50*/  STL [R1+0x18], R4 ;  /* 0x0000180401007387 */ /* 0x0003e40000100800 */
.L_x_569:
[----:B------:R-:W-:Y:S05]  /*7a60*/  BSYNC.RECONVERGENT B1 ;  /* 0x0000000000017941 */ /* 0x000fea0003800200 */
.L_x_568:
[----:B------:R-:W-:Y:S04]  /*7a70*/  BSSY.RECONVERGENT B1, `(.L_x_570) ;  /* 0x0000006000017945 */ /* 0x000fe80003800200 */
[----:B------:R-:W-:Y:S05]  /*7a80*/  @P4 BRA `(.L_x_571) ;  /* 0x0000000000104947 */ /* 0x000fea0003800000 */
[----:B------:R-:W2:Y:S04]  /*7a90*/  LDL R5, [R1+0x14] ;  /* 0x0000140001057983 */ /* 0x000ea80000100800 */
[----:B-1-34-:R-:W2:Y:S02]  /*7aa0*/  LDS R4, [R24+0x3e80] ;  /* 0x003e800018047984 */ /* 0x01aea40000000800 */
[----:B--2---:R-:W-:-:S05]  /*7ab0*/  FFMA R4, R4, R27, R5 ;  /* 0x0000001b04047223 */ /* 0x004fca0000000005 */
[----:B------:R1:W-:Y:S02]  /*7ac0*/  STL [R1+0x14], R4 ;  /* 0x0000140401007387 */ /* 0x0003e40000100800 */
.L_x_571:
[----:B------:R-:W-:Y:S05]  /*7ad0*/  BSYNC.RECONVERGENT B1 ;  /* 0x0000000000017941 */ /* 0x000fea0003800200 */
.L_x_570:
[----:B-1-34-:R-:W1:Y:S04]  /*7ae0*/  LDS.128 R4, [R25+0x630] ;  /* 0x0006300019047984 */ /* 0x01ae680000000c00 */
[----:B------:R-:W3:Y:S04]  /*7af0*/  @!P3 LDS R33, [R24+0x4800] ;  /* 0x004800001821b984 */ /* 0x000ee80000000800 */
[----:B0-----:R-:W0:Y:S04]  /*7b00*/  @!P6 LDS R22, [R24+0x4980] ;  /* 0x004980001816e984 */ /* 0x001e280000000800 */
[----:B------:R-:W-:Y:S04]  /*7b10*/  @!P6 LDS R30, [R24+0x4b80] ;  /* 0x004b8000181ee984 */ /* 0x000fe80000000800 */
[----:B------:R-:W-:Y:S01]  /*7b20*/  @!P6 LDS R32, [R24+0x4f80] ;  /* 0x004f80001820e984 */ /* 0x000fe20000000800 */
[C---:B-1----:R-:W-:Y:S01]  /*7b30*/  FADD R23, -R11.reuse, R4 ;  /* 0x000000040b177221 */ /* 0x042fe20000000100 */
[----:B------:R-:W-:-:S03]  /*7b40*/  FADD R5, -R11, R5 ;  /* 0x000000050b057221 */ /* 0x000fc60000000100 */
[----:B------:R-:W-:-:S04]  /*7b50*/  FFMA.SAT R4, R23, R8, 0.5 ;  /* 0x3f00000017047423 */ /* 0x000fc80000002008 */
[----:B------:R-:W-:-:S04]  /*7b60*/  FFMA.RM R4, R4, R9, 12582913 ;  /* 0x4b40000104047423 */ /* 0x000fc80000004009 */
[C---:B------:R-:W-:Y:S01]  /*7b70*/  FADD R20, R4.reuse, -12583039 ;  /* 0xcb40007f04147421 */ /* 0x040fe20000000000 */
[----:B--2---:R-:W-:-:S03]  /*7b80*/  SHF.L.U32 R26, R4, 0x17, RZ ;  /* 0x00000017041a7819 */ /* 0x004fc600000006ff */
[----:B------:R-:W-:-:S04]  /*7b90*/  FFMA R20, R23, 1.4426950216293334961, -R20 ;  /* 0x3fb8aa3b17147823 */ /* 0x000fc80000000814 */
[----:B------:R-:W-:-:S06]  /*7ba0*/  FFMA R23, R23, 1.925963033500011079e-08, R20 ;  /* 0x32a5706017177823 */ /* 0x000fcc0000000014 */
[----:B------:R-:W1:Y:S02]  /*7bb0*/  MUFU.EX2 R23, R23 ;  /* 0x0000001700177308 */ /* 0x000e640000000800 */
[----:B-1----:R-:W-:Y:S02]  /*7bc0*/  FMUL R26, R26, R23 ;  /* 0x000000171a1a7220 */ /* 0x002fe40000400000 */
[----:B------:R-:W-:Y:S02]  /*7bd0*/  @!P6 LDS R23, [R24+0x4d80] ;  /* 0x004d80001817e984 */ /* 0x000fe40000000800 */
[----:B---3-5:R-:W-:Y:S01]  /*7be0*/  @!P3 FFMA R4, R33, R26, R14 ;  /* 0x0000001a2104b223 */ /* 0x028fe2000000000e */
[----:B------:R-:W-:-:S04]  /*7bf0*/  FFMA.SAT R14, R5, R8, 0.5 ;  /* 0x3f000000050e7423 */ /* 0x000fc80000002008 */
[----:B------:R-:W-:Y:S01]  /*7c00*/  FFMA.RM R14, R14, R9, 12582913 ;  /* 0x4b4000010e0e7423 */ /* 0x000fe20000004009 */
[----:B------:R0:W-:Y:S03]  /*7c10*/  @!P3 STL [R1+0x10], R4 ;  /* 0x000010040100b387 */ /* 0x0001e60000100800 */
[C---:B------:R-:W-:Y:S01]  /*7c20*/  FADD R20, R14.reuse, -12583039 ;  /* 0xcb40007f0e147421 */ /* 0x040fe20000000000 */
[----:B------:R-:W-:-:S03]  /*7c30*/  SHF.L.U32 R14, R14, 0x17, RZ ;  /* 0x000000170e0e7819 */ /* 0x000fc600000006ff */
[----:B------:R-:W-:Y:S01]  /*7c40*/  FFMA R20, R5, 1.4426950216293334961, -R20 ;  /* 0x3fb8aa3b05147823 */ /* 0x000fe20000000814 */
[----:B0-----:R-:W-:-:S03]  /*7c50*/  @!P6 FFMA R4, R22, R26, R15 ;  /* 0x0000001a1604e223 */ /* 0x001fc6000000000f */
[----:B------:R-:W-:Y:S01]  /*7c60*/  FFMA R20, R5, 1.925963033500011079e-08, R20 ;  /* 0x32a5706005147823 */ /* 0x000fe20000000014 */
[----:B------:R-:W2:Y:S03]  /*7c70*/  @!P3 LDL R22, [R1+0x10] ;  /* 0x000010000116b983 */ /* 0x000ea60000100800 */
[----:B------:R-:W0:Y:S01]  /*7c80*/  MUFU.EX2 R5, R20 ;  /* 0x0000001400057308 */ /* 0x000e220000000800 */
[----:B------:R-:W-:Y:S04]  /*7c90*/  @!P6 STL [R1+0x1c], R4 ;  /* 0x00001c040100e387 */ /* 0x000fe80000100800 */
[----:B------:R-:W2:Y:S01]  /*7ca0*/  @!P3 LDS R15, [R24+0x4a00] ;  /* 0x004a0000180fb984 */ /* 0x000ea20000000800 */
[----:B0-----:R-:W-:-:S03]  /*7cb0*/  FMUL R14, R14, R5 ;  /* 0x000000050e0e7220 */ /* 0x001fc60000400000 */
[----:B------:R-:W3:Y:S01]  /*7cc0*/  @!P6 LDL R5, [R1+0x1c] ;  /* 0x00001c000105e983 */ /* 0x000ee20000100800 */
[----:B--2---:R-:W-:Y:S01]  /*7cd0*/  @!P3 FFMA R22, R15, R14, R22 ;  /* 0x0000000e0f16b223 */ /* 0x004fe20000000016 */
[----:B------:R-:W-:-:S04]  /*7ce0*/  FADD R15, -R11, R6 ;  /* 0x000000060b0f7221 */ /* 0x000fc80000000100 */
[----:B------:R-:W-:-:S04]  /*7cf0*/  FFMA.SAT R6, R15, R8, 0.5 ;  /* 0x3f0000000f067423 */ /* 0x000fc80000002008 */
[----:B------:R-:W-:-:S04]  /*7d00*/  FFMA.RM R6, R6, R9, 12582913 ;  /* 0x4b40000106067423 */ /* 0x000fc80000004009 */
[----:B------:R-:W-:-:S04]  /*7d10*/  FADD R20, R6, -12583039 ;  /* 0xcb40007f06147421 */ /* 0x000fc80000000000 */
[C---:B------:R-:W-:Y:S01]  /*7d20*/  FFMA R20, R15.reuse, 1.4426950216293334961, -R20 ;  /* 0x3fb8aa3b0f147823 */ /* 0x040fe20000000814 */
[----:B------:R-:W-:Y:S03]  /*7d30*/  @!P3 STL [R1+0x10], R22 ;  /* 0x000010160100b387 */ /* 0x000fe60000100800 */
[----:B------:R-:W-:Y:S01]  /*7d40*/  FFMA R20, R15, 1.925963033500011079e-08, R20 ;  /* 0x32a570600f147823 */ /* 0x000fe20000000014 */
[----:B------:R-:W-:Y:S01]  /*7d50*/  SHF.L.U32 R15, R6, 0x17, RZ ;  /* 0x00000017060f7819 */ /* 0x000fe200000006ff */
[----:B---3--:R-:W-:Y:S01]  /*7d60*/  @!P6 FFMA R6, R30, R14, R5 ;  /* 0x0000000e1e06e223 */ /* 0x008fe20000000005 */
[----:B------:R-:W0:Y:S04]  /*7d70*/  @!P3 LDS R22, [R24+0x4c00] ;  /* 0x004c00001816b984 */ /* 0x000e280000000800 */
[----:B------:R-:W0:Y:S04]  /*7d80*/  @!P3 LDL R5, [R1+0x10] ;  /* 0x000010000105b983 */ /* 0x000e280000100800 */
[----:B------:R1:W-:Y:S04]  /*7d90*/  @!P6 STL [R1+0x1c], R6 ;  /* 0x00001c060100e387 */ /* 0x0003e80000100800 */
[----:B------:R-:W2:Y:S01]  /*7da0*/  @!P6 LDL R4, [R1+0x1c] ;  /* 0x00001c000104e983 */ /* 0x000ea20000100800 */
[----:B------:R-:W3:Y:S01]  /*7db0*/  MUFU.EX2 R20, R20 ;  /* 0x0000001400147308 */ /* 0x000ee20000000800 */
[----:B------:R-:W-:Y:S01]  /*7dc0*/  FADD R7, -R11, R7 ;  /* 0x000000070b077221 */ /* 0x000fe20000000100 */
[----:B---3--:R-:W-:-:S03]  /*7dd0*/  FMUL R15, R15, R20 ;  /* 0x000000140f0f7220 */ /* 0x008fc60000400000 */
[----:B------:R-:W-:-:S04]  /*7de0*/  FFMA.SAT R20, R7, R8, 0.5 ;  /* 0x3f00000007147423 */ /* 0x000fc80000002008 */
[----:B------:R-:W-:-:S04]  /*7df0*/  FFMA.RM R20, R20, R9, 12582913 ;  /* 0x4b40000114147423 */ /* 0x000fc80000004009 */
[----:B------:R-:W-:-:S04]  /*7e00*/  FADD R30, R20, -12583039 ;  /* 0xcb40007f141e7421 */ /* 0x000fc80000000000 */
[----:B------:R-:W-:-:S04]  /*7e10*/  FFMA R30, R7, 1.4426950216293334961, -R30 ;  /* 0x3fb8aa3b071e7823 */ /* 0x000fc8000000081e */
[----:B------:R-:W-:Y:S01]  /*7e20*/  FFMA R30, R7, 1.925963033500011079e-08, R30 ;  /* 0x32a57060071e7823 */ /* 0x000fe2000000001e */
[----:B------:R-:W-:Y:S01]  /*7e30*/  SHF.L.U32 R20, R20, 0x17, RZ ;  /* 0x0000001714147819 */ /* 0x000fe200000006ff */
[----:B------:R-:W3:Y:S01]  /*7e40*/  @!P3 LDS R7, [R24+0x4e00] ;  /* 0x004e00001807b984 */ /* 0x000ee20000000800 */
[-C--:B0-----:R-:W-:Y:S02]  /*7e50*/  @!P3 FFMA R22, R22, R15.reuse, R5 ;  /* 0x0000000f1616b223 */ /* 0x081fe40000000005 */
[----:B------:R-:W0:Y:S01]  /*7e60*/  MUFU.EX2 R5, R30 ;  /* 0x0000001e00057308 */ /* 0x000e220000000800 */
[----:B--2---:R-:W-:Y:S02]  /*7e70*/  @!P6 FFMA R4, R23, R15, R4 ;  /* 0x0000000f1704e223 */ /* 0x004fe40000000004 */
[----:B------:R2:W-:Y:S04]  /*7e80*/  @!P3 STL [R1+0x10], R22 ;  /* 0x000010160100b387 */ /* 0x0005e80000100800 */
[----:B------:R4:W-:Y:S04]  /*7e90*/  @!P6 STL [R1+0x1c], R4 ;  /* 0x00001c040100e387 */ /* 0x0009e80000100800 */
[----:B-1----:R-:W3:Y:S01]  /*7ea0*/  @!P3 LDL R6, [R1+0x10] ;  /* 0x000010000106b983 */ /* 0x002ee20000100800 */
[----:B0-----:R-:W-:-:S03]  /*7eb0*/  FMUL R20, R20, R5 ;  /* 0x0000000514147220 */ /* 0x001fc60000400000 */
[----:B------:R-:W2:Y:S01]  /*7ec0*/  @!P6 LDL R5, [R1+0x1c] ;  /* 0x00001c000105e983 */ /* 0x000ea20000100800 */
[----:B------:R-:W-:Y:S01]  /*7ed0*/  FADD R28, R21, R28 ;  /* 0x0000001c151c7221 */ /* 0x000fe20000000000 */
[-C--:B---3--:R-:W-:Y:S01]  /*7ee0*/  @!P3 FFMA R6, R7, R20.reuse, R6 ;  /* 0x000000140706b223 */ /* 0x088fe20000000006 */
[----:B--2---:R-:W-:-:S04]  /*7ef0*/  @!P6 FFMA R32, R32, R20, R5 ;  /* 0x000000142020e223 */ /* 0x004fc80000000005 */
[----:B------:R4:W-:Y:S04]  /*7f00*/  @!P3 STL [R1+0x10], R6 ;  /* 0x000010060100b387 */ /* 0x0009e80000100800 */
[----:B------:R4:W-:Y:S04]  /*7f10*/  @!P6 STL [R1+0x1c], R32 ;  /* 0x00001c200100e387 */ /* 0x0009e80000100800 */
[----:B------:R4:W5:Y:S04]  /*7f20*/  @!P3 LDL R22, [R1+0x10] ;  /* 0x000010000116b983 */ /* 0x0009680000100800 */
[----:B------:R4:W5:Y:S01]  /*7f30*/  @!P6 LDL R23, [R1+0x1c] ;  /* 0x00001c000117e983 */ /* 0x0009620000100800 */
[----:B------:R-:W-:Y:S01]  /*7f40*/  FADD R28, R28, R29 ;  /* 0x0000001d1c1c7221 */ /* 0x000fe20000000000 */
[----:B------:R-:W-:Y:S03]  /*7f50*/  BSSY.RECONVERGENT B1, `(.L_x_572) ;  /* 0x0000008000017945 */ /* 0x000fe60003800200 */
[----:B------:R-:W-:-:S04]  /*7f60*/  FADD R28, R28, R27 ;  /* 0x0000001b1c1c7221 */ /* 0x000fc80000000000 */
[----:B------:R-:W-:Y:S01]  /*7f70*/  FADD R21, R28, R31 ;  /* 0x0000001f1c157221 */ /* 0x000fe20000000000 */
[----:B----4-:R-:W-:Y:S06]  /*7f80*/  @P5 BRA `(.L_x_573) ;  /* 0x0000000000105947 */ /* 0x010fec0003800000 */
[----:B------:R-:W2:Y:S04]  /*7f90*/  LDL R5, [R1+0x18] ;  /* 0x0000180001057983 */ /* 0x000ea80000100800 */
[----:B------:R-:W2:Y:S02]  /*7fa0*/  LDS R4, [R24+0x3f00] ;  /* 0x003f000018047984 */ /* 0x000ea40000000800 */
[----:B--2---:R-:W-:-:S05]  /*7fb0*/  FFMA R4, R4, R27, R5 ;  /* 0x0000001b04047223 */ /* 0x004fca0000000005 */
[----:B------:R0:W-:Y:S02]  /*7fc0*/  STL [R1+0x18], R4 ;  /* 0x0000180401007387 */ /* 0x0001e40000100800 */
.L_x_573:
[----:B------:R-:W-:Y:S05]  /*7fd0*/  BSYNC.RECONVERGENT B1 ;  /* 0x0000000000017941 */ /* 0x000fea0003800200 */
.L_x_572:
[----:B------:R-:W-:Y:S04]  /*7fe0*/  BSSY.RECONVERGENT B1, `(.L_x_574) ;  /* 0x0000006000017945 */ /* 0x000fe80003800200 */
[----:B------:R-:W-:Y:S05]  /*7ff0*/  @P4 BRA `(.L_x_575) ;  /* 0x0000000000104947 */ /* 0x000fea0003800000 */
[----:B------:R-:W2:Y:S04]  /*8000*/  LDL R5, [R1+0x14] ;  /* 0x0000140001057983 */ /* 0x000ea80000100800 */
[----:B0-----:R-:W2:Y:S02]  /*8010*/  LDS R4, [R24+0x4080] ;  /* 0x0040800018047984 */ /* 0x001ea40000000800 */
[----:B--2---:R-:W-:-:S05]  /*8020*/  FFMA R4, R4, R31, R5 ;  /* 0x0000001f04047223 */ /* 0x004fca0000000005 */
[----:B------:R1:W-:Y:S02]  /*8030*/  STL [R1+0x14], R4 ;  /* 0x0000140401007387 */ /* 0x0003e40000100800 */
.L_x_575:
[----:B------:R-:W-:Y:S05]  /*8040*/  BSYNC.RECONVERGENT B1 ;  /* 0x0000000000017941 */ /* 0x000fea0003800200 */
.L_x_574:
[----:B------:R-:W-:Y:S04]  /*8050*/  BSSY.RECONVERGENT B1, `(.L_x_576) ;  /* 0x0000006000017945 */ /* 0x000fe80003800200 */
[----:B------:R-:W-:Y:S05]  /*8060*/  @P5 BRA `(.L_x_577) ;  /* 0x0000000000105947 */ /* 0x000fea0003800000 */
[----:B------:R-:W2:Y:S04]  /*8070*/  LDL R5, [R1+0x18] ;  /* 0x0000180001057983 */ /* 0x000ea80000100800 */
[----:B01----:R-:W2:Y:S02]  /*8080*/  LDS R4, [R24+0x4100] ;  /* 0x0041000018047984 */ /* 0x003ea40000000800 */
[----:B--2---:R-:W-:-:S05]  /*8090*/  FFMA R4, R4, R31, R5 ;  /* 0x0000001f04047223 */ /* 0x004fca0000000005 */
[----:B------:R2:W-:Y:S02]  /*80a0*/  STL [R1+0x18], R4 ;  /* 0x0000180401007387 */ /* 0x0005e40000100800 */
.L_x_577:
[----:B------:R-:W-:Y:S05]  /*80b0*/  BSYNC.RECONVERGENT B1 ;  /* 0x0000000000017941 */ /* 0x000fea0003800200 */
.L_x_576:
[----:B------:R-:W-:Y:S04]  /*80c0*/  BSSY.RECONVERGENT B1, `(.L_x_578) ;  /* 0x0000006000017945 */ /* 0x000fe80003800200 */
[----:B------:R-:W-:Y:S05]  /*80d0*/  @P4 BRA `(.L_x_579) ;  /* 0x0000000000104947 */ /* 0x000fea0003800000 */
[----:B012---:R-:W2:Y:S04]  /*80e0*/  LDL R4, [R1+0x14] ;  /* 0x0000140001047983 */ /* 0x007ea80000100800 */
[----:B------:R-:W2:Y:S02]  /*80f0*/  LDS R5, [R24+0x4280] ;  /* 0x0042800018057984 */ /* 0x000ea40000000800 */
[----:B--2---:R-:W-:-:S05]  /*8100*/  FFMA R4, R5, R10, R4 ;  /* 0x0000000a05047223 */ /* 0x004fca0000000004 */
[----:B------:R3:W-:Y:S02]  /*8110*/  STL [R1+0x14], R4 ;  /* 0x0000140401007387 */ /* 0x0007e40000100800 */
.L_x_579:
[----:B------:R-:W-:Y:S05]  /*8120*/  BSYNC.RECONVERGENT B1 ;  /* 0x0000000000017941 */ /* 0x000fea0003800200 */
.L_x_578:
[----:B0123--:R-:W0:Y:S04]  /*8130*/  LDS.128 R4, [R25+0x640] ;  /* 0x0006400019047984 */ /* 0x00fe280000000c00 */
[----:B------:R-:W1:Y:S04]  /*8140*/  @!P3 LDS R31, [R24+0x5000] ;  /* 0x00500000181fb984 */ /* 0x000e680000000800 */
[----:B------:R-:W2:Y:S04]  /*8150*/  @!P6 LDS R30, [R24+0x5180] ;  /* 0x00518000181ee984 */ /* 0x000ea80000000800 */
        /* <DEDUP_REMOVED lines=11> */
[----:B-1---5:R-:W-:Y:S01]  /*8210*/  @!P3 FFMA R4, R31, R29, R22 ;  /* 0x0000001d1f04b223 */ /* 0x022fe20000000016 */
[----:B------:R-:W-:-:S04]  /*8220*/  FFMA.SAT R22, R5, R8, 0.5 ;  /* 0x3f00000005167423 */ /* 0x000fc80000002008 */
[----:B------:R-:W-:Y:S01]  /*8230*/  FFMA.RM R22, R22, R9, 12582913 ;  /* 0x4b40000116167423 */ /* 0x000fe20000004009 */
[----:B------:R2:W-:Y:S03]  /*8240*/  @!P3 STL [R1+0x10], R4 ;  /* 0x000010040100b387 */ /* 0x0005e60000100800 */
[C---:B------:R-:W-:Y:S01]  /*8250*/  FADD R28, R22.reuse, -12583039 ;  /* 0xcb40007f161c7421 */ /* 0x040fe20000000000 */
[----:B------:R-:W-:-:S03]  /*8260*/  SHF.L.U32 R22, R22, 0x17, RZ ;  /* 0x0000001716167819 */ /* 0x000fc600000006ff */
[----:B------:R-:W-:Y:S01]  /*8270*/  FFMA R28, R5, 1.4426950216293334961, -R28 ;  /* 0x3fb8aa3b051c7823 */ /* 0x000fe2000000081c */
[----:B--2---:R-:W-:-:S03]  /*8280*/  @!P6 FFMA R4, R30, R29, R23 ;  /* 0x0000001d1e04e223 */ /* 0x004fc60000000017 */
        /* <DEDUP_REMOVED lines=19> */
[----:B------:R-:W-:Y:S04]  /*83c0*/  @!P6 STL [R1+0x1c], R6 ;  /* 0x00001c060100e387 */ /* 0x000fe80000100800 */
[----:B------:R-:W2:Y:S01]  /*83d0*/  @!P6 LDL R4, [R1+0x1c] ;  /* 0x00001c000104e983 */ /* 0x000ea20000100800 */
[----:B------:R-:W1:Y:S02]  /*83e0*/  MUFU.EX2 R28, R28 ;  /* 0x0000001c001c7308 */ /* 0x000e640000000800 */
[----:B-1----:R-:W-:Y:S01]  /*83f0*/  FMUL R23, R23, R28 ;  /* 0x0000001c17177220 */ /* 0x002fe20000400000 */
[----:B------:R-:W-:-:S04]  /*8400*/  FADD R7, -R11, R7 ;  /* 0x000000070b077221 */ /* 0x000fc80000000100 */
[----:B------:R-:W-:-:S04]  /*8410*/  FFMA.SAT R28, R7, R8, 0.5 ;  /* 0x3f000000071c7423 */ /* 0x000fc80000002008 */
[----:B------:R-:W-:-:S04]  /*8420*/  FFMA.RM R28, R28, R9, 12582913 ;  /* 0x4b4000011c1c7423 */ /* 0x000fc80000004009 */
[C---:B------:R-:W-:Y:S01]  /*8430*/  FADD R32, R28.reuse, -12583039 ;  /* 0xcb40007f1c207421 */ /* 0x040fe20000000000 */
[----:B------:R-:W-:Y:S01]  /*8440*/  SHF.L.U32 R27, R28, 0x17, RZ ;  /* 0x000000171c1b7819 */ /* 0x000fe200000006ff */
[-C--:B0-----:R-:W-:Y:S02]  /*8450*/  @!P3 FFMA R30, R30, R23.reuse, R5 ;  /* 0x000000171e1eb223 */ /* 0x081fe40000000005 */
[----:B------:R-:W2:Y:S04]  /*8460*/  @!P6 LDS R5, [R24+0x5580] ;  /* 0x005580001805e984 */ /* 0x000ea80000000800 */
[----:B------:R-:W-:Y:S04]  /*8470*/  @!P3 STL [R1+0x10], R30 ;  /* 0x0000101e0100b387 */ /* 0x000fe80000100800 */
[----:B------:R-:W0:Y:S01]  /*8480*/  @!P3 LDS R30, [R24+0x5600] ;  /* 0x00560000181eb984 */ /* 0x000e220000000800 */
[----:B--2---:R-:W-:-:S03]  /*8490*/  @!P6 FFMA R28, R5, R23, R4 ;  /* 0x00000017051ce223 */ /* 0x004fc60000000004 */
[----:B------:R-:W0:Y:S04]  /*84a0*/  @!P3 LDL R5, [R1+0x10] ;  /* 0x000010000105b983 */ /* 0x000e280000100800 */
[----:B------:R-:W-:Y:S04]  /*84b0*/  @!P6 STL [R1+0x1c], R28 ;  /* 0x00001c1c0100e387 */ /* 0x000fe80000100800 */
[----:B------:R-:W2:Y:S01]  /*84c0*/  @!P6 LDL R34, [R1+0x1c] ;  /* 0x00001c000122e983 */ /* 0x000ea20000100800 */
[----:B------:R-:W-:-:S04]  /*84d0*/  FFMA R32, R7, 1.4426950216293334961, -R32 ;  /* 0x3fb8aa3b07207823 */ /* 0x000fc80000000820 */
[----:B------:R-:W-:-:S06]  /*84e0*/  FFMA R32, R7, 1.925963033500011079e-08, R32 ;  /* 0x32a5706007207823 */ /* 0x000fcc0000000020 */
[----:B------:R-:W1:Y:S02]  /*84f0*/  MUFU.EX2 R32, R32 ;  /* 0x0000002000207308 */ /* 0x000e640000000800 */
[----:B-1----:R-:W-:Y:S02]  /*8500*/  FMUL R27, R27, R32 ;  /* 0x000000201b1b7220 */ /* 0x002fe40000400000 */
[----:B------:R-:W-:Y:S02]  /*8510*/  @!P6 LDS R32, [R24+0x5980] ;  /* 0x005980001820e984 */ /* 0x000fe40000000800 */
[-C--:B0-----:R-:W-:Y:S02]  /*8520*/  @!P3 FFMA R30, R30, R27.reuse, R5 ;  /* 0x0000001b1e1eb223 */ /* 0x081fe40000000005 */
[----:B------:R-:W2:Y:S04]  /*8530*/  @!P6 LDS R5, [R24+0x5780] ;  /* 0x005780001805e984 */ /* 0x000ea80000000800 */
[----:B------:R0:W-:Y:S04]  /*8540*/  @!P3 STL [R1+0x10], R30 ;  /* 0x0000101e0100b387 */ /* 0x0001e80000100800 */
[----:B0-----:R-:W3:Y:S01]  /*8550*/  @!P3 LDL R30, [R1+0x10] ;  /* 0x00001000011eb983 */ /* 0x001ee20000100800 */
[----:B--2---:R-:W-:-:S03]  /*8560*/  @!P6 FFMA R34, R5, R27, R34 ;  /* 0x0000001b0522e223 */ /* 0x004fc60000000022 */
        /* <DEDUP_REMOVED lines=10> */
[----:B------:R-:W3:Y:S04]  /*8610*/  @!P3 LDS R31, [R24+0x5800] ;  /* 0x00580000181fb984 */ /* 0x000ee80000000800 */
[----:B------:R0:W-:Y:S01]  /*8620*/  @!P6 STL [R1+0x1c], R34 ;  /* 0x00001c220100e387 */ /* 0x0001e20000100800 */
[----:B---3--:R-:W-:-:S03]  /*8630*/  @!P3 FFMA R30, R31, R4, R30 ;  /* 0x000000041f1eb223 */ /* 0x008fc6000000001e */
[----:B------:R-:W2:Y:S01]  /*8640*/  @!P6 LDL R31, [R1+0x1c] ;  /* 0x00001c00011fe983 */ /* 0x000ea20000100800 */
[----:B------:R-:W-:-:S04]  /*8650*/  FADD R5, -R11, R5 ;  /* 0x000000050b057221 */ /* 0x000fc80000000100 */
[----:B------:R-:W-:-:S04]  /*8660*/  FFMA.SAT R28, R5, R8, 0.5 ;  /* 0x3f000000051c7423 */ /* 0x000fc80000002008 */
[----:B------:R-:W-:-:S04]  /*8670*/  FFMA.RM R28, R28, R9, 12582913 ;  /* 0x4b4000011c1c7423 */ /* 0x000fc80000004009 */
[----:B0-----:R-:W-:-:S04]  /*8680*/  FADD R34, R28, -12583039 ;  /* 0xcb40007f1c227421 */ /* 0x001fc80000000000 */
[C---:B------:R-:W-:Y:S01]  /*8690*/  FFMA R34, R5.reuse, 1.4426950216293334961, -R34 ;  /* 0x3fb8aa3b05227823 */ /* 0x040fe20000000822 */
[----:B------:R0:W-:Y:S03]  /*86a0*/  @!P3 STL [R1+0x10], R30 ;  /* 0x0000101e0100b387 */ /* 0x0001e60000100800 */
[----:B------:R-:W-:Y:S01]  /*86b0*/  FFMA R34, R5, 1.925963033500011079e-08, R34 ;  /* 0x32a5706005227823 */ /* 0x000fe20000000022 */
[----:B------:R-:W-:Y:S02]  /*86c0*/  SHF.L.U32 R5, R28, 0x17, RZ ;  /* 0x000000171c057819 */ /* 0x000fe400000006ff */
[----:B------:R-:W3:Y:S03]  /*86d0*/  @!P3 LDL R28, [R1+0x10] ;  /* 0x00001000011cb983 */ /* 0x000ee60000100800 */
[----:B------:R-:W1:Y:S01]  /*86e0*/  MUFU.EX2 R34, R34 ;  /* 0x0000002200227308 */ /* 0x000e620000000800 */
[----:B--2---:R-:W-:-:S02]  /*86f0*/  @!P6 FFMA R32, R32, R4, R31 ;  /* 0x000000042020e223 */ /* 0x004fc4000000001f */
[----:B------:R-:W3:Y:S04]  /*8700*/  @!P3 LDS R31, [R24+0x5a00] ;  /* 0x005a0000181fb984 */ /* 0x000ee80000000800 */
[----:B------:R-:W-:Y:S04]  /*8710*/  @!P6 STL [R1+0x1c], R32 ;  /* 0x00001c200100e387 */ /* 0x000fe80000100800 */
[----:B0-----:R-:W2:Y:S01]  /*8720*/  @!P6 LDL R30, [R1+0x1c] ;  /* 0x00001c00011ee983 */ /* 0x001ea20000100800 */
[----:B-1----:R-:W-:-:S04]  /*8730*/  FMUL R5, R5, R34 ;  /* 0x0000002205057220 */ /* 0x002fc80000400000 */
[----:B---3--:R-:W-:Y:S02]  /*8740*/  @!P3 FFMA R28, R31, R5, R28 ;  /* 0x000000051f1cb223 */ /* 0x008fe4000000001c */
[----:B------:R-:W2:Y:S04]  /*8750*/  @!P6 LDS R31, [R24+0x5b80] ;  /* 0x005b8000181fe984 */ /* 0x000ea80000000800 */
[----:B------:R-:W-:Y:S01]  /*8760*/  @!P3 STL [R1+0x10], R28 ;  /* 0x0000101c0100b387 */ /* 0x000fe20000100800 */
[----:B------:R-:W-:-:S03]  /*8770*/  FADD R7, -R11, R7 ;  /* 0x000000070b077221 */ /* 0x000fc60000000100 */
[----:B------:R-:W-:Y:S01]  /*8780*/  @!P6 LDS R28, [R24+0x5d80] ;  /* 0x005d8000181ce984 */ /* 0x000fe20000000800 */
[----:B--2---:R-:W-:Y:S01]  /*8790*/  @!P6 FFMA R30, R31, R5, R30 ;  /* 0x000000051f1ee223 */ /* 0x004fe2000000001e */
[----:B------:R-:W-:-:S04]  /*87a0*/  FADD R31, -R11, R6 ;  /* 0x000000060b1f7221 */ /* 0x000fc80000000100 */
        /* <DEDUP_REMOVED lines=8> */
[----:B------:R-:W2:Y:S04]  /*8830*/  @!P3 LDL R31, [R1+0x10] ;  /* 0x00001000011fb983 */ /* 0x000ea80000100800 */
[----:B------:R-:W-:Y:S04]  /*8840*/  @!P6 STL [R1+0x1c], R30 ;  /* 0x00001c1e0100e387 */ /* 0x000fe80000100800 */
[----:B------:R-:W2:Y:S01]  /*8850*/  @!P3 LDS R30, [R24+0x5c00] ;  /* 0x005c0000181eb984 */ /* 0x000ea20000000800 */
[----:B------:R-:W-:-:S04]  /*8860*/  FFMA.SAT R8, R7, R8, 0.5 ;  /* 0x3f00000007087423 */ /* 0x000fc80000002008 */
[----:B------:R-:W-:-:S04]  /*8870*/  FFMA.RM R8, R8, R9, 12582913 ;  /* 0x4b40000108087423 */ /* 0x000fc80000004009 */
[----:B------:R-:W-:-:S04]  /*8880*/  FADD R32, R8, -12583039 ;  /* 0xcb40007f08207421 */ /* 0x000fc80000000000 */
[----:B------:R-:W-:-:S04]  /*8890*/  FFMA R32, R7, 1.4426950216293334961, -R32 ;  /* 0x3fb8aa3b07207823 */ /* 0x000fc80000000820 */
[----:B------:R-:W-:Y:S01]  /*88a0*/  FFMA R32, R7, 1.925963033500011079e-08, R32 ;  /* 0x32a5706007207823 */ /* 0x000fe20000000020 */
[----:B------:R-:W-:Y:S02]  /*88b0*/  SHF.L.U32 R11, R8, 0x17, RZ ;  /* 0x00000017080b7819 */ /* 0x000fe400000006ff */
[----:B------:R-:W0:Y:S01]  /*88c0*/  @!P3 LDS R8, [R24+0x5e00] ;  /* 0x005e00001808b984 */ /* 0x000e220000000800 */
[----:B--2---:R-:W-:-:S03]  /*88d0*/  @!P3 FFMA R30, R30, R6, R31 ;  /* 0x000000061e1eb223 */ /* 0x004fc6000000001f */
[----:B------:R-:W2:Y:S04]  /*88e0*/  @!P6 LDL R31, [R1+0x1c] ;  /* 0x00001c00011fe983 */ /* 0x000ea80000100800 */
[----:B------:R1:W-:Y:S04]  /*88f0*/  @!P3 STL [R1+0x10], R30 ;  /* 0x0000101e0100b387 */ /* 0x0003e80000100800 */
[----:B------:R-:W0:Y:S01]  /*8900*/  @!P3 LDL R7, [R1+0x10] ;  /* 0x000010000107b983 */ /* 0x000e220000100800 */
[----:B------:R-:W3:Y:S02]  /*8910*/  MUFU.EX2 R32, R32 ;  /* 0x0000002000207308 */ /* 0x000ee40000000800 */
[----:B---3--:R-:W-:Y:S01]  /*8920*/  FMUL R11, R11, R32 ;  /* 0x000000200b0b7220 */ /* 0x008fe20000400000 */
[----:B------:R-:W-:-:S04]  /*8930*/  FADD R21, R21, R10 ;  /* 0x0000000a15157221 */ /* 0x000fc80000000000 */
[----:B-1----:R-:W-:-:S04]  /*8940*/  FADD R30, R21, R12 ;  /* 0x0000000c151e7221 */ /* 0x002fc80000000000 */
[----:B------:R-:W-:-:S04]  /*8950*/  FADD R9, R30, R13 ;  /* 0x0000000d1e097221 */ /* 0x000fc80000000000 */
[----:B------:R-:W-:-:S04]  /*8960*/  FADD R9, R9, R26 ;  /* 0x0000001a09097221 */ /* 0x000fc80000000000 */
[----:B------:R-:W-:-:S04]  /*8970*/  FADD R30, R9, R14 ;  /* 0x0000000e091e7221 */ /* 0x000fc80000000000 */
[----:B------:R-:W-:Y:S01]  /*8980*/  FADD R9, R30, R15 ;  /* 0x0000000f1e097221 */ /* 0x000fe20000000000 */
[----:B0-----:R-:W-:Y:S02]  /*8990*/  @!P3 FFMA R8, R8, R11, R7 ;  /* 0x0000000b0808b223 */ /* 0x001fe40000000007 */
[----:B------:R-:W3:Y:S01]  /*89a0*/  LDL R7, [R1+0x34] ;  /* 0x0000340001077983 */ /* 0x000ee20000100800 */
[----:B------:R-:W-:Y:S01]  /*89b0*/  FADD R30, R9, R20 ;  /* 0x00000014091e7221 */ /* 0x000fe20000000000 */
[----:B--2---:R-:W-:-:S03]  /*89c0*/  @!P6 FFMA R28, R28, R6, R31 ;  /* 0x000000061c1ce223 */ /* 0x004fc6000000001f */
[----:B------:R-:W-:Y:S02]  /*89d0*/  FADD R9, R30, R29 ;  /* 0x0000001d1e097221 */ /* 0x000fe40000000000 */
[----:B------:R0:W-:Y:S02]  /*89e0*/  @!P6 STL [R1+0x1c], R28 ;  /* 0x00001c1c0100e387 */ /* 0x0001e40000100800 */
[----:B0-----:R-:W-:-:S04]  /*89f0*/  FADD R28, R9, R22 ;  /* 0x00000016091c7221 */ /* 0x001fc80000000000 */
[----:B------:R-:W-:-:S04]  /*8a00*/  FADD R28, R28, R23 ;  /* 0x000000171c1c7221 */ /* 0x000fc80000000000 */
[----:B------:R-:W-:-:S04]  /*8a10*/  FADD R9, R28, R27 ;  /* 0x0000001b1c097221 */ /* 0x000fc80000000000 */
[----:B------:R-:W-:-:S04]  /*8a20*/  FADD R28, R9, R4 ;  /* 0x00000004091c7221 */ /* 0x000fc80000000000 */
[----:B------:R-:W-:-:S04]  /*8a30*/  FADD R9, R28, R5 ;  /* 0x000000051c097221 */ /* 0x000fc80000000000 */
[----:B------:R-:W-:-:S04]  /*8a40*/  FADD R28, R9, R6 ;  /* 0x00000006091c7221 */ /* 0x000fc80000000000 */
[----:B------:R-:W-:Y:S01]  /*8a50*/  FADD R28, R28, R11 ;  /* 0x0000000b1c1c7221 */ /* 0x000fe20000000000 */
[----:B------:R0:W-:Y:S01]  /*8a60*/  @!P3 STL [R1+0x10], R8 ;  /* 0x000010080100b387 */ /* 0x0001e20000100800 */
[----:B------:R-:W-:Y:S02]  /*8a70*/  BSSY.RECONVERGENT B1, `(.L_x_580) ;  /* 0x0000008000017945 */ /* 0x000fe40003800200 */
[----:B---3--:R-:W-:-:S05]  /*8a80*/  FADD R28, R28, R7 ;  /* 0x000000071c1c7221 */ /* 0x008fca0000000000 */
[----:B------:R0:W-:Y:S01]  /*8a90*/  STL [R1+0x34], R28 ;  /* 0x0000341c01007387 */ /* 0x0001e20000100800 */
[----:B------:R-:W-:Y:S05]  /*8aa0*/  @P5 BRA `(.L_x_581) ;  /* 0x0000000000105947 */ /* 0x000fea0003800000 */
[----:B0-----:R-:W2:Y:S04]  /*8ab0*/  LDL R8, [R1+0x18] ;  /* 0x0000180001087983 */ /* 0x001ea80000100800 */
[----:B------:R-:W2:Y:S02]  /*8ac0*/  LDS R7, [R24+0x4300] ;  /* 0x0043000018077984 */ /* 0x000ea40000000800 */
[----:B--2---:R-:W-:-:S05]  /*8ad0*/  FFMA R10, R7, R10, R8 ;  /* 0x0000000a070a7223 */ /* 0x004fca0000000008 */
[----:B------:R1:W-:Y:S02]  /*8ae0*/  STL [R1+0x18], R10 ;  /* 0x0000180a01007387 */ /* 0x0003e40000100800 */
.L_x_581:
[----:B------:R-:W-:Y:S05]  /*8af0*/  BSYNC.RECONVERGENT B1 ;  /* 0x0000000000017941 */ /* 0x000fea0003800200 */
.L_x_580:
[----:B------:R-:W-:Y:S04]  /*8b00*/  BSSY.RECONVERGENT B1, `(.L_x_582) ;  /* 0x0000006000017945 */ /* 0x000fe80003800200 */
[----:B------:R-:W-:Y:S05]  /*8b10*/  @P4 BRA `(.L_x_583) ;  /* 0x0000000000104947 */ /* 0x000fea0003800000 */
[----:B0-----:R-:W2:Y:S04]  /*8b20*/  LDL R8, [R1+0x14] ;  /* 0x0000140001087983 */ /* 0x001ea80000100800 */
[----:B------:R-:W2:Y:S02]  /*8b30*/  LDS R7, [R24+0x4480] ;  /* 0x0044800018077984 */ /* 0x000ea40000000800 */
[----:B--2---:R-:W-:-:S05]  /*8b40*/  FFMA R8, R7, R12, R8 ;  /* 0x0000000c07087223 */ /* 0x004fca0000000008 */
[----:B------:R2:W-:Y:S02]  /*8b50*/  STL [R1+0x14], R8 ;  /* 0x0000140801007387 */ /* 0x0005e40000100800 */
.L_x_583:
[----:B------:R-:W-:Y:S05]  /*8b60*/  BSYNC.RECONVERGENT B1 ;  /* 0x0000000000017941 */ /* 0x000fea0003800200 */
.L_x_582:
[----:B------:R-:W-:Y:S04]  /*8b70*/  BSSY.RECONVERGENT B1, `(.L_x_584) ;  /* 0x0000006000017945 */ /* 0x000fe80003800200 */
[----:B------:R-:W-:Y:S05]  /*8b80*/  @P5 BRA `(.L_x_585) ;  /* 0x0000000000105947 */ /* 0x000fea0003800000 */
[----:B0-2---:R-:W2:Y:S04]  /*8b90*/  LDL R8, [R1+0x18] ;  /* 0x0000180001087983 */ /* 0x005ea80000100800 */
[----:B------:R-:W2:Y:S02]  /*8ba0*/  LDS R7, [R24+0x4500] ;  /* 0x0045000018077984 */ /* 0x000ea40000000800 */
[----:B--2---:R-:W-:-:S05]  /*8bb0*/  FFMA R12, R7, R12, R8 ;  /* 0x0000000c070c7223 */ /* 0x004fca0000000008 */
[----:B------:R3:W-:Y:S02]  /*8bc0*/  STL [R1+0x18], R12 ;  /* 0x0000180c01007387 */ /* 0x0007e40000100800 */
.L_x_585:
[----:B------:R-:W-:Y:S05]  /*8bd0*/  BSYNC.RECONVERGENT B1 ;  /* 0x0000000000017941 */ /* 0x000fea0003800200 */
.L_x_584:
[----:B------:R-:W-:Y:S04]  /*8be0*/  BSSY.RECONVERGENT B1, `(.L_x_586) ;  /* 0x0000006000017945 */ /* 0x000fe80003800200 */
[----:B------:R-:W-:Y:S05]  /*8bf0*/  @P4 BRA `(.L_x_587) ;  /* 0x0000000000104947 */ /* 0x000fea0003800000 */
[----:B------:R-:W4:Y:S04]  /*8c00*/  LDL R7, [R1+0x14] ;  /* 0x0000140001077983 */ /* 0x000f280000100800 */
[----:B0-2---:R-:W4:Y:S02]  /*8c10*/  LDS R8, [R24+0x4680] ;  /* 0x0046800018087984 */ /* 0x005f240000000800 */
[----:B----4-:R-:W-:-:S05]  /*8c20*/  FFMA R8, R8, R13, R7 ;  /* 0x0000000d08087223 */ /* 0x010fca0000000007 */
[----:B------:R4:W-:Y:S02]  /*8c30*/  STL [R1+0x14], R8 ;  /* 0x0000140801007387 */ /* 0x0009e40000100800 */
.L_x_587:
[----:B------:R-:W-:Y:S05]  /*8c40*/  BSYNC.RECONVERGENT B1 ;  /* 0x0000000000017941 */ /* 0x000fea0003800200 */
.L_x_586:
[----:B------:R-:W-:Y:S04]  /*8c50*/  BSSY.RECONVERGENT B1, `(.L_x_588) ;  /* 0x0000006000017945 */ /* 0x000fe80003800200 */
[----:B------:R-:W-:Y:S05]  /*8c60*/  @P5 BRA `(.L_x_589) ;  /* 0x0000000000105947 */ /* 0x000fea0003800000 */
[----:B------:R-:W5:Y:S04]  /*8c70*/  LDL R7, [R1+0x18] ;  /* 0x0000180001077983 */ /* 0x000f680000100800 */
[----:B0-2-4-:R-:W5:Y:S02]  /*8c80*/  LDS R8, [R24+0x4700] ;  /* 0x0047000018087984 */ /* 0x015f640000000800 */
[----:B-----5:R-:W-:-:S05]  /*8c90*/  FFMA R8, R8, R13, R7 ;  /* 0x0000000d08087223 */ /* 0x020fca0000000007 */
[----:B------:R0:W-:Y:S02]  /*8ca0*/  STL [R1+0x18], R8 ;  /* 0x0000180801007387 */ /* 0x0001e40000100800 */
.L_x_589:
[----:B------:R-:W-:Y:S05]  /*8cb0*/  BSYNC.RECONVERGENT B1 ;  /* 0x0000000000017941 */ /* 0x000fea0003800200 */
.L_x_588:
[----:B------:R-:W-:Y:S04]  /*8cc0*/  BSSY.RECONVERGENT B1, `(.L_x_590) ;  /* 0x0000006000017945 */ /* 0x000fe80003800200 */
[----:B------:R-:W-:Y:S05]  /*8cd0*/  @P4 BRA `(.L_x_591) ;  /* 0x0000000000104947 */ /* 0x000fea0003800000 */
[----:B0-2-4-:R-:W2:Y:S04]  /*8ce0*/  LDL R8, [R1+0x14] ;  /* 0x0000140001087983 */ /* 0x015ea80000100800 */
[----:B------:R-:W2:Y:S02]  /*8cf0*/  LDS R7, [R24+0x4880] ;  /* 0x0048800018077984 */ /* 0x000ea40000000800 */
[----:B--2---:R-:W-:-:S05]  /*8d00*/  FFMA R8, R7, R26, R8 ;  /* 0x0000001a07087223 */ /* 0x004fca0000000008 */
[----:B------:R0:W-:Y:S02]  /*8d10*/  STL [R1+0x14], R8 ;  /* 0x0000140801007387 */ /* 0x0001e40000100800 */
.L_x_591:
[----:B------:R-:W-:Y:S05]  /*8d20*/  BSYNC.RECONVERGENT B1 ;  /* 0x0000000000017941 */ /* 0x000fea0003800200 */
.L_x_590:
[----:B------:R-:W-:Y:S04]  /*8d30*/  BSSY.RECONVERGENT B1, `(.L_x_592) ;  /* 0x0000006000017945 */ /* 0x000fe80003800200 */
[----:B------:R-:W-:Y:S05]  /*8d40*/  @P5 BRA `(.L_x_593) ;  /* 0x0000000000105947 */ /* 0x000fea0003800000 */
[----:B0-2-4-:R-:W2:Y:S04]  /*8d50*/  LDL R8, [R1+0x18] ;  /* 0x0000180001087983 */ /* 0x015ea80000100800 */
[----:B------:R-:W2:Y:S02]  /*8d60*/  LDS R7, [R24+0x4900] ;  /* 0x0049000018077984 */ /* 0x000ea40000000800 */
[----:B--2---:R-:W-:-:S05]  /*8d70*/  FFMA R26, R7, R26, R8 ;  /* 0x0000001a071a7223 */ /* 0x004fca0000000008 */
[----:B------:R0:W-:Y:S02]  /*8d80*/  STL [R1+0x18], R26 ;  /* 0x0000181a01007387 */ /* 0x0001e40000100800 */
.L_x_593:
[----:B------:R-:W-:Y:S05]  /*8d90*/  BSYNC.RECONVERGENT B1 ;  /* 0x0000000000017941 */ /* 0x000fea0003800200 */
.L_x_592:
[----:B------:R-:W-:Y:S04]  /*8da0*/  BSSY.RECONVERGENT B1, `(.L_x_594) ;  /* 0x0000006000017945 */ /* 0x000fe80003800200 */
[----:B------:R-:W-:Y:S05]  /*8db0*/  @P4 BRA `(.L_x_595) ;  /* 0x0000000000104947 */ /* 0x000fea0003800000 */
[----:B0-2-4-:R-:W2:Y:S04]  /*8dc0*/  LDL R8, [R1+0x14] ;  /* 0x0000140001087983 */ /* 0x015ea80000100800 */
[----:B------:R-:W2:Y:S02]  /*8dd0*/  LDS R7, [R24+0x4a80] ;  /* 0x004a800018077984 */ /* 0x000ea40000000800 */
[----:B--2---:R-:W-:-:S05]  /*8de0*/  FFMA R8, R7, R14, R8 ;  /* 0x0000000e07087223 */ /* 0x004fca0000000008 */
[----:B------:R0:W-:Y:S02]  /*8df0*/  STL [R1+0x14], R8 ;  /* 0x0000140801007387 */ /* 0x0001e40000100800 */
.L_x_595:
[----:B------:R-:W-:Y:S05]  /*8e00*/  BSYNC.RECONVERGENT B1 ;  /* 0x0000000000017941 */ /* 0x000fea0003800200 */
.L_x_594:
[----:B------:R-:W-:Y:S04]  /*8e10*/  BSSY.RECONVERGENT B1, `(.L_x_596) ;  /* 0x0000006000017945 */ /* 0x000fe80003800200 */
[----:B------:R-:W-:Y:S05]  /*8e20*/  @P5 BRA `(.L_x_597) ;  /* 0x0000000000105947 */ /* 0x000fea0003800000 */
[----:B0-2-4-:R-:W2:Y:S04]  /*8e30*/  LDL R8, [R1+0x18] ;  /* 0x0000180001087983 */ /* 0x015ea80000100800 */
[----:B------:R-:W2:Y:S02]  /*8e40*/  LDS R7, [R24+0x4b00] ;  /* 0x004b000018077984 */ /* 0x000ea40000000800 */
[----:B--2---:R-:W-:-:S05]  /*8e50*/  FFMA R14, R7, R14, R8 ;  /* 0x0000000e070e7223 */ /* 0x004fca0000000008 */
[----:B------:R0:W-:Y:S02]  /*8e60*/  STL [R1+0x18], R14 ;  /* 0x0000180e01007387 */ /* 0x0001e40000100800 */
.L_x_597:
[----:B------:R-:W-:Y:S05]  /*8e70*/  BSYNC.RECONVERGENT B1 ;  /* 0x0000000000017941 */ /* 0x000fea0003800200 */
.L_x_596:
[----:B------:R-:W-:Y:S04]  /*8e80*/  BSSY.RECONVERGENT B1, `(.L_x_598) ;  /* 0x0000006000017945 */ /* 0x000fe80003800200 */
[----:B------:R-:W-:Y:S05]  /*8e90*/  @P4 BRA `(.L_x_599) ;  /* 0x0000000000104947 */ /* 0x000fea0003800000 */
[----:B------:R-:W5:Y:S04]  /*8ea0*/  LDL R7, [R1+0x14] ;  /* 0x0000140001077983 */ /* 0x000f680000100800 */
[----:B0-2-4-:R-:W5:Y:S02]  /*8eb0*/  LDS R8, [R24+0x4c80] ;  /* 0x004c800018087984 */ /* 0x015f640000000800 */
[----:B-----5:R-:W-:-:S05]  /*8ec0*/  FFMA R8, R8, R15, R7 ;  /* 0x0000000f08087223 */ /* 0x020fca0000000007 */
[----:B------:R0:W-:Y:S02]  /*8ed0*/  STL [R1+0x14], R8 ;  /* 0x0000140801007387 */ /* 0x0001e40000100800 */
.L_x_599:
[----:B------:R-:W-:Y:S05]  /*8ee0*/  BSYNC.RECONVERGENT B1 ;  /* 0x0000000000017941 */ /* 0x000fea0003800200 */
.L_x_598:
[----:B------:R-:W-:Y:S04]  /*8ef0*/  BSSY.RECONVERGENT B1, `(.L_x_600) ;  /* 0x0000006000017945 */ /* 0x000fe80003800200 */
[----:B------:R-:W-:Y:S05]  /*8f00*/  @P5 BRA `(.L_x_601) ;  /* 0x0000000000105947 */ /* 0x000fea0003800000 */
[----:B------:R-:W5:Y:S04]  /*8f10*/  LDL R7, [R1+0x18] ;  /* 0x0000180001077983 */ /* 0x000f680000100800 */
[----:B0-2-4-:R-:W5:Y:S02]  /*8f20*/  LDS R8, [R24+0x4d00] ;  /* 0x004d000018087984 */ /* 0x015f640000000800 */
[----:B-----5:R-:W-:-:S05]  /*8f30*/  FFMA R8, R8, R15, R7 ;  /* 0x0000000f08087223 */ /* 0x020fca0000000007 */
[----:B------:R0:W-:Y:S02]  /*8f40*/  STL [R1+0x18], R8 ;  /* 0x0000180801007387 */ /* 0x0001e40000100800 */
.L_x_601:
[----:B------:R-:W-:Y:S05]  /*8f50*/  BSYNC.RECONVERGENT B1 ;  /* 0x0000000000017941 */ /* 0x000fea0003800200 */
.L_x_600:
[----:B------:R-:W-:Y:S04]  /*8f60*/  BSSY.RECONVERGENT B1, `(.L_x_602) ;  /* 0x0000006000017945 */ /* 0x000fe80003800200 */
[----:B------:R-:W-:Y:S05]  /*8f70*/  @P4 BRA `(.L_x_603) ;  /* 0x0000000000104947 */ /* 0x000fea0003800000 */
[----:B0-2-4-:R-:W2:Y:S04]  /*8f80*/  LDL R8, [R1+0x14] ;  /* 0x0000140001087983 */ /* 0x015ea80000100800 */
[----:B------:R-:W2:Y:S02]  /*8f90*/  LDS R7, [R24+0x4e80] ;  /* 0x004e800018077984 */ /* 0x000ea40000000800 */
[----:B--2---:R-:W-:-:S05]  /*8fa0*/  FFMA R8, R7, R20, R8 ;  /* 0x0000001407087223 */ /* 0x004fca0000000008 */
[----:B------:R0:W-:Y:S02]  /*8fb0*/  STL [R1+0x14], R8 ;  /* 0x0000140801007387 */ /* 0x0001e40000100800 */
.L_x_603:
[----:B------:R-:W-:Y:S05]  /*8fc0*/  BSYNC.RECONVERGENT B1 ;  /* 0x0000000000017941 */ /* 0x000fea0003800200 */
.L_x_602:
[----:B------:R-:W-:Y:S04]  /*8fd0*/  BSSY.RECONVERGENT B1, `(.L_x_604) ;  /* 0x0000006000017945 */ /* 0x000fe80003800200 */
[----:B------:R-:W-:Y:S05]  /*8fe0*/  @P5 BRA `(.L_x_605) ;  /* 0x0000000000105947 */ /* 0x000fea0003800000 */
[----:B0-2-4-:R-:W2:Y:S04]  /*8ff0*/  LDL R8, [R1+0x18] ;  /* 0x0000180001087983 */ /* 0x015ea80000100800 */
[----:B------:R-:W2:Y:S02]  /*9000*/  LDS R7, [R24+0x4f00] ;  /* 0x004f000018077984 */ /* 0x000ea40000000800 */
[----:B--2---:R-:W-:-:S05]  /*9010*/  FFMA R20, R7, R20, R8 ;  /* 0x0000001407147223 */ /* 0x004fca0000000008 */
[----:B------:R0:W-:Y:S02]  /*9020*/  STL [R1+0x18], R20 ;  /* 0x0000181401007387 */ /* 0x0001e40000100800 */
.L_x_605:
[----:B------:R-:W-:Y:S05]  /*9030*/  BSYNC.RECONVERGENT B1 ;  /* 0x0000000000017941 */ /* 0x000fea0003800200 */
.L_x_604:
[----:B------:R-:W-:Y:S04]  /*9040*/  BSSY.RECONVERGENT B1, `(.L_x_606) ;  /* 0x0000006000017945 */ /* 0x000fe80003800200 */
[----:B------:R-:W-:Y:S05]  /*9050*/  @P4 BRA `(.L_x_607) ;  /* 0x0000000000104947 */ /* 0x000fea0003800000 */
[----:B------:R-:W5:Y:S04]  /*9060*/  LDL R7, [R1+0x14] ;  /* 0x0000140001077983 */ /* 0x000f680000100800 */
[----:B0-2-4-:R-:W5:Y:S02]  /*9070*/  LDS R8, [R24+0x5080] ;  /* 0x0050800018087984 */ /* 0x015f640000000800 */
[----:B-----5:R-:W-:-:S05]  /*9080*/  FFMA R8, R8, R29, R7 ;  /* 0x0000001d08087223 */ /* 0x020fca0000000007 */
[----:B------:R0:W-:Y:S02]  /*9090*/  STL [R1+0x14], R8 ;  /* 0x0000140801007387 */ /* 0x0001e40000100800 */
.L_x_607:
[----:B------:R-:W-:Y:S05]  /*90a0*/  BSYNC.RECONVERGENT B1 ;  /* 0x0000000000017941 */ /* 0x000fea0003800200 */
.L_x_606:
[----:B------:R-:W-:Y:S04]  /*90b0*/  BSSY.RECONVERGENT B1, `(.L_x_608) ;  /* 0x0000006000017945 */ /* 0x000fe80003800200 */
[----:B------:R-:W-:Y:S05]  /*90c0*/  @P5 BRA `(.L_x_609) ;  /* 0x0000000000105947 */ /* 0x000fea0003800000 */
[----:B------:R-:W5:Y:S04]  /*90d0*/  LDL R7, [R1+0x18] ;  /* 0x0000180001077983 */ /* 0x000f680000100800 */
[----:B0-2-4-:R-:W5:Y:S02]  /*90e0*/  LDS R8, [R24+0x5100] ;  /* 0x0051000018087984 */ /* 0x015f640000000800 */
[----:B-----5:R-:W-:-:S05]  /*90f0*/  FFMA R8, R8, R29, R7 ;  /* 0x0000001d08087223 */ /* 0x020fca0000000007 */
[----:B------:R0:W-:Y:S02]  /*9100*/  STL [R1+0x18], R8 ;  /* 0x0000180801007387 */ /* 0x0001e40000100800 */
.L_x_609:
[----:B------:R-:W-:Y:S05]  /*9110*/  BSYNC.RECONVERGENT B1 ;  /* 0x0000000000017941 */ /* 0x000fea0003800200 */
.L_x_608:
[----:B------:R-:W-:Y:S04]  /*9120*/  BSSY.RECONVERGENT B1, `(.L_x_610) ;  /* 0x0000006000017945 */ /* 0x000fe80003800200 */
[----:B------:R-:W-:Y:S05]  /*9130*/  @P4 BRA `(.L_x_611) ;  /* 0x0000000000104947 */ /* 0x000fea0003800000 */
[----:B0-2-4-:R-:W2:Y:S04]  /*9140*/  LDL R8, [R1+0x14] ;  /* 0x0000140001087983 */ /* 0x015ea80000100800 */
[----:B------:R-:W2:Y:S02]  /*9150*/  LDS R7, [R24+0x5280] ;  /* 0x0052800018077984 */ /* 0x000ea40000000800 */
[----:B--2---:R-:W-:-:S05]  /*9160*/  FFMA R8, R7, R22, R8 ;  /* 0x0000001607087223 */ /* 0x004fca0000000008 */
[----:B------:R0:W-:Y:S02]  /*9170*/  STL [R1+0x14], R8 ;  /* 0x0000140801007387 */ /* 0x0001e40000100800 */
.L_x_611:
[----:B------:R-:W-:Y:S05]  /*9180*/  BSYNC.RECONVERGENT B1 ;  /* 0x0000000000017941 */ /* 0x000fea0003800200 */
.L_x_610:
[----:B------:R-:W-:Y:S04]  /*9190*/  BSSY.RECONVERGENT B1, `(.L_x_612) ;  /* 0x0000006000017945 */ /* 0x000fe80003800200 */
[----:B------:R-:W-:Y:S05]  /*91a0*/  @P5 BRA `(.L_x_613) ;  /* 0x0000000000105947 */ /* 0x000fea0003800000 */
[----:B0-2-4-:R-:W2:Y:S04]  /*91b0*/  LDL R8, [R1+0x18] ;  /* 0x0000180001087983 */ /* 0x015ea80000100800 */
[----:B------:R-:W2:Y:S02]  /*91c0*/  LDS R7, [R24+0x5300] ;  /* 0x0053000018077984 */ /* 0x000ea40000000800 */
[----:B--2---:R-:W-:-:S05]  /*91d0*/  FFMA R22, R7, R22, R8 ;  /* 0x0000001607167223 */ /* 0x004fca0000000008 */
[----:B------:R0:W-:Y:S02]  /*91e0*/  STL [R1+0x18], R22 ;  /* 0x0000181601007387 */ /* 0x0001e40000100800 */
.L_x_613:
[----:B------:R-:W-:Y:S05]  /*91f0*/  BSYNC.RECONVERGENT B1 ;  /* 0x0000000000017941 */ /* 0x000fea0003800200 */
.L_x_612:
[----:B------:R-:W-:Y:S04]  /*9200*/  BSSY.RECONVERGENT B1, `(.L_x_614) ;  /* 0x0000006000017945 */ /* 0x000fe80003800200 */
[----:B------:R-:W-:Y:S05]  /*9210*/  @P4 BRA `(.L_x_615) ;  /* 0x0000000000104947 */ /* 0x000fea0003800000 */
[----:B------:R-:W5:Y:S04]  /*9220*/  LDL R7, [R1+0x14] ;  /* 0x0000140001077983 */ /* 0x000f680000100800 */
[----:B0-2-4-:R-:W5:Y:S02]  /*9230*/  LDS R8, [R24+0x5480] ;  /* 0x0054800018087984 */ /* 0x015f640000000800 */
[----:B-----5:R-:W-:-:S05]  /*9240*/  FFMA R8, R8, R23, R7 ;  /* 0x0000001708087223 */ /* 0x020fca0000000007 */
[----:B------:R0:W-:Y:S02]  /*9250*/  STL [R1+0x14], R8 ;  /* 0x0000140801007387 */ /* 0x0001e40000100800 */
.L_x_615:
[----:B------:R-:W-:Y:S05]  /*9260*/  BSYNC.RECONVERGENT B1 ;  /* 0x0000000000017941 */ /* 0x000fea0003800200 */
.L_x_614:
[----:B------:R-:W-:Y:S04]  /*9270*/  BSSY.RECONVERGENT B1, `(.L_x_616) ;  /* 0x0000006000017945 */ /* 0x000fe80003800200 */
[----:B------:R-:W-:Y:S05]  /*9280*/  @P5 BRA `(.L_x_617) ;  /* 0x0000000000105947 */ /* 0x000fea0003800000 */
[----:B------:R-:W5:Y:S04]  /*9290*/  LDL R7, [R1+0x18] ;  /* 0x0000180001077983 */ /* 0x000f680000100800 */
[----:B0-2-4-:R-:W5:Y:S02]  /*92a0*/  LDS R8, [R24+0x5500] ;  /* 0x0055000018087984 */ /* 0x015f640000000800 */
[----:B-----5:R-:W-:-:S05]  /*92b0*/  FFMA R8, R8, R23, R7 ;  /* 0x0000001708087223 */ /* 0x020fca0000000007 */
[----:B------:R0:W-:Y:S02]  /*92c0*/  STL [R1+0x18], R8 ;  /* 0x0000180801007387 */ /* 0x0001e40000100800 */
.L_x_617:
[----:B------:R-:W-:Y:S05]  /*92d0*/  BSYNC.RECONVERGENT B1 ;  /* 0x0000000000017941 */ /* 0x000fea0003800200 */
.L_x_616:
[----:B------:R-:W-:Y:S04]  /*92e0*/  BSSY.RECONVERGENT B1, `(.L_x_618) ;  /* 0x0000006000017945 */ /* 0x000fe80003800200 */
[----:B------:R-:W-:Y:S05]  /*92f0*/  @P4 BRA `(.L_x_619) ;  /* 0x0000000000104947 */ /* 0x000fea0003800000 */
[----:B------:R-:W5:Y:S04]  /*9300*/  LDL R7, [R1+0x14] ;  /* 0x0000140001077983 */ /* 0x000f680000100800 */
[----:B0-2-4-:R-:W5:Y:S02]  /*9310*/  LDS R8, [R24+0x5680] ;  /* 0x0056800018087984 */ /* 0x015f640000000800 */
[----:B-----5:R-:W-:-:S05]  /*9320*/  FFMA R8, R8, R27, R7 ;  /* 0x0000001b08087223 */ /* 0x020fca0000000007 */
[----:B------:R0:W-:Y:S02]  /*9330*/  STL [R1+0x14], R8 ;  /* 0x0000140801007387 */ /* 0x0001e40000100800 */
.L_x_619:
[----:B------:R-:W-:Y:S05]  /*9340*/  BSYNC.RECONVERGENT B1 ;  /* 0x0000000000017941 */ /* 0x000fea0003800200 */
.L_x_618:
[----:B------:R-:W-:Y:S04]  /*9350*/  BSSY.RECONVERGENT B1, `(.L_x_620) ;  /* 0x0000006000017945 */ /* 0x000fe80003800200 */
[----:B------:R-:W-:Y:S05]  /*9360*/  @P5 BRA `(.L_x_621) ;  /* 0x0000000000105947 */ /* 0x000fea0003800000 */
[----:B------:R-:W5:Y:S04]  /*9370*/  LDL R7, [R1+0x18] ;  /* 0x0000180001077983 */ /* 0x000f680000100800 */
[----:B0-2-4-:R-:W5:Y:S02]  /*9380*/  LDS R8, [R24+0x5700] ;  /* 0x0057000018087984 */ /* 0x015f640000000800 */
[----:B-----5:R-:W-:-:S05]  /*9390*/  FFMA R8, R8, R27, R7 ;  /* 0x0000001b08087223 */ /* 0x020fca0000000007 */
[----:B------:R0:W-:Y:S02]  /*93a0*/  STL [R1+0x18], R8 ;  /* 0x0000180801007387 */ /* 0x0001e40000100800 */
.L_x_621:
[----:B------:R-:W-:Y:S05]  /*93b0*/  BSYNC.RECONVERGENT B1 ;  /* 0x0000000000017941 */ /* 0x000fea0003800200 */
.L_x_620:
[----:B------:R-:W-:Y:S04]  /*93c0*/  BSSY.RECONVERGENT B1, `(.L_x_622) ;  /* 0x0000006000017945 */ /* 0x000fe80003800200 */
[----:B------:R-:W-:Y:S05]  /*93d0*/  @P4 BRA `(.L_x_623) ;  /* 0x0000000000104947 */ /* 0x000fea0003800000 */
[----:B0-2-4-:R-:W2:Y:S04]  /*93e0*/  LDL R8, [R1+0x14] ;  /* 0x0000140001087983 */ /* 0x015ea80000100800 */
[----:B------:R-:W2:Y:S02]  /*93f0*/  LDS R7, [R24+0x5880] ;  /* 0x0058800018077984 */ /* 0x000ea40000000800 */
[----:B--2---:R-:W-:-:S05]  /*9400*/  FFMA R8, R7, R4, R8 ;  /* 0x0000000407087223 */ /* 0x004fca0000000008 */
[----:B------:R0:W-:Y:S02]  /*9410*/  STL [R1+0x14], R8 ;  /* 0x0000140801007387 */ /* 0x0001e40000100800 */
.L_x_623:
[----:B------:R-:W-:Y:S05]  /*9420*/  BSYNC.RECONVERGENT B1 ;  /* 0x0000000000017941 */ /* 0x000fea0003800200 */
.L_x_622:
[----:B------:R-:W-:Y:S04]  /*9430*/  BSSY.RECONVERGENT B1, `(.L_x_624) ;  /* 0x0000006000017945 */ /* 0x000fe80003800200 */
[----:B------:R-:W-:Y:S05]  /*9440*/  @P5 BRA `(.L_x_625) ;  /* 0x0000000000105947 */ /* 0x000fea0003800000 */
[----:B0-2-4-:R-:W2:Y:S04]  /*9450*/  LDL R8, [R1+0x18] ;  /* 0x0000180001087983 */ /* 0x015ea80000100800 */
[----:B------:R-:W2:Y:S02]  /*9460*/  LDS R7, [R24+0x5900] ;  /* 0x0059000018077984 */ /* 0x000ea40000000800 */
[----:B--2---:R-:W-:-:S05]  /*9470*/  FFMA R4, R7, R4, R8 ;  /* 0x0000000407047223 */ /* 0x004fca0000000008 */
[----:B------:R0:W-:Y:S02]  /*9480*/  STL [R1+0x18], R4 ;  /* 0x0000180401007387 */ /* 0x0001e40000100800 */
.L_x_625:
[----:B------:R-:W-:Y:S05]  /*9490*/  BSYNC.RECONVERGENT B1 ;  /* 0x0000000000017941 */ /* 0x000fea0003800200 */
.L_x_624:
[----:B------:R-:W-:Y:S04]  /*94a0*/  BSSY.RECONVERGENT B1, `(.L_x_626) ;  /* 0x0000006000017945 */ /* 0x000fe80003800200 */
[----:B------:R-:W-:Y:S05]  /*94b0*/  @P4 BRA `(.L_x_627) ;  /* 0x0000000000104947 */ /* 0x000fea0003800000 */
[----:B------:R-:W5:Y:S04]  /*94c0*/  LDL R7, [R1+0x14] ;  /* 0x0000140001077983 */ /* 0x000f680000100800 */
[----:B0-----:R-:W5:Y:S02]  /*94d0*/  LDS R4, [R24+0x5a80] ;  /* 0x005a800018047984 */ /* 0x001f640000000800 */
[----:B-----5:R-:W-:-:S05]  /*94e0*/  FFMA R4, R4, R5, R7 ;  /* 0x0000000504047223 */ /* 0x020fca0000000007 */
[----:B------:R0:W-:Y:S02]  /*94f0*/  STL [R1+0x14], R4 ;  /* 0x0000140401007387 */ /* 0x0001e40000100800 */
.L_x_627:
[----:B------:R-:W-:Y:S05]  /*9500*/  BSYNC.RECONVERGENT B1 ;  /* 0x0000000000017941 */ /* 0x000fea0003800200 */
.L_x_626:
[----:B------:R-:W-:Y:S04]  /*9510*/  BSSY.RECONVERGENT B1, `(.L_x_628) ;  /* 0x0000006000017945 */ /* 0x000fe80003800200 */
[----:B------:R-:W-:Y:S05]  /*9520*/  @P5 BRA `(.L_x_629) ;  /* 0x0000000000105947 */ /* 0x000fea0003800000 */
[----:B------:R-:W5:Y:S04]  /*9530*/  LDL R7, [R1+0x18] ;  /* 0x0000180001077983 */ /* 0x000f680000100800 */
[----:B0-----:R-:W5:Y:S02]  /*9540*/  LDS R4, [R24+0x5b00] ;  /* 0x005b000018047984 */ /* 0x001f640000000800 */
[----:B-----5:R-:W-:-:S05]  /*9550*/  FFMA R4, R4, R5, R7 ;  /* 0x0000000504047223 */ /* 0x020fca0000000007 */
[----:B------:R0:W-:Y:S02]  /*9560*/  STL [R1+0x18], R4 ;  /* 0x0000180401007387 */ /* 0x0001e40000100800 */
.L_x_629:
[----:B------:R-:W-:Y:S05]  /*9570*/  BSYNC.RECONVERGENT B1 ;  /* 0x0000000000017941 */ /* 0x000fea0003800200 */
.L_x_628:
[----:B------:R-:W-:Y:S04]  /*9580*/  BSSY.RECONVERGENT B1, `(.L_x_630) ;  /* 0x0000006000017945 */ /* 0x000fe80003800200 */
[----:B------:R-:W-:Y:S05]  /*9590*/  @P4 BRA `(.L_x_631) ;  /* 0x0000000000104947 */ /* 0x000fea0003800000 */
[----:B0-----:R-:W5:Y:S04]  /*95a0*/  LDL R4, [R1+0x14] ;  /* 0x0000140001047983 */ /* 0x001f680000100800 */
[----:B------:R-:W5:Y:S02]  /*95b0*/  LDS R5, [R24+0x5c80] ;  /* 0x005c800018057984 */ /* 0x000f640000000800 */
[----:B-----5:R-:W-:-:S05]  /*95c0*/  FFMA R4, R5, R6, R4 ;  /* 0x0000000605047223 */ /* 0x020fca0000000004 */
[----:B------:R0:W-:Y:S02]  /*95d0*/  STL [R1+0x14], R4 ;  /* 0x0000140401007387 */ /* 0x0001e40000100800 */
.L_x_631:
[----:B------:R-:W-:Y:S05]  /*95e0*/  BSYNC.RECONVERGENT B1 ;  /* 0x0000000000017941 */ /* 0x000fea0003800200 */
.L_x_630:
[----:B------:R-:W-:Y:S04]  /*95f0*/  BSSY.RECONVERGENT B1, `(.L_x_632) ;  /* 0x0000006000017945 */ /* 0x000fe80003800200 */
[----:B------:R-:W-:Y:S05]  /*9600*/  @P5 BRA `(.L_x_633) ;  /* 0x0000000000105947 */ /* 0x000fea0003800000 */
[----:B0-----:R-:W5:Y:S04]  /*9610*/  LDL R4, [R1+0x18] ;  /* 0x0000180001047983 */ /* 0x001f680000100800 */
[----:B------:R-:W5:Y:S02]  /*9620*/  LDS R5, [R24+0x5d00] ;  /* 0x005d000018057984 */ /* 0x000f640000000800 */
[----:B-----5:R-:W-:-:S05]  /*9630*/  FFMA R6, R5, R6, R4 ;  /* 0x0000000605067223 */ /* 0x020fca0000000004 */
[----:B------:R0:W-:Y:S02]  /*9640*/  STL [R1+0x18], R6 ;  /* 0x0000180601007387 */ /* 0x0001e40000100800 */
.L_x_633:
[----:B------:R-:W-:Y:S05]  /*9650*/  BSYNC.RECONVERGENT B1 ;  /* 0x0000000000017941 */ /* 0x000fea0003800200 */
.L_x_632:
[----:B------:R-:W-:Y:S04]  /*9660*/  BSSY.RECONVERGENT B1, `(.L_x_634) ;  /* 0x0000006000017945 */ /* 0x000fe80003800200 */
[----:B------:R-:W-:Y:S05]  /*9670*/  @P4 BRA `(.L_x_635) ;  /* 0x0000000000104947 */ /* 0x000fea0003800000 */
[----:B------:R-:W5:Y:S04]  /*9680*/  LDL R5, [R1+0x14] ;  /* 0x0000140001057983 */ /* 0x000f680000100800 */
[----:B0-----:R-:W5:Y:S02]  /*9690*/  LDS R4, [R24+0x5e80] ;  /* 0x005e800018047984 */ /* 0x001f640000000800 */
[----:B-----5:R-:W-:-:S05]  /*96a0*/  FFMA R4, R4, R11, R5 ;  /* 0x0000000b04047223 */ /* 0x020fca0000000005 */
[----:B------:R0:W-:Y:S02]  /*96b0*/  STL [R1+0x14], R4 ;  /* 0x0000140401007387 */ /* 0x0001e40000100800 */
.L_x_635:
[----:B------:R-:W-:Y:S05]  /*96c0*/  BSYNC.RECONVERGENT B1 ;  /* 0x0000000000017941 */ /* 0x000fea0003800200 */
.L_x_634:
[----:B------:R-:W-:Y:S04]  /*96d0*/  BSSY.RECONVERGENT B1, `(.L_x_636) ;  /* 0x0000006000017945 */ /* 0x000fe80003800200 */
[----:B------:R-:W-:Y:S05]  /*96e0*/  @P5 BRA `(.L_x_637) ;  /* 0x0000000000105947 */ /* 0x000fea0003800000 */
[----:B------:R-:W5:Y:S04]  /*96f0*/  LDL R5, [R1+0x18] ;  /* 0x0000180001057983 */ /* 0x000f680000100800 */
[----:B0-----:R-:W5:Y:S02]  /*9700*/  LDS R4, [R24+0x5f00] ;  /* 0x005f000018047984 */ /* 0x001f640000000800 */
[----:B-----5:R-:W-:-:S05]  /*9710*/  FFMA R4, R4, R11, R5 ;  /* 0x0000000b04047223 */ /* 0x020fca0000000005 */
[----:B------:R0:W-:Y:S02]  /*9720*/  STL [R1+0x18], R4 ;  /* 0x0000180401007387 */ /* 0x0001e40000100800 */
.L_x_637:
[----:B------:R-:W-:Y:S05]  /*9730*/  BSYNC.RECONVERGENT B1 ;  /* 0x0000000000017941 */ /* 0x000fea0003800200 */
.L_x_636:
[----:B------:R-:W-:Y:S04]  /*9740*/  BSSY.RECONVERGENT B1, `(.L_x_443) ;  /* 0x0000006000017945 */ /* 0x000fe80003800200 */
[----:B------:R-:W-:Y:S05]  /*9750*/  @P6 BRA `(.L_x_638) ;  /* 0x0000000000106947 */ /* 0x000fea0003800000 */
[----:B------:R-:W5:Y:S04]  /*9760*/  LDL R5, [R1+0x1c] ;  /* 0x00001c0001057983 */ /* 0x000f680000100800 */
[----:B0-----:R-:W5:Y:S02]  /*9770*/  LDS R4, [R24+0x5f80] ;  /* 0x005f800018047984 */ /* 0x001f640000000800 */
[----:B-----5:R-:W-:-:S05]  /*9780*/  FFMA R4, R4, R11, R5 ;  /* 0x0000000b04047223 */ /* 0x020fca0000000005 */
[----:B------:R0:W-:Y:S02]  /*9790*/  STL [R1+0x1c], R4 ;  /* 0x00001c0401007387 */ /* 0x0001e40000100800 */
.L_x_638:
[----:B------:R-:W-:Y:S05]  /*97a0*/  BSYNC.RECONVERGENT B1 ;  /* 0x0000000000017941 */ /* 0x000fea0003800200 */
.L_x_443:
[----:B------:R-:W-:Y:S05]  /*97b0*/  BSYNC.RECONVERGENT B0 ;  /* 0x0000000000007941 */ /* 0x000fea0003800200 */
.L_x_442:
[----:B------:R-:W-:Y:S01]  /*97c0*/  BAR.SYNC.DEFER_BLOCKING 0x0 ;  /* 0x0000000000007b1d */ /* 0x000fe20000010000 */
[----:B------:R-:W-:Y:S01]  /*97d0*/  IADD3 R3, PT, PT, R3, 0x18, RZ ;  /* 0x0000001803037810 */ /* 0x000fe20007ffe0ff */
[----:B------:R-:W-:Y:S01]  /*97e0*/  UIADD3 UR4, UPT, UPT, UR4, 0x1, URZ ;  /* 0x0000000104047890 */ /* 0x000fe2000fffe0ff */
[----:B------:R-:W-:-:S05]  /*97f0*/  IADD3 R19, PT, PT, R19, 0xc00, RZ ;  /* 0x00000c0013137810 */ /* 0x000fca0007ffe0ff */
[----:B------:R-:W-:Y:S06]  /*9800*/  BAR.SYNC.DEFER_BLOCKING 0x0 ;  /* 0x0000000000007b1d */ /* 0x000fec0000010000 */
[----:B------:R-:W-:Y:S05]  /*9810*/  BRA.U UP1, `(.L_x_639) ;  /* 0xffffff7101a87547 */ /* 0x000fea000b83ffff */
.L_x_428:
[----:B------:R-:W-:-:S13]  /*9820*/  ISETP.GT.U32.AND P0, PT, R17, 0x17, PT ;  /* 0x000000171100780c */ /* 0x000fda0003f04070 */
[----:B------:R-:W-:Y:S05]  /*9830*/  @P0 EXIT ;  /* 0x000000000000094d */ /* 0x000fea0003800000 */
[----:B0--3--:R-:W0:Y:S01]  /*9840*/  S2R R5, SR_TID.X ;  /* 0x0000000000057919 */ /* 0x009e220000002100 */
[----:B------:R-:W3:Y:S01]  /*9850*/  LDCU UR4, c[0x0][0x3a0] ;  /* 0x00007400ff0477ac */ /* 0x000ee20008000800 */
[----:B------:R-:W-:Y:S01]  /*9860*/  IMAD R2, R2, 0x18, R17 ;  /* 0x0000001802027824 */ /* 0x000fe200078e0211 */
[----:B------:R-:W-:Y:S01]  /*9870*/  BSSY.RECONVERGENT B0, `(.L_x_640) ;  /* 0x0000059000007945 */ /* 0x000fe20003800200 */
[----:B0-----:R-:W-:-:S04]  /*9880*/  ISETP.GE.U32.AND P0, PT, R5, 0x80, PT ;  /* 0x000000800500780c */ /* 0x001fc80003f06070 */
[----:B---3--:R-:W-:-:S13]  /*9890*/  ISETP.LT.AND P0, PT, R2, UR4, !P0 ;  /* 0x0000000402007c0c */ /* 0x008fda000c701270 */
[----:B------:R-:W-:Y:S05]  /*98a0*/  @!P0 BRA `(.L_x_641) ;  /* 0x0000000400548947 */ /* 0x000fea0003800000 */
[----:B-12---:R-:W-:-:S04]  /*98b0*/  SHF.R.U32.HI R3, RZ, 0x4, R17 ;  /* 0x00000004ff037819 */ /* 0x006fc80000011611 */
[----:B------:R-:W-:Y:S02]  /*98c0*/  LEA R3, R3, R18, 0x2 ;  /* 0x0000001203037211 */ /* 0x000fe400078e10ff */
[----:B----4-:R-:W-:-:S04]  /*98d0*/  LOP3.LUT R0, R17, 0x3f0, RZ, 0xc0, !PT ;  /* 0x000003f011007812 */ /* 0x010fc800078ec0ff */
[----:B------:R-:W2:Y:S01]  /*98e0*/  LDL R3, [R3] ;  /* 0x0000000003037983 */ /* 0x000ea20000100800 */
[----:B------:R-:W-:Y:S02]  /*98f0*/  SHF.R.U32.HI R7, RZ, 0x5, R5 ;  /* 0x00000005ff077819 */ /* 0x000fe40000011605 */
[----:B------:R-:W-:-:S04]  /*9900*/  IADD3 R4, PT, PT, R1, R0, RZ ;  /* 0x0000000001047210 */ /* 0x000fc80007ffe0ff */
[----:B------:R-:W-:-:S06]  /*9910*/  LEA R0, R7, R4, 0x2 ;  /* 0x0000000407007211 */ /* 0x000fcc00078e10ff */
        /* <DEDUP_REMOVED lines=11> */
[----:B------:R-:W-:Y:S05]  /*99d0*/  CALL.REL.NOINC `($__internal_9_$__cuda_sm3x_div_rn_noftz_f32_slowpath) ;  /* 0x00000008007c7944 */ /* 0x000fea0003c00000 */
[----:B------:R-:W-:-:S07]  /*99e0*/  MOV R9, R0 ;  /* 0x0000000000097202 */ /* 0x000fce0000000f00 */
.L_x_643:
[----:B------:R-:W-:Y:S05]  /*99f0*/  BSYNC.RECONVERGENT B1 ;  /* 0x0000000000017941 */ /* 0x000fea0003800200 */
.L_x_642:
[----:B------:R-:W0:Y:S01]  /*9a00*/  LDC.64 R6, c[0x0][0x398] ;  /* 0x0000e600ff067b82 */ /* 0x000e220000000a00 */
[----:B------:R-:W-:Y:S02]  /*9a10*/  LEA R11, R2, R5, 0x7 ;  /* 0x00000005020b7211 */ /* 0x000fe400078e38ff */
[----:B------:R-:W-:-:S03]  /*9a20*/  ISETP.GT.U32.AND P0, PT, R5, 0x5f, PT ;  /* 0x0000005f0500780c */ /* 0x000fc60003f04070 */
[----:B0-----:R-:W-:-:S05]  /*9a30*/  IMAD.WIDE R6, R11, 0x4, R6 ;  /* 0x000000040b067825 */ /* 0x001fca00078e0206 */
[----:B------:R0:W-:Y:S05]  /*9a40*/  STG.E desc[UR36][R6.64], R9 ;  /* 0x0000000906007986 */ /* 0x0001ea000c101924 */
[----:B------:R-:W-:Y:S05]  /*9a50*/  @P0 BRA `(.L_x_641) ;  /* 0x0000000000e80947 */ /* 0x000fea0003800000 */
[----:B------:R-:W-:-:S04]  /*9a60*/  IADD3 R0, PT, PT, R5, 0x20, RZ ;  /* 0x0000002005007810 */ /* 0x000fc80007ffe0ff */
[----:B0-----:R-:W-:-:S04]  /*9a70*/  SHF.R.U32.HI R9, RZ, 0x5, R0 ;  /* 0x00000005ff097819 */ /* 0x001fc80000011600 */
[----:B------:R-:W-:-:S05]  /*9a80*/  LEA R9, R9, R4, 0x2 ;  /* 0x0000000409097211 */ /* 0x000fca00078e10ff */
[----:B------:R-:W2:Y:S01]  /*9a90*/  LDL R8, [R9] ;  /* 0x0000000009087983 */ /* 0x000ea20000100800 */
[----:B------:R-:W0:Y:S01]  /*9aa0*/  MUFU.RCP R0, R3 ;  /* 0x0000000300007308 */ /* 0x000e220000001000 */
[----:B------:R-:W-:Y:S01]  /*9ab0*/  BSSY.RECONVERGENT B1, `(.L_x_644) ;  /* 0x000000c000017945 */ /* 0x000fe20003800200 */
[----:B0-----:R-:W-:-:S04]  /*9ac0*/  FFMA R11, -R3, R0, 1 ;  /* 0x3f800000030b7423 */ /* 0x001fc80000000100 */
[----:B------:R-:W-:Y:S02]  /*9ad0*/  FFMA R0, R0, R11, R0 ;  /* 0x0000000b00007223 */ /* 0x000fe40000000000 */
[----:B--2---:R-:W0:Y:S02]  /*9ae0*/  FCHK P0, R8, R3 ;  /* 0x0000000308007302 */ /* 0x004e240000000000 */
[----:B------:R-:W-:-:S04]  /*9af0*/  FFMA R11, R0, R8, RZ ;  /* 0x00000008000b7223 */ /* 0x000fc800000000ff */
[----:B------:R-:W-:-:S04]  /*9b00*/  FFMA R10, -R3, R11, R8 ;  /* 0x0000000b030a7223 */ /* 0x000fc80000000108 */
[----:B------:R-:W-:Y:S01]  /*9b10*/  FFMA R11, R0, R10, R11 ;  /* 0x0000000a000b7223 */ /* 0x000fe2000000000b */
[----:B0-----:R-:W-:Y:S06]  /*9b20*/  @!P0 BRA `(.L_x_645) ;  /* 0x0000000000108947 */ /* 0x001fec0003800000 */
[----:B------:R-:W-:Y:S02]  /*9b30*/  MOV R0, R8 ;  /* 0x0000000800007202 */ /* 0x000fe40000000f00 */
[----:B------:R-:W-:-:S07]  /*9b40*/  MOV R8, 0x9b60 ;  /* 0x00009b6000087802 */ /* 0x000fce0000000f00 */
[----:B------:R-:W-:Y:S05]  /*9b50*/  CALL.REL.NOINC `($__internal_9_$__cuda_sm3x_div_rn_noftz_f32_slowpath) ;  /* 0x00000008001c7944 */ /* 0x000fea0003c00000 */
[----:B------:R-:W-:-:S07]  /*9b60*/  MOV R11, R0 ;  /* 0x00000000000b7202 */ /* 0x000fce0000000f00 */
.L_x_645:
[----:B------:R-:W-:Y:S05]  /*9b70*/  BSYNC.RECONVERGENT B1 ;  /* 0x0000000000017941 */ /* 0x000fea0003800200 */
.L_x_644:
[----:B------:R3:W-:Y:S01]  /*9b80*/  STG.E desc[UR36][R6.64+0x80], R11 ;  /* 0x0000800b06007986 */ /* 0x0007e2000c101924 */
[----:B------:R-:W-:-:S13]  /*9b90*/  ISETP.GT.U32.AND P0, PT, R5, 0x3f, PT ;  /* 0x0000003f0500780c */ /* 0x000fda0003f04070 */
[----:B---3--:R-:W-:Y:S05]  /*9ba0*/  @P0 BRA `(.L_x_641) ;  /* 0x0000000000940947 */ /* 0x008fea0003800000 */
[----:B------:R-:W-:-:S04]  /*9bb0*/  IADD3 R0, PT, PT, R5, 0x40, RZ ;  /* 0x0000004005007810 */ /* 0x000fc80007ffe0ff */
[----:B------:R-:W-:-:S04]  /*9bc0*/  SHF.R.U32.HI R9, RZ, 0x5, R0 ;  /* 0x00000005ff097819 */ /* 0x000fc80000011600 */
        /* <DEDUP_REMOVED lines=15> */
.L_x_647:
[----:B------:R-:W-:Y:S05]  /*9cc0*/  BSYNC.RECONVERGENT B1 ;  /* 0x0000000000017941 */ /* 0x000fea0003800200 */
.L_x_646:
[----:B------:R3:W-:Y:S01]  /*9cd0*/  STG.E desc[UR36][R6.64+0x100], R11 ;  /* 0x0001000b06007986 */ /* 0x0007e2000c101924 */
[----:B------:R-:W-:-:S13]  /*9ce0*/  ISETP.GT.U32.AND P0, PT, R5, 0x1f, PT ;  /* 0x0000001f0500780c */ /* 0x000fda0003f04070 */
[----:B---3--:R-:W-:Y:S05]  /*9cf0*/  @P0 BRA `(.L_x_641) ;  /* 0x0000000000400947 */ /* 0x008fea0003800000 */
[----:B------:R-:W2:Y:S01]  /*9d00*/  LDL R4, [R4+0xc] ;  /* 0x00000c0004047983 */ /* 0x000ea20000100800 */
        /* <DEDUP_REMOVED lines=13> */
.L_x_649:
[----:B------:R-:W-:Y:S05]  /*9de0*/  BSYNC.RECONVERGENT B1 ;  /* 0x0000000000017941 */ /* 0x000fea0003800200 */
.L_x_648:
[----:B------:R3:W-:Y:S02]  /*9df0*/  STG.E desc[UR36][R6.64+0x180], R9 ;  /* 0x0001800906007986 */ /* 0x0007e4000c101924 */
.L_x_641:
[----:B------:R-:W-:Y:S05]  /*9e00*/  BSYNC.RECONVERGENT B0 ;  /* 0x0000000000007941 */ /* 0x000fea0003800200 */
.L_x_640:
[----:B------:R-:W-:-:S13]  /*9e10*/  ISETP.GT.U32.AND P0, PT, R17, 0x7, PT ;  /* 0x000000071100780c */ /* 0x000fda0003f04070 */
[----:B------:R-:W-:Y:S05]  /*9e20*/  @P0 EXIT ;  /* 0x000000000000094d */ /* 0x000fea0003800000 */
[----:B------:R-:W5:Y:S01]  /*9e30*/  LDCU UR4, c[0x0][0x3a0] ;  /* 0x00007400ff0477ac */ /* 0x000f620008000800 */
[----:B------:R-:W-:Y:S02]  /*9e40*/  ISETP.GT.U32.AND P0, PT, R5, 0x7f, PT ;  /* 0x0000007f0500780c */ /* 0x000fe40003f04070 */
[----:B0-234-:R-:W-:-:S04]  /*9e50*/  IADD3 R6, PT, PT, R2, 0x10, RZ ;  /* 0x0000001002067810 */ /* 0x01dfc80007ffe0ff */
[----:B-----5:R-:W-:-:S13]  /*9e60*/  ISETP.GE.OR P0, PT, R6, UR4, P0 ;  /* 0x0000000406007c0c */ /* 0x020fda0008706670 */
[----:B------:R-:W-:Y:S05]  /*9e70*/  @P0 EXIT ;  /* 0x000000000000094d */ /* 0x000fea0003800000 */
[----:B------:R-:W2:Y:S01]  /*9e80*/  LDL R9, [R1+0x34] ;  /* 0x0000340001097983 */ /* 0x000ea20000100800 */
[----:B-1----:R-:W-:-:S04]  /*9e90*/  SHF.R.U32.HI R0, RZ, 0x5, R5 ;  /* 0x00000005ff007819 */ /* 0x002fc80000011605 */
[----:B------:R-:W-:-:S06]  /*9ea0*/  LEA R0, R0, R1, 0x2 ;  /* 0x0000000100007211 */ /* 0x000fcc00078e10ff */
[----:B------:R-:W3:Y:S01]  /*9eb0*/  LDL R0, [R0+0x10] ;  /* 0x0000100000007983 */ /* 0x000ee20000100800 */
        /* <DEDUP_REMOVED lines=9> */
[----:B------:R-:W-:Y:S02]  /*9f50*/  MOV R3, R9 ;  /* 0x0000000900037202 */ /* 0x000fe40000000f00 */
[----:B------:R-:W-:-:S07]  /*9f60*/  MOV R8, 0x9f80 ;  /* 0x00009f8000087802 */ /* 0x000fce0000000f00 */
[----:B------:R-:W-:Y:S05]  /*9f70*/  CALL.REL.NOINC `($__internal_9_$__cuda_sm3x_div_rn_noftz_f32_slowpath) ;  /* 0x0000000400147944 */ /* 0x000fea0003c00000 */
[----:B------:R-:W-:-:S07]  /*9f80*/  MOV R11, R0 ;  /* 0x00000000000b7202 */ /* 0x000fce0000000f00 */
.L_x_651:
[----:B------:R-:W-:Y:S05]  /*9f90*/  BSYNC.RECONVERGENT B0 ;  /* 0x0000000000007941 */ /* 0x000fea0003800200 */
.L_x_650:
[----:B------:R-:W0:Y:S01]  /*9fa0*/  LDC.64 R2, c[0x0][0x398] ;  /* 0x0000e600ff027b82 */ /* 0x000e220000000a00 */
[----:B------:R-:W-:Y:S02]  /*9fb0*/  ISETP.GT.U32.AND P0, PT, R5, 0x5f, PT ;  /* 0x0000005f0500780c */ /* 0x000fe40003f04070 */
[----:B------:R-:W-:-:S05]  /*9fc0*/  LEA R7, R6, R5, 0x7 ;  /* 0x0000000506077211 */ /* 0x000fca00078e38ff */
[----:B0-----:R-:W-:-:S05]  /*9fd0*/  IMAD.WIDE R6, R7, 0x4, R2 ;  /* 0x0000000407067825 */ /* 0x001fca00078e0202 */
[----:B------:R0:W-:Y:S01]  /*9fe0*/  STG.E desc[UR36][R6.64], R11 ;  /* 0x0000000b06007986 */ /* 0x0001e2000c101924 */
[----:B------:R-:W-:Y:S05]  /*9ff0*/  @P0 EXIT ;  /* 0x000000000000094d */ /* 0x000fea0003800000 */
[----:B------:R-:W-:-:S04]  /*a000*/  IADD3 R0, PT, PT, R5, 0x20, RZ ;  /* 0x0000002005007810 */ /* 0x000fc80007ffe0ff */
[----:B------:R-:W-:-:S04]  /*a010*/  SHF.R.U32.HI R0, RZ, 0x5, R0 ;  /* 0x00000005ff007819 */ /* 0x000fc80000011600 */
[----:B------:R-:W-:-:S06]  /*a020*/  LEA R2, R0, R1, 0x2 ;  /* 0x0000000100027211 */ /* 0x000fcc00078e10ff */
[----:B------:R-:W2:Y:S01]  /*a030*/  LDL R2, [R2+0x10] ;  /* 0x0000100002027983 */ /* 0x000ea20000100800 */
[----:B------:R-:W1:Y:S01]  /*a040*/  MUFU.RCP R0, R9 ;  /* 0x0000000900007308 */ /* 0x000e620000001000 */
[----:B------:R-:W-:Y:S01]  /*a050*/  BSSY.RECONVERGENT B0, `(.L_x_652) ;  /* 0x000000d000007945 */ /* 0x000fe20003800200 */
[----:B-1----:R-:W-:-:S04]  /*a060*/  FFMA R3, -R9, R0, 1 ;  /* 0x3f80000009037423 */ /* 0x002fc80000000100 */
[----:B------:R-:W-:Y:S02]  /*a070*/  FFMA R0, R0, R3, R0 ;  /* 0x0000000300007223 */ /* 0x000fe40000000000 */
[----:B--2---:R-:W1:Y:S02]  /*a080*/  FCHK P0, R2, R9 ;  /* 0x0000000902007302 */ /* 0x004e640000000000 */
[----:B------:R-:W-:-:S04]  /*a090*/  FFMA R3, R0, R2, RZ ;  /* 0x0000000200037223 */ /* 0x000fc800000000ff */
[----:B------:R-:W-:-:S04]  /*a0a0*/  FFMA R4, -R9, R3, R2 ;  /* 0x0000000309047223 */ /* 0x000fc80000000102 */
[----:B------:R-:W-:Y:S01]  /*a0b0*/  FFMA R3, R0, R4, R3 ;  /* 0x0000000400037223 */ /* 0x000fe20000000003 */
[----:B-1----:R-:W-:Y:S06]  /*a0c0*/  @!P0 BRA `(.L_x_653) ;  /* 0x0000000000148947 */ /* 0x002fec0003800000 */
[----:B------:R-:W-:Y:S02]  /*a0d0*/  MOV R0, R2 ;  /* 0x0000000200007202 */ /* 0x000fe40000000f00 */
[----:B------:R-:W-:Y:S02]  /*a0e0*/  MOV R3, R9 ;  /* 0x0000000900037202 */ /* 0x000fe40000000f00 */
[----:B------:R-:W-:-:S07]  /*a0f0*/  MOV R8, 0xa110 ;  /* 0x0000a11000087802 */ /* 0x000fce0000000f00 */
[----:B0-----:R-:W-:Y:S05]  /*a100*/  CALL.REL.NOINC `($__internal_9_$__cuda_sm3x_div_rn_noftz_f32_slowpath) ;  /* 0x0000000000b07944 */ /* 0x001fea0003c00000 */
[----:B------:R-:W-:-:S07]  /*a110*/  MOV R3, R0 ;  /* 0x0000000000037202 */ /* 0x000fce0000000f00 */
.L_x_653:
[----:B------:R-:W-:Y:S05]  /*a120*/  BSYNC.RECONVERGENT B0 ;  /* 0x0000000000007941 */ /* 0x000fea0003800200 */
.L_x_652:
[----:B------:R-:W-:Y:S01]  /*a130*/  ISETP.GT.U32.AND P0, PT, R5, 0x3f, PT ;  /* 0x0000003f0500780c */ /* 0x000fe20003f04070 */
[----:B------:R1:W-:-:S12]  /*a140*/  STG.E desc[UR36][R6.64+0x80], R3 ;  /* 0x0000800306007986 */ /* 0x0003d8000c101924 */
[----:B-1----:R-:W-:Y:S05]  /*a150*/  @P0 EXIT ;  /* 0x000000000000094d */ /* 0x002fea0003800000 */
        /* <DEDUP_REMOVED lines=18> */
.L_x_655:
[----:B------:R-:W-:Y:S05]  /*a280*/  BSYNC.RECONVERGENT B0 ;  /* 0x0000000000007941 */ /* 0x000fea0003800200 */
.L_x_654:
[----:B------:R-:W-:Y:S01]  /*a290*/  ISETP.GT.U32.AND P0, PT, R5, 0x1f, PT ;  /* 0x0000001f0500780c */ /* 0x000fe20003f04070 */
[----:B------:R1:W-:-:S12]  /*a2a0*/  STG.E desc[UR36][R6.64+0x100], R3 ;  /* 0x0001000306007986 */ /* 0x0003d8000c101924 */
[----:B-1----:R-:W-:Y:S05]  /*a2b0*/  @P0 EXIT ;  /* 0x000000000000094d */ /* 0x002fea0003800000 */
        /* <DEDUP_REMOVED lines=14> */
.L_x_657:
[----:B------:R-:W-:Y:S05]  /*a3a0*/  BSYNC.RECONVERGENT B0 ;  /* 0x0000000000007941 */ /* 0x000fea0003800200 */
.L_x_656:
[----:B------:R-:W-:Y:S01]  /*a3b0*/  STG.E desc[UR36][R6.64+0x180], R0 ;  /* 0x0001800006007986 */ /* 0x000fe2000c101924 */
[----:B------:R-:W-:Y:S05]  /*a3c0*/  EXIT ;  /* 0x000000000000794d */ /* 0x000fea0003800000 */
        .weak           $__internal_9_$__cuda_sm3x_div_rn_noftz_f32_slowpath
        .type           $__internal_9_$__cuda_sm3x_div_rn_noftz_f32_slowpath,@function
        .size           $__internal_9_$__cuda_sm3x_div_rn_noftz_f32_slowpath,(.L_x_997 - $__internal_9_$__cuda_sm3x_div_rn_noftz_f32_slowpath)
$__internal_9_$__cuda_sm3x_div_rn_noftz_f32_slowpath:
        /* <DEDUP_REMOVED lines=35> */
.L_x_659:
        /* <DEDUP_REMOVED lines=31> */
[-CC-:B------:R-:W-:Y:S01]  /*a7f0*/  FFMA.RM R11, R18, R14.reuse, R19.reuse ;  /* 0x0000000e120b7223 */ /* 0x180fe20000004013 */
[C---:B------:R-:W-:Y:S02]  /*a800*/  ISETP.NE.AND P2, PT, R15.reuse, RZ, PT ;  /* 0x000000ff0f00720c */ /* 0x040fe40003f45270 */
        /* <DEDUP_REMOVED lines=18> */
.L_x_666:
[----:B------:R-:W-:-:S04]  /*a930*/  LOP3.LUT R0, R0, 0x80000000, RZ, 0xc0, !PT ;  /* 0x8000000000007812 */ /* 0x000fc800078ec0ff */
[----:B------:R-:W-:Y:S01]  /*a940*/  LOP3.LUT R0, R0, 0x7f800000, RZ, 0xfc, !PT ;  /* 0x7f80000000007812 */ /* 0x000fe200078efcff */
[----:B------:R-:W-:Y:S06]  /*a950*/  BRA `(.L_x_667) ;  /* 0x0000000000047947 */ /* 0x000fec0003800000 */
.L_x_665:
[----:B------:R-:W-:-:S07]  /*a960*/  LEA R0, R13, R0, 0x17 ;  /* 0x000000000d007211 */ /* 0x000fce00078eb8ff */
.L_x_667:
[----:B------:R-:W-:Y:S05]  /*a970*/  BSYNC.RECONVERGENT B3 ;  /* 0x0000000000037941 */ /* 0x000fea0003800200 */
.L_x_664:
[----:B------:R-:W-:Y:S05]  /*a980*/  BRA `(.L_x_668) ;  /* 0x0000000000207947 */ /* 0x000fea0003800000 */
.L_x_663:
[----:B------:R-:W-:-:S04]  /*a990*/  LOP3.LUT R0, R11, 0x80000000, R0, 0x48, !PT ;  /* 0x800000000b007812 */ /* 0x000fc800078e4800 */
[----:B------:R-:W-:Y:S01]  /*a9a0*/  LOP3.LUT R0, R0, 0x7f800000, RZ, 0xfc, !PT ;  /* 0x7f80000000007812 */ /* 0x000fe200078efcff */
[----:B------:R-:W-:Y:S06]  /*a9b0*/  BRA `(.L_x_668) ;  /* 0x0000000000147947 */ /* 0x000fec0003800000 */
.L_x_662:
[----:B------:R-:W-:Y:S01]  /*a9c0*/  LOP3.LUT R0, R11, 0x80000000, R0, 0x48, !PT ;  /* 0x800000000b007812 */ /* 0x000fe200078e4800 */
[----:B------:R-:W-:Y:S06]  /*a9d0*/  BRA `(.L_x_668) ;  /* 0x00000000000c7947 */ /* 0x000fec0003800000 */
.L_x_661:
[----:B------:R-:W0:Y:S01]  /*a9e0*/  MUFU.RSQ R0, -QNAN ;  /* 0xffc0000000007908 */ /* 0x000e220000001400 */
[----:B------:R-:W-:Y:S05]  /*a9f0*/  BRA `(.L_x_668) ;  /* 0x0000000000047947 */ /* 0x000fea0003800000 */
.L_x_660:
[----:B------:R-:W-:-:S07]  /*aa00*/  FADD.FTZ R0, R0, R3 ;  /* 0x0000000300007221 */ /* 0x000fce0000010000 */
.L_x_668:
[----:B------:R-:W-:Y:S05]  /*aa10*/  BSYNC.RECONVERGENT B2 ;  /* 0x0000000000027941 */ /* 0x000fea0003800200 */
.L_x_658:
[----:B------:R-:W-:Y:S01]  /*aa20*/  HFMA2 R11, -RZ, RZ, 0, 0 ;  /* 0x00000000ff0b7431 */ /* 0x000fe200000001ff */
[----:B------:R-:W-:-:S04]  /*aa30*/  MOV R10, R8 ;  /* 0x00000008000a7202 */ /* 0x000fc80000000f00 */
[----:B0-----:R-:W-:Y:S05]  /*aa40*/  RET.REL.NODEC R10 `(_Z15flash_attentionIfLi24ELi24ELi128ELi32ELi16EEvPT_S1_S1_S1_iS1_S1_i) ;  /* 0xffffff540a6c7950 */ /* 0x001fea0003c3ffff */
.L_x_669:
        /* <DEDUP_REMOVED lines=11> */
.L_x_997:


//--------------------- .text._Z15flash_attentionIfLi32ELi32ELi128ELi32ELi16EEvPT_S1_S1_S1_iS1_S1_i --------------------------
	.section	.text._Z15flash_attentionIfLi32ELi32ELi128ELi32ELi16EEvPT_S1_S1_S1_iS1_S1_i,"ax",@progbits
	.align	128
        .global         _Z15flash_attentionIfLi32ELi32ELi128ELi32ELi16EEvPT_S1_S1_S1_iS1_S1_i
        .type           _Z15flash_attentionIfLi32ELi32ELi128ELi32ELi16EEvPT_S1_S1_S1_iS1_S1_i,@function
        .size           _Z15flash_attentionIfLi32ELi32ELi128ELi32ELi16EEvPT_S1_S1_S1_iS1_S1_i,(.L_x_998 - _Z15flash_attentionIfLi32ELi32ELi128ELi32ELi16EEvPT_S1_S1_S1_iS1_S1_i)
        .other          _Z15flash_attentionIfLi32ELi32ELi128ELi32ELi16EEvPT_S1_S1_S1_iS1_S1_i,@"STO_CUDA_ENTRY STV_DEFAULT"
_Z15flash_attentionIfLi32ELi32ELi128ELi32ELi16EEvPT_S1_S1_S1_iS1_S1_i:
.text._Z15flash_attentionIfLi32ELi32ELi128ELi32ELi16EEvPT_S1_S1_S1_iS1_S1_i:
        /* <DEDUP_REMOVED lines=13> */
[----:B------:R-:W-:Y:S01]  /*00d0*/  HFMA2 R10, -RZ, RZ, 0, 1.9073486328125e-06 ;  /* 0x00000020ff0a7431 */ /* 0x000fe200000001ff */
        /* <DEDUP_REMOVED lines=15> */
.L_x_672:
        /* <DEDUP_REMOVED lines=11> */
.L_x_673:
        /* <DEDUP_REMOVED lines=10> */
.L_x_671:
[----:B------:R-:W-:Y:S05]  /*0320*/  BSYNC.RECONVERGENT B6 ;  /* 0x0000000000067941 */ /* 0x000fea0003800200 */
.L_x_670:
        /* <DEDUP_REMOVED lines=9> */
[----:B------:R-:W-:Y:S01]  /*03c0*/  LEA R3, R2, R23, 0x5 ;  /* 0x0000001702037211 */ /* 0x000fe200078e28ff */
[----:B------:R-:W-:Y:S03]  /*03d0*/  BSSY.RECONVERGENT B0, `(.L_x_675) ;  /* 0x000002c000007945 */ /* 0x000fe60003800200 */
        /* <DEDUP_REMOVED lines=20> */
.L_x_676:
        /* <DEDUP_REMOVED lines=23> */
.L_x_677:
[----:B------:R-:W-:Y:S05]  /*0690*/  BSYNC.RECONVERGENT B0 ;  /* 0x0000000000007941 */ /* 0x000fea0003800200 */
.L_x_675:
        /* <DEDUP_REMOVED lines=23> */
.L_x_678:
        /* <DEDUP_REMOVED lines=22> */
.L_x_674:
[----:B------:R-:W-:Y:S05]  /*0970*/  WARPSYNC.ALL ;  /* 0x0000000000007948 */ /* 0x000fea0003800000 */
[----:B------:R-:W5:Y:S02]  /*0980*/  LDCU UR4, c[0x0][0x3b8] ;  /* 0x00007700ff0477ac */ /* 0x000f640008000800 */
[----:B-----5:R-:W-:Y:S01]  /*0990*/  UISETP.GE.AND UP0, UPT, UR4, 0x1, UPT ;  /* 0x000000010400788c */ /* 0x020fe2000bf06270 */
[----:B------:R-:W-:Y:S08]  /*09a0*/  BAR.SYNC.DEFER_BLOCKING 0x0 ;  /* 0x0000000000007b1d */ /* 0x000ff00000010000 */
[----:B------:R-:W-:Y:S05]  /*09b0*/  BRA.U !UP0, `(.L_x_679) ;  /* 0x0000003508cc7547 */ /* 0x000fea000b800000 */
[----:B------:R-:W5:Y:S01]  /*09c0*/  S2UR UR5, SR_CgaCtaId ;  /* 0x00000000000579c3 */ /* 0x000f620000008800 */
[----:B------:R-:W-:Y:S01]  /*09d0*/  UMOV UR4, 0x400 ;  /* 0x0000040000047882 */ /* 0x000fe20000000000 */
[----:B------:R-:W-:Y:S01]  /*09e0*/  ISETP.GT.U32.AND P0, PT, R22, 0x1f, PT ;  /* 0x0000001f1600780c */ /* 0x000fe20003f04070 */
[----:B------:R-:W-:Y:S01]  /*09f0*/  HFMA2 R24, -RZ, RZ, 0, 0 ;  /* 0x00000000ff187431 */ /* 0x000fe200000001ff */
[----:B01234-:R-:W-:Y:S02]  /*0a00*/  SHF.R.U32.HI R0, RZ, 0x4, R23 ;  /* 0x00000004ff007819 */ /* 0x01ffe40000011617 */
[C---:B------:R-:W-:Y:S02]  /*0a10*/  ISETP.GT.U32.AND P3, PT, R23.reuse, 0xf, PT ;  /* 0x0000000f1700780c */ /* 0x040fe40003f64070 */
[----:B------:R-:W-:Y:S02]  /*0a20*/  ISETP.GT.U32.OR P2, PT, R23, 0xf, P0 ;  /* 0x0000000f1700780c */ /* 0x000fe40000744470 */
[----:B------:R-:W-:-:S02]  /*0a30*/  LEA R27, R0, R27, 0x2 ;  /* 0x0000001b001b7211 */ /* 0x000fc400078e10ff */
[----:B------:R-:W-:Y:S02]  /*0a40*/  LEA R25, R0, R1, 0x4 ;  /* 0x0000000100197211 */ /* 0x000fe400078e20ff */
[----:B------:R-:W-:Y:S01]  /*0a50*/  IADD3 R3, PT, PT, R1, 0x28, RZ ;  /* 0x0000002801037810 */ /* 0x000fe20007ffe0ff */
[----:B-----5:R-:W-:-:S06]  /*0a60*/  ULEA UR4, UR5, UR4, 0x18 ;  /* 0x0000000405047291 */ /* 0x020fcc000f8ec0ff */
[----:B------:R-:W-:-:S04]  /*0a70*/  LEA R17, R23, UR4, 0x7 ;  /* 0x0000000417117c11 */ /* 0x000fc8000f8e38ff */
[----:B------:R-:W-:-:S07]  /*0a80*/  IADD3 R26, PT, PT, R17, 0xc000, RZ ;  /* 0x0000c000111a7810 */ /* 0x000fce0007ffe0ff */
.L_x_697:
[----:B0-----:R-:W0:Y:S01]  /*0a90*/  S2R R29, SR_TID.Y ;  /* 0x00000000001d7919 */ /* 0x001e220000002200 */
[----:B------:R-:W-:Y:S01]  /*0aa0*/  BSSY.RECONVERGENT B0, `(.L_x_680) ;  /* 0x000006c000007945 */ /* 0x000fe20003800200 */
[----:B-1----:R-:W1:Y:S01]  /*0ab0*/  S2R R0, SR_TID.X ;  /* 0x0000000000007919 */ /* 0x002e620000002100 */
[----:B0-----:R-:W-:-:S13]  /*0ac0*/  ISETP.GT.U32.AND P1, PT, R29, 0x1f, PT ;  /* 0x0000001f1d00780c */ /* 0x001fda0003f24070 */
[----:B-1234-:R-:W-:Y:S05]  /*0ad0*/  @P1 BRA `(.L_x_681) ;  /* 0x0000000400a01947 */ /* 0x01efea0003800000 */
[----:B------:R-:W0:Y:S01]  /*0ae0*/  LDC R9, c[0x0][0x3a0] ;  /* 0x0000e800ff097b82 */ /* 0x000e220000000800 */
[----:B------:R-:W-:Y:S01]  /*0af0*/  LEA R10, R24, R29, 0x5 ;  /* 0x0000001d180a7211 */ /* 0x000fe200078e28ff */
[----:B------:R-:W-:Y:S01]  /*0b00*/  UMOV UR4, 0x400 ;  /* 0x0000040000047882 */ /* 0x000fe20000000000 */
[----:B------:R-:W-:Y:S01]  /*0b10*/  LEA R8, R29, R0, 0x7 ;  /* 0x000000001d087211 */ /* 0x000fe200078e38ff */
[----:B------:R-:W-:Y:S04]  /*0b20*/  BSSY.RECONVERGENT B1, `(.L_x_682) ;  /* 0x0000033000017945 */ /* 0x000fe80003800200 */
[----:B------:R-:W1:Y:S01]  /*0b30*/  S2UR UR5, SR_CgaCtaId ;  /* 0x00000000000579c3 */ /* 0x000e620000008800 */
[----:B0-----:R-:W-:Y:S01]  /*0b40*/  ISETP.GE.AND P3, PT, R10, R9, PT ;  /* 0x000000090a00720c */ /* 0x001fe20003f66270 */
[----:B-1----:R-:W-:-:S06]  /*0b50*/  ULEA UR4, UR5, UR4, 0x18 ;  /* 0x0000000405047291 */ /* 0x002fcc000f8ec0ff */
[----:B------:R-:W-:-:S06]  /*0b60*/  LEA R8, R8, UR4, 0x2 ;  /* 0x0000000408087c11 */ /* 0x000fcc000f8e10ff */
[----:B------:R-:W-:Y:S05]  /*0b70*/  @!P3 BRA `(.L_x_683) ;  /* 0x000000000044b947 */ /* 0x000fea0003800000 */
[----:B------:R-:W-:-:S13]  /*0b80*/  ISETP.GT.U32.AND P4, PT, R0, 0x7f, PT ;  /* 0x0000007f0000780c */ /* 0x000fda0003f84070 */
[----:B------:R-:W-:Y:S05]  /*0b90*/  @P4 BRA `(.L_x_684) ;  /* 0x0000000000ac4947 */ /* 0x000fea0003800000 */
[----:B------:R3:W-:Y:S01]  /*0ba0*/  STS [R8], RZ ;  /* 0x000000ff08007388 */ /* 0x0007e20000000800 */
[----:B------:R-:W-:-:S03]  /*0bb0*/  ISETP.GE.U32.AND P3, PT, R0, 0x60, PT ;  /* 0x000000600000780c */ /* 0x000fc60003f66070 */
[----:B------:R3:W-:Y:S10]  /*0bc0*/  STS [R8+0x4000], RZ ;  /* 0x004000ff08007388 */ /* 0x0007f40000000800 */
[----:B---3--:R-:W-:Y:S05]  /*0bd0*/  @P3 BRA `(.L_x_684) ;  /* 0x00000000009c3947 */ /* 0x008fea0003800000 */
[----:B------:R3:W-:Y:S01]  /*0be0*/  STS [R8+0x80], RZ ;  /* 0x000080ff08007388 */ /* 0x0007e20000000800 */
[----:B------:R-:W-:-:S03]  /*0bf0*/  ISETP.GT.U32.AND P3, PT, R0, 0x3f, PT ;  /* 0x0000003f0000780c */ /* 0x000fc60003f64070 */
[----:B------:R3:W-:Y:S10]  /*0c00*/  STS [R8+0x4080], RZ ;  /* 0x004080ff08007388 */ /* 0x0007f40000000800 */
[----:B---3--:R-:W-:Y:S05]  /*0c10*/  @P3 BRA `(.L_x_684) ;  /* 0x00000000008c3947 */ /* 0x008fea0003800000 */
[----:B------:R3:W-:Y:S01]  /*0c20*/  STS [R8+0x100], RZ ;  /* 0x000100ff08007388 */ /* 0x0007e20000000800 */
[----:B------:R-:W-:-:S03]  /*0c30*/  ISETP.GT.U32.AND P0, PT, R0, 0x1f, PT ;  /* 0x0000001f0000780c */ /* 0x000fc60003f04070 */
[----:B------:R3:W-:Y:S10]  /*0c40*/  STS [R8+0x4100], RZ ;  /* 0x004100ff08007388 */ /* 0x0007f40000000800 */
[----:B---3--:R-:W-:Y:S05]  /*0c50*/  @P0 BRA `(.L_x_684) ;  /* 0x00000000007c0947 */ /* 0x008fea0003800000 */
[----:B------:R3:W-:Y:S04]  /*0c60*/  STS [R8+0x180], RZ ;  /* 0x000180ff08007388 */ /* 0x0007e80000000800 */
[----:B------:R3:W-:Y:S01]  /*0c70*/  STS [R8+0x4180], RZ ;  /* 0x004180ff08007388 */ /* 0x0007e20000000800 */
[----:B------:R-:W-:Y:S05]  /*0c80*/  BRA `(.L_x_684) ;  /* 0x0000000000707947 */ /* 0x000fea0003800000 */
.L_x_683:
[----:B------:R-:W-:-:S13]  /*0c90*/  ISETP.GT.U32.AND P4, PT, R0, 0x7f, PT ;  /* 0x0000007f0000780c */ /* 0x000fda0003f84070 */
[----:B------:R-:W-:Y:S05]  /*0ca0*/  @P4 BRA `(.L_x_684) ;  /* 0x0000000000684947 */ /* 0x000fea0003800000 */
[----:B------:R-:W0:Y:S01]  /*0cb0*/  LDC.64 R4, c[0x0][0x388] ;  /* 0x0000e200ff047b82 */ /* 0x000e220000000a00 */
[----:B------:R-:W-:-:S07]  /*0cc0*/  LEA R11, R10, R0, 0x7 ;  /* 0x000000000a0b7211 */ /* 0x000fce00078e38ff */
[----:B------:R-:W1:Y:S01]  /*0cd0*/  LDC.64 R6, c[0x0][0x390] ;  /* 0x0000e400ff067b82 */ /* 0x000e620000000a00 */
        /* <DEDUP_REMOVED lines=23> */
.L_x_684:
[----:B------:R-:W-:Y:S05]  /*0e50*/  BSYNC.RECONVERGENT B1 ;  /* 0x0000000000017941 */ /* 0x000fea0003800200 */
.L_x_682:
        /* <DEDUP_REMOVED lines=21> */
.L_x_685:
[----:B------:R-:W-:Y:S05]  /*0fb0*/  @P4 BRA `(.L_x_681) ;  /* 0x0000000000684947 */ /* 0x000fea0003800000 */
[----:B------:R-:W4:Y:S01]  /*0fc0*/  LDC.64 R4, c[0x0][0x388] ;  /* 0x0000e200ff047b82 */ /* 0x000f220000000a00 */
[----:B------:R-:W-:-:S07]  /*0fd0*/  LEA R9, R10, R0, 0x7 ;  /* 0x000000000a097211 */ /* 0x000fce00078e38ff */
[----:B------:R-:W5:Y:S01]  /*0fe0*/  LDC.64 R6, c[0x0][0x390] ;  /* 0x0000e400ff067b82 */ /* 0x000f620000000a00 */
[----:B----4-:R-:W-:-:S04]  /*0ff0*/  IMAD.WIDE.U32 R4, R9, 0x4, R4 ;  /* 0x0000000409047825 */ /* 0x010fc800078e0004 */
[----:B-----5:R-:W-:Y:S02]  /*1000*/  IMAD.WIDE.U32 R6, R9, 0x4, R6 ;  /* 0x0000000409067825 */ /* 0x020fe400078e0006 */
[----:B------:R-:W4:Y:S04]  /*1010*/  LDG.E R9, desc[UR36][R4.64] ;  /* 0x0000002404097981 */ /* 0x000f28000c1e1900 */
[----:B012---:R-:W2:Y:S01]  /*1020*/  LDG.E R11, desc[UR36][R6.64] ;  /* 0x00000024060b7981 */ /* 0x007ea2000c1e1900 */
[----:B------:R-:W-:-:S03]  /*1030*/  ISETP.GT.U32.AND P4, PT, R0, 0x5f, PT ;  /* 0x0000005f0000780c */ /* 0x000fc60003f84070 */
[----:B----4-:R0:W-:Y:S04]  /*1040*/  STS [R8+0x2000], R9 ;  /* 0x0020000908007388 */ /* 0x0101e80000000800 */
[----:B--2---:R0:W-:Y:S06]  /*1050*/  STS [R8+0x6000], R11 ;  /* 0x0060000b08007388 */ /* 0x0041ec0000000800 */
[----:B------:R-:W-:Y:S05]  /*1060*/  @P4 BRA `(.L_x_681) ;  /* 0x00000000003c4947 */ /* 0x000fea0003800000 */
[----:B0-----:R-:W2:Y:S04]  /*1070*/  LDG.E R9, desc[UR36][R4.64+0x80] ;  /* 0x0000802404097981 */ /* 0x001ea8000c1e1900 */
[----:B------:R-:W4:Y:S01]  /*1080*/  LDG.E R11, desc[UR36][R6.64+0x80] ;  /* 0x00008024060b7981 */ /* 0x000f22000c1e1900 */
[----:B------:R-:W-:-:S03]  /*1090*/  ISETP.GT.U32.AND P4, PT, R0, 0x3f, PT ;  /* 0x0000003f0000780c */ /* 0x000fc60003f84070 */
[----:B--2---:R0:W-:Y:S04]  /*10a0*/  STS [R8+0x2080], R9 ;  /* 0x0020800908007388 */ /* 0x0041e80000000800 */
[----:B----4-:R0:W-:Y:S06]  /*10b0*/  STS [R8+0x6080], R11 ;  /* 0x0060800b08007388 */ /* 0x0101ec0000000800 */
[----:B------:R-:W-:Y:S05]  /*10c0*/  @P4 BRA `(.L_x_681) ;  /* 0x0000000000244947 */ /* 0x000fea0003800000 */
[----:B------:R-:W-:Y:S01]  /*10d0*/  ISETP.GT.U32.AND P0, PT, R0, 0x1f, PT ;  /* 0x0000001f0000780c */ /* 0x000fe20003f04070 */
[----:B0-----:R-:W2:Y:S04]  /*10e0*/  LDG.E R9, desc[UR36][R4.64+0x100] ;  /* 0x0001002404097981 */ /* 0x001ea8000c1e1900 */
[----:B------:R-:W4:Y:S08]  /*10f0*/  LDG.E R11, desc[UR36][R6.64+0x100] ;  /* 0x00010024060b7981 */ /* 0x000f30000c1e1900 */
[----:B------:R-:W5:Y:S04]  /*1100*/  @!P0 LDG.E R13, desc[UR36][R4.64+0x180] ;  /* 0x00018024040d8981 */ /* 0x000f68000c1e1900 */
[----:B------:R-:W3:Y:S04]  /*1110*/  @!P0 LDG.E R15, desc[UR36][R6.64+0x180] ;  /* 0x00018024060f8981 */ /* 0x000ee8000c1e1900 */
[----:B--2---:R0:W-:Y:S04]  /*1120*/  STS [R8+0x2100], R9 ;  /* 0x0021000908007388 */ /* 0x0041e80000000800 */
[----:B----4-:R0:W-:Y:S04]  /*1130*/  STS [R8+0x6100], R11 ;  /* 0x0061000b08007388 */ /* 0x0101e80000000800 */
[----:B-----5:R0:W-:Y:S04]  /*1140*/  @!P0 STS [R8+0x2180], R13 ;  /* 0x0021800d08008388 */ /* 0x0201e80000000800 */
[----:B---3--:R0:W-:Y:S02]  /*1150*/  @!P0 STS [R8+0x6180], R15 ;  /* 0x0061800f08008388 */ /* 0x0081e40000000800 */
.L_x_681:
[----:B------:R-:W-:Y:S05]  /*1160*/  BSYNC.RECONVERGENT B0 ;  /* 0x0000000000007941 */ /* 0x000fea0003800200 */
.L_x_680:
[----:B------:R-:W-:Y:S06]  /*1170*/  BAR.SYNC.DEFER_BLOCKING 0x0 ;  /* 0x0000000000007b1d */ /* 0x000fec0000010000 */
[----:B------:R-:W-:Y:S02]  /*1180*/  BSSY.RECONVERGENT B0, `(.L_x_686) ;  /* 0x000019a000007945 */ /* 0x000fe40003800200 */
[----:B------:R-:W-:Y:S06]  /*1190*/  BAR.SYNC.DEFER_BLOCKING 0x0 ;  /* 0x0000000000007b1d */ /* 0x000fec0000010000 */
[----:B------:R-:W-:Y:S05]  /*11a0*/  @P1 BRA `(.L_x_687) ;  /* 0x00000018005c1947 */ /* 0x000fea0003800000 */
[----:B------:R-:W5:Y:S01]  /*11b0*/  S2UR UR5, SR_CgaCtaId ;  /* 0x00000000000579c3 */ /* 0x000f620000008800 */
[----:B------:R-:W-:Y:S01]  /*11c0*/  UMOV UR4, 0x400 ;  /* 0x0000040000047882 */ /* 0x000fe20000000000 */
[----:B------:R-:W-:Y:S01]  /*11d0*/  ISETP.GT.U32.AND P0, PT, R0, 0x1f, PT ;  /* 0x0000001f0000780c */ /* 0x000fe20003f04070 */
[----:B------:R-:W-:Y:S01]  /*11e0*/  BSSY.RECONVERGENT B1, `(.L_x_688) ;  /* 0x00000cd000017945 */ /* 0x000fe20003800200 */
[----:B------:R-:W-:-:S05]  /*11f0*/  LEA R4, R29, R0, 0x7 ;  /* 0x000000001d047211 */ /* 0x000fca00078e38ff */
[----:B------:R-:W-:Y:S01]  /*1200*/  IMAD R4, R29, -0x60, R4 ;  /* 0xffffffa01d047824 */ /* 0x000fe200078e0204 */
[----:B-----5:R-:W-:-:S04]  /*1210*/  ULEA UR4, UR5, UR4, 0x18 ;  /* 0x0000000405047291 */ /* 0x020fc8000f8ec0ff */
[----:B------:R-:W-:Y:S02]  /*1220*/  UIADD3 UR5, UPT, UPT, UR4, 0xc000, URZ ;  /* 0x0000c00004057890 */ /* 0x000fe4000fffe0ff */
[----:B--2---:R-:W-:-:S04]  /*1230*/  LEA R19, R29, UR4, 0x9 ;  /* 0x000000041d137c11 */ /* 0x004fc8000f8e48ff */
[----:B------:R-:W-:Y:S01]  /*1240*/  LEA R18, R4, UR5, 0x2 ;  /* 0x0000000504127c11 */ /* 0x000fe2000f8e10ff */
[----:B------:R-:W-:Y:S06]  /*1250*/  @P0 BRA `(.L_x_689) ;  /* 0x0000000c00140947 */ /* 0x000fec0003800000 */
[----:B------:R-:W2:Y:S01]  /*1260*/  S2UR UR5, SR_CgaCtaId ;  /* 0x00000000000579c3 */ /* 0x000ea20000008800 */
[----:B------:R-:W-:Y:S01]  /*1270*/  UMOV UR4, 0x400 ;  /* 0x0000040000047882 */ /* 0x000fe20000000000 */
[----:B------:R-:W-:Y:S04]  /*1280*/  LDS.128 R4, [R19+0x8000] ;  /* 0x0080000013047984 */ /* 0x000fe80000000c00 */
[----:B01----:R-:W-:Y:S01]  /*1290*/  LDS.128 R12, [R19+0x8010] ;  /* 0x00801000130c7984 */ /* 0x003fe20000000c00 */
[----:B--2---:R-:W-:-:S06]  /*12a0*/  ULEA UR4, UR5, UR4, 0x18 ;  /* 0x0000000405047291 */ /* 0x004fcc000f8ec0ff */
[----:B------:R-:W-:-:S05]  /*12b0*/  LEA R28, R0, UR4, 0x9 ;  /* 0x00000004001c7c11 */ /* 0x000fca000f8e48ff */
[----:B------:R-:W0:Y:S04]  /*12c0*/  LDS.128 R20, [R28] ;  /* 0x000000001c147984 */ /* 0x000e280000000c00 */
[----:B---34-:R-:W1:Y:S01]  /*12d0*/  LDS.128 R8, [R28+0x10] ;  /* 0x000010001c087984 */ /* 0x018e620000000c00 */
        /* <DEDUP_REMOVED lines=189> */
.L_x_689:
[----:B------:R-:W-:Y:S05]  /*1eb0*/  BSYNC.RECONVERGENT B1 ;  /* 0x0000000000017941 */ /* 0x000fea0003800200 */
.L_x_688:
[----:B------:R-:W-:Y:S05]  /*1ec0*/  @P2 BRA `(.L_x_687) ;  /* 0x0000000c00142947 */ /* 0x000fea0003800000 */
[----:B------:R-:W5:Y:S01]  /*1ed0*/  S2UR UR5, SR_CgaCtaId ;  /* 0x00000000000579c3 */ /* 0x000f620000008800 */
[----:B------:R-:W-:Y:S01]  /*1ee0*/  UMOV UR4, 0x400 ;  /* 0x0000040000047882 */ /* 0x000fe20000000000 */
[----:B------:R-:W-:Y:S04]  /*1ef0*/  LDS.128 R4, [R19+0xa000] ;  /* 0x00a0000013047984 */ /* 0x000fe80000000c00 */
[----:B01----:R-:W-:Y:S01]  /*1f00*/  LDS.128 R12, [R19+0xa010] ;  /* 0x00a01000130c7984 */ /* 0x003fe20000000c00 */
[----:B-----5:R-:W-:-:S06]  /*1f10*/  ULEA UR4, UR5, UR4, 0x18 ;  /* 0x0000000405047291 */ /* 0x020fcc000f8ec0ff */
[----:B------:R-:W-:-:S05]  /*1f20*/  LEA R28, R0, UR4, 0x9 ;  /* 0x00000004001c7c11 */ /* 0x000fca000f8e48ff */
[----:B------:R-:W0:Y:S04]  /*1f30*/  LDS.128 R20, [R28] ;  /* 0x000000001c147984 */ /* 0x000e280000000c00 */
[----:B--234-:R-:W1:Y:S01]  /*1f40*/  LDS.128 R8, [R28+0x10] ;  /* 0x000010001c087984 */ /* 0x01ce620000000c00 */
        /* <DEDUP_REMOVED lines=189> */
.L_x_687:
[----:B------:R-:W-:Y:S05]  /*2b20*/  BSYNC.RECONVERGENT B0 ;  /* 0x0000000000007941 */ /* 0x000fea0003800200 */
.L_x_686:
[----:B------:R-:W-:Y:S06]  /*2b30*/  BAR.SYNC.DEFER_BLOCKING 0x0 ;  /* 0x0000000000007b1d */ /* 0x000fec0000010000 */
[----:B------:R-:W-:Y:S04]  /*2b40*/  BSSY.RECONVERGENT B0, `(.L_x_690) ;  /* 0x000009c000007945 */ /* 0x000fe80003800200 */
[----:B------:R-:W-:Y:S05]  /*2b50*/  @P1 BRA `(.L_x_691) ;  /* 0x0000000800681947 */ /* 0x000fea0003800000 */
[----:B--2---:R-:W2:Y:S04]  /*2b60*/  LDL R19, [R27] ;  /* 0x000000001b137983 */ /* 0x004ea80000100800 */
[----:B------:R-:W2:Y:S04]  /*2b70*/  LDS.128 R4, [R17+0xc000] ;  /* 0x00c0000011047984 */ /* 0x000ea80000000c00 */
[----:B01-34-:R-:W0:Y:S04]  /*2b80*/  LDS.128 R8, [R17+0xc010] ;  /* 0x00c0100011087984 */ /* 0x01be280000000c00 */
[----:B------:R-:W1:Y:S01]  /*2b90*/  LDS.128 R12, [R17+0xc020] ;  /* 0x00c02000110c7984 */ /* 0x000e620000000c00 */
        /* <DEDUP_REMOVED lines=73> */
[----:B------:R1:W-:Y:S10]  /*3030*/  STL [R27], R10 ;  /* 0x0000000a1b007387 */ /* 0x0003f40000100800 */
[----:B-1----:R-:W-:Y:S05]  /*3040*/  @P3 BRA `(.L_x_691) ;  /* 0x00000004002c3947 */ /* 0x002fea0003800000 */
        /* <DEDUP_REMOVED lines=75> */
.L_x_691:
[----:B------:R-:W-:Y:S05]  /*3500*/  BSYNC.RECONVERGENT B0 ;  /* 0x0000000000007941 */ /* 0x000fea0003800200 */
.L_x_690:
[----:B------:R-:W-:Y:S01]  /*3510*/  BAR.SYNC.DEFER_BLOCKING 0x0 ;  /* 0x0000000000007b1d */ /* 0x000fe20000010000 */
[----:B------:R-:W-:-:S13]  /*3520*/  ISETP.NE.AND P4, PT, R24, RZ, PT ;  /* 0x000000ff1800720c */ /* 0x000fda0003f85270 */
[----:B------:R-:W-:Y:S05]  /*3530*/  @!P4 BRA `(.L_x_692) ;  /* 0x000000000094c947 */ /* 0x000fea0003800000 */
[----:B012---:R-:W2:Y:S04]  /*3540*/  LDL.128 R12, [R1+0x20] ;  /* 0x00002000010c7983 */ /* 0x007ea80000100c00 */
[----:B---34-:R-:W3:Y:S04]  /*3550*/  LDL.128 R8, [R1] ;  /* 0x0000000001087983 */ /* 0x018ee80000100c00 */
[----:B------:R-:W4:Y:S04]  /*3560*/  LDL.64 R18, [R1+0x30] ;  /* 0x0000300001127983 */ /* 0x000f280000100a00 */
[----:B------:R-:W5:Y:S01]  /*3570*/  LDL.128 R4, [R1+0x10] ;  /* 0x0000100001047983 */ /* 0x000f620000100c00 */
[----:B------:R-:W-:Y:S01]  /*3580*/  HFMA2 R21, -RZ, RZ, 3.7421875, 0 ;  /* 0x437c0000ff157431 */ /* 0x000fe200000001ff */
        /* <DEDUP_REMOVED lines=8> */
[----:B------:R-:W-:-:S03]  /*3610*/  SHF.L.U32 R14, R14, 0x17, RZ ;  /* 0x000000170e0e7819 */ /* 0x000fc600000006ff */
[----:B------:R-:W-:-:S04]  /*3620*/  FFMA R21, R12, 1.4426950216293334961, -R21 ;  /* 0x3fb8aa3b0c157823 */ /* 0x000fc80000000815 */
[----:B------:R-:W-:Y:S01]  /*3630*/  FFMA R21, R12, 1.925963033500011079e-08, R21 ;  /* 0x32a570600c157823 */ /* 0x000fe20000000015 */
[----:B------:R-:W-:-:S04]  /*3640*/  FADD R12, R15, -12583039 ;  /* 0xcb40007f0f0c7421 */ /* 0x000fc80000000000 */
[C---:B------:R-:W-:Y:S01]  /*3650*/  FFMA R12, R13.reuse, 1.4426950216293334961, -R12 ;  /* 0x3fb8aa3b0d0c7823 */ /* 0x040fe2000000080c */
[----:B------:R-:W0:Y:S03]  /*3660*/  MUFU.EX2 R21, R21 ;  /* 0x0000001500157308 */ /* 0x000e260000000800 */
[----:B------:R-:W-:Y:S01]  /*3670*/  FFMA R20, R13, 1.925963033500011079e-08, R12 ;  /* 0x32a570600d147823 */ /* 0x000fe2000000000c */
[----:B------:R-:W-:-:S04]  /*3680*/  SHF.L.U32 R12, R15, 0x17, RZ ;  /* 0x000000170f0c7819 */ /* 0x000fc800000006ff */
        /* <DEDUP_REMOVED lines=16> */
.L_x_692:
[----:B------:R-:W-:Y:S04]  /*3790*/  BSSY.RECONVERGENT B0, `(.L_x_693) ;  /* 0x000008f000007945 */ /* 0x000fe80003800200 */
[----:B------:R-:W-:Y:S05]  /*37a0*/  @P1 BRA `(.L_x_694) ;  /* 0x0000000800341947 */ /* 0x000fea0003800000 */
[----:B0-----:R0:W5:Y:S01]  /*37b0*/  LDL R4, [R27] ;  /* 0x000000001b047983 */ /* 0x0011620000100800 */
[----:B------:R-:W1:Y:S01]  /*37c0*/  S2UR UR5, SR_CgaCtaId ;  /* 0x00000000000579c3 */ /* 0x000e620000008800 */
[----:B------:R-:W-:Y:S01]  /*37d0*/  UMOV UR4, 0x400 ;  /* 0x0000040000047882 */ /* 0x000fe20000000000 */
[----:B------:R-:W-:Y:S02]  /*37e0*/  ISETP.GT.U32.AND P1, PT, R0, 0x7f, PT ;  /* 0x0000007f0000780c */ /* 0x000fe40003f24070 */
[----:B------:R-:W-:Y:S01]  /*37f0*/  MOV R7, RZ ;  /* 0x000000ff00077202 */ /* 0x000fe20000000f00 */
[----:B-1----:R-:W-:-:S06]  /*3800*/  ULEA UR4, UR5, UR4, 0x18 ;  /* 0x0000000405047291 */ /* 0x002fcc000f8ec0ff */
[----:B------:R-:W-:Y:S02]  /*3810*/  LEA R6, R0, UR4, 0x2 ;  /* 0x0000000400067c11 */ /* 0x000fe4000f8e10ff */
[----:B------:R-:W-:Y:S01]  /*3820*/  LEA R17, R29, UR4, 0x7 ;  /* 0x000000041d117c11 */ /* 0x000fe2000f8e38ff */
[----:B------:R-:W-:Y:S01]  /*3830*/  UMOV UR4, 0x4000 ;  /* 0x0000400000047882 */ /* 0x000fe20000000000 */
[----:B------:R-:W-:Y:S02]  /*3840*/  IADD3 R6, PT, PT, R6, 0x4380, RZ ;  /* 0x0000438006067810 */ /* 0x000fe40007ffe0ff */
[----:B0-----:R-:W-:-:S07]  /*3850*/  IADD3 R5, PT, PT, R17, 0xc004, RZ ;  /* 0x0000c00411057810 */ /* 0x001fce0007ffe0ff */
.L_x_695:
[C---:B------:R-:W-:Y:S01]  /*3860*/  ISETP.GT.U32.AND P5, PT, R0.reuse, 0x3f, PT ;  /* 0x0000003f0000780c */ /* 0x040fe20003fa4070 */
[----:B--2---:R-:W2:Y:S01]  /*3870*/  @!P1 LDL R11, [R25] ;  /* 0x00000000190b9983 */ /* 0x004ea20000100800 */
[----:B------:R-:W-:-:S03]  /*3880*/  ISETP.GT.U32.AND P4, PT, R0, 0x5f, PT ;  /* 0x0000005f0000780c */ /* 0x000fc60003f84070 */
[----:B------:R-:W2:Y:S04]  /*3890*/  @!P0 LDL R15, [R25+0xc] ;  /* 0x00000c00190f8983 */ /* 0x000ea80000100800 */
[----:B0-----:R-:W0:Y:S04]  /*38a0*/  LDS R21, [R5+-0x4] ;  /* 0xfffffc0005157984 */ /* 0x001e280000000800 */
[----:B------:R-:W2:Y:S04]  /*38b0*/  @!P5 LDL R19, [R25+0x8] ;  /* 0x000008001913d983 */ /* 0x000ea80000100800 */
[----:B------:R-:W2:Y:S01]  /*38c0*/  @!P4 LDL R13, [R25+0x4] ;  /* 0x00000400190dc983 */ /* 0x000ea20000100800 */
[----:B------:R-:W-:Y:S01]  /*38d0*/  HFMA2 R9, -RZ, RZ, 0.96630859375, -0.0022525787353515625 ;  /* 0x3bbb989dff097431 */ /* 0x000fe200000001ff */
[----:B---34-:R-:W-:-:S02]  /*38e0*/  MOV R8, 0x437c0000 ;  /* 0x437c000000087802 */ /* 0x018fc40000000f00 */
[----:B------:R-:W-:Y:S04]  /*38f0*/  @!P5 LDS R14, [R6+-0x280] ;  /* 0xfffd8000060ed984 */ /* 0x000fe80000000800 */
[----:B------:R-:W2:Y:S04]  /*3900*/  @!P1 LDS R20, [R6+-0x380] ;  /* 0xfffc800006149984 */ /* 0x000ea80000000800 */
[----:B------:R-:W-:Y:S01]  /*3910*/  @!P4 LDS R18, [R6+-0x300] ;  /* 0xfffd00000612c984 */ /* 0x000fe20000000800 */
[----:B0----5:R-:W-:-:S04]  /*3920*/  FADD R12, -R4, R21 ;  /* 0x00000015040c7221 */ /* 0x021fc80000000100 */
[----:B------:R-:W-:-:S04]  /*3930*/  FFMA.SAT R21, R12, R9, 0.5 ;  /* 0x3f0000000c157423 */ /* 0x000fc80000002009 */
[----:B------:R-:W-:-:S04]  /*3940*/  FFMA.RM R10, R21, R8, 12582913 ;  /* 0x4b400001150a7423 */ /* 0x000fc80000004008 */
[----:B------:R-:W-:-:S04]  /*3950*/  FADD R21, R10, -12583039 ;  /* 0xcb40007f0a157421 */ /* 0x000fc80000000000 */
[----:B------:R-:W-:-:S04]  /*3960*/  FFMA R21, R12, 1.4426950216293334961, -R21 ;  /* 0x3fb8aa3b0c157823 */ /* 0x000fc80000000815 */
[----:B------:R-:W-:Y:S02]  /*3970*/  FFMA R21, R12, 1.925963033500011079e-08, R21 ;  /* 0x32a570600c157823 */ /* 0x000fe40000000015 */
[----:B------:R-:W0:Y:S04]  /*3980*/  @!P0 LDS R12, [R6+-0x200] ;  /* 0xfffe0000060c8984 */ /* 0x000e280000000800 */
[----:B------:R-:W1:Y:S01]  /*3990*/  MUFU.EX2 R21, R21 ;  /* 0x0000001500157308 */ /* 0x000e620000000800 */
[----:B------:R-:W-:-:S05]  /*39a0*/  SHF.L.U32 R10, R10, 0x17, RZ ;  /* 0x000000170a0a7819 */ /* 0x000fca00000006ff */
[----:B-1----:R-:W-:-:S04]  /*39b0*/  FMUL R10, R10, R21 ;  /* 0x000000150a0a7220 */ /* 0x002fc80000400000 */
[----:B--2---:R-:W-:-:S05]  /*39c0*/  @!P1 FFMA R20, R10, R20, R11 ;  /* 0x000000140a149223 */ /* 0x004fca000000000b */
[----:B------:R-:W-:Y:S04]  /*39d0*/  @!P1 STL [R25], R20 ;  /* 0x0000001419009387 */ /* 0x000fe80000100800 */
[----:B------:R-:W2:Y:S01]  /*39e0*/  @!P1 LDL R11, [R25] ;  /* 0x00000000190b9983 */ /* 0x000ea20000100800 */
[C---:B------:R-:W-:Y:S01]  /*39f0*/  @!P5 FFMA R28, R10.reuse, R14, R19 ;  /* 0x0000000e0a1cd223 */ /* 0x040fe20000000013 */
[C---:B0-----:R-:W-:Y:S02]  /*3a00*/  @!P0 FFMA R19, R10.reuse, R12, R15 ;  /* 0x0000000c0a138223 */ /* 0x041fe4000000000f */
[----:B------:R-:W-:Y:S01]  /*3a10*/  @!P1 LDS R20, [R6+-0x180] ;  /* 0xfffe800006149984 */ /* 0x000fe20000000800 */
[----:B------:R-:W-:-:S03]  /*3a20*/  @!P4 FFMA R22, R10, R18, R13 ;  /* 0x000000120a16c223 */ /* 0x000fc6000000000d */
[----:B------:R-:W-:Y:S04]  /*3a30*/  @!P5 STL [R25+0x8], R28 ;  /* 0x0000081c1900d387 */ /* 0x000fe80000100800 */
[----:B------:R-:W-:Y:S04]  /*3a40*/  @!P4 STL [R25+0x4], R22 ;  /* 0x000004161900c387 */ /* 0x000fe80000100800 */
[----:B------:R-:W-:Y:S04]  /*3a50*/  @!P0 STL [R25+0xc], R19 ;  /* 0x00000c1319008387 */ /* 0x000fe80000100800 */
[----:B------:R-:W3:Y:S04]  /*3a60*/  @!P4 LDL R12, [R25+0x4] ;  /* 0x00000400190cc983 */ /* 0x000ee80000100800 */
[----:B------:R-:W4:Y:S04]  /*3a70*/  @!P5 LDL R14, [R25+0x8] ;  /* 0x00000800190ed983 */ /* 0x000f280000100800 */
[----:B------:R-:W4:Y:S04]  /*3a80*/  @!P0 LDL R13, [R25+0xc] ;  /* 0x00000c00190d8983 */ /* 0x000f280000100800 */
[----:B------:R-:W0:Y:S02]  /*3a90*/  LDS R15, [R5] ;  /* 0x00000000050f7984 */ /* 0x000e240000000800 */
[----:B0-----:R-:W-:-:S02]  /*3aa0*/  FADD R18, -R4, R15 ;  /* 0x0000000f04127221 */ /* 0x001fc40000000100 */
[----:B------:R-:W3:Y:S02]  /*3ab0*/  @!P4 LDS R15, [R6+-0x100] ;  /* 0xffff0000060fc984 */ /* 0x000ee40000000800 */
[----:B------:R-:W-:-:S04]  /*3ac0*/  FFMA.SAT R9, R18, R9, 0.5 ;  /* 0x3f00000012097423 */ /* 0x000fc80000002009 */
[----:B------:R-:W-:Y:S02]  /*3ad0*/  FFMA.RM R21, R9, R8, 12582913 ;  /* 0x4b40000109157423 */ /* 0x000fe40000004008 */
[----:B------:R-:W4:Y:S04]  /*3ae0*/  @!P5 LDS R9, [R6+-0x80] ;  /* 0xffff80000609d984 */ /* 0x000f280000000800 */
[----:B------:R0:W1:Y:S01]  /*3af0*/  @!P0 LDS R8, [R6] ;  /* 0x0000000006088984 */ /* 0x0000620000000800 */
[----:B------:R-:W-:-:S04]  /*3b00*/  FADD R19, R21, -12583039 ;  /* 0xcb40007f15137421 */ /* 0x000fc80000000000 */
[----:B------:R-:W-:-:S04]  /*3b10*/  FFMA R19, R18, 1.4426950216293334961, -R19 ;  /* 0x3fb8aa3b12137823 */ /* 0x000fc80000000813 */
[----:B------:R-:W-:-:S04]  /*3b20*/  FFMA R19, R18, 1.925963033500011079e-08, R19 ;  /* 0x32a5706012137823 */ /* 0x000fc80000000013 */
[----:B------:R-:W0:Y:S01]  /*3b30*/  MUFU.EX2 R18, R19 ;  /* 0x0000001300127308 */ /* 0x000e220000000800 */
[----:B------:R-:W-:Y:S01]  /*3b40*/  SHF.L.U32 R21, R21, 0x17, RZ ;  /* 0x0000001715157819 */ /* 0x000fe200000006ff */
[----:B------:R-:W-:-:S04]  /*3b50*/  UIADD3 UR4, UPT, UPT, UR4, 0x400, URZ ;  /* 0x0000040004047890 */ /* 0x000fc8000fffe0ff */
[----:B0-----:R-:W-:Y:S01]  /*3b60*/  FMUL R18, R21, R18 ;  /* 0x0000001215127220 */ /* 0x001fe20000400000 */
[----:B------:R-:W-:Y:S01]  /*3b70*/  UISETP.NE.AND UP0, UPT, UR4, 0x8000, UPT ;  /* 0x000080000400788c */ /* 0x000fe2000bf05270 */
[----:B------:R-:W-:Y:S01]  /*3b80*/  FADD R7, R10, R7 ;  /* 0x000000070a077221 */ /* 0x000fe20000000000 */
[----:B------:R-:W-:Y:S02]  /*3b90*/  IADD3 R5, PT, PT, R5, 0x8, RZ ;  /* 0x0000000805057810 */ /* 0x000fe40007ffe0ff */
[----:B------:R-:W-:Y:S01]  /*3ba0*/  IADD3 R6, PT, PT, R6, 0x400, RZ ;  /* 0x0000040006067810 */ /* 0x000fe20007ffe0ff */
[----:B------:R-:W-:Y:S01]  /*3bb0*/  FADD R7, R7, R18 ;  /* 0x0000001207077221 */ /* 0x000fe20000000000 */
[----:B--2---:R-:W-:-:S05]  /*3bc0*/  @!P1 FFMA R20, R18, R20, R11 ;  /* 0x0000001412149223 */ /* 0x004fca000000000b */
[----:B------:R0:W-:Y:S01]  /*3bd0*/  @!P1 STL [R25], R20 ;  /* 0x0000001419009387 */ /* 0x0001e20000100800 */
[C---:B---3--:R-:W-:Y:S01]  /*3be0*/  @!P4 FFMA R12, R18.reuse, R15, R12 ;  /* 0x0000000f120cc223 */ /* 0x048fe2000000000c */
[C---:B----4-:R-:W-:Y:S01]  /*3bf0*/  @!P5 FFMA R14, R18.reuse, R9, R14 ;  /* 0x00000009120ed223 */ /* 0x050fe2000000000e */
[----:B-1----:R-:W-:-:S03]  /*3c00*/  @!P0 FFMA R8, R18, R8, R13 ;  /* 0x0000000812088223 */ /* 0x002fc6000000000d */
[----:B------:R0:W-:Y:S04]  /*3c10*/  @!P4 STL [R25+0x4], R12 ;  /* 0x0000040c1900c387 */ /* 0x0001e80000100800 */
[----:B------:R0:W-:Y:S04]  /*3c20*/  @!P5 STL [R25+0x8], R14 ;  /* 0x0000080e1900d387 */ /* 0x0001e80000100800 */
[----:B------:R0:W-:Y:S01]  /*3c30*/  @!P0 STL [R25+0xc], R8 ;  /* 0x00000c0819008387 */ /* 0x0001e20000100800 */
[----:B------:R-:W-:Y:S05]  /*3c40*/  BRA.U UP0, `(.L_x_695) ;  /* 0xfffffffd00047547 */ /* 0x000fea000b83ffff */
[----:B------:R-:W-:-:S04]  /*3c50*/  SHF.R.U32.HI R29, RZ, 0x4, R29 ;  /* 0x00000004ff1d7819 */ /* 0x000fc8000001161d */
[----:B------:R-:W-:-:S05]  /*3c60*/  LEA R4, R29, R16, 0x2 ;  /* 0x000000101d047211 */ /* 0x000fca00078e10ff */
[----:B------:R-:W2:Y:S02]  /*3c70*/  LDL R6, [R4] ;  /* 0x0000000004067983 */ /* 0x000ea40000100800 */
[----:B--2---:R-:W-:-:S05]  /*3c80*/  FADD R7, R7, R6 ;  /* 0x0000000607077221 */ /* 0x004fca0000000000 */
[----:B------:R1:W-:Y:S01]  /*3c90*/  STL [R4], R7 ;  /* 0x0000000704007387 */ /* 0x0003e20000100800 */
[----:B------:R-:W-:Y:S05]  /*3ca0*/  @P3 BRA `(.L_x_694) ;  /* 0x0000000000f43947 */ /* 0x000fea0003800000 */
[----:B------:R2:W5:Y:S04]  /*3cb0*/  LDL R10, [R1+0x24] ;  /* 0x00002400010a7983 */ /* 0x0005680000100800 */
[----:B-1----:R2:W5:Y:S01]  /*3cc0*/  LDL.128 R4, [R1+0x10] ;  /* 0x0000100001047983 */ /* 0x0025620000100c00 */
[----:B------:R-:W1:Y:S01]  /*3cd0*/  S2UR UR5, SR_CgaCtaId ;  /* 0x00000000000579c3 */ /* 0x000e620000008800 */
[----:B------:R-:W-:Y:S02]  /*3ce0*/  ISETP.GT.U32.AND P4, PT, R0, 0x7f, PT ;  /* 0x0000007f0000780c */ /* 0x000fe40003f84070 */
[----:B0-----:R-:W-:Y:S01]  /*3cf0*/  CS2R R8, SRZ ;  /* 0x0000000000087805 */ /* 0x001fe2000001ff00 */
[----:B------:R-:W-:Y:S02]  /*3d00*/  UMOV UR4, 0x400 ;  /* 0x0000040000047882 */ /* 0x000fe40000000000 */
[----:B-12---:R-:W-:-:S12]  /*3d10*/  ULEA UR4, UR5, UR4, 0x18 ;  /* 0x0000000405047291 */ /* 0x006fd8000f8ec0ff */
.L_x_696:
[C---:B------:R-:W-:Y:S01]  /*3d20*/  LEA R19, R9.reuse, R17, 0x2 ;  /* 0x0000001109137211 */ /* 0x040fe200078e10ff */
[----:B------:R-:W-:Y:S01]  /*3d30*/  HFMA2 R12, -RZ, RZ, 0.96630859375, -0.0022525787353515625 ;  /* 0x3bbb989dff0c7431 */ /* 0x000fe200000001ff */
[----:B------:R-:W-:Y:S02]  /*3d40*/  LEA R15, R9, R26, 0x2 ;  /* 0x0000001a090f7211 */ /* 0x000fe400078e10ff */
[----:B------:R-:W-:Y:S01]  /*3d50*/  MOV R20, 0x437c0000 ;  /* 0x437c000000147802 */ /* 0x000fe20000000f00 */
[----:B------:R-:W0:Y:S01]  /*3d60*/  LDS R11, [R19+0xc800] ;  /* 0x00c80000130b7984 */ /* 0x000e220000000800 */
[C---:B------:R-:W-:Y:S02]  /*3d70*/  ISETP.GT.U32.AND P5, PT, R0.reuse, 0x5f, PT ;  /* 0x0000005f0000780c */ /* 0x040fe40003fa4070 */
[C---:B------:R-:W-:Y:S01]  /*3d80*/  ISETP.GT.U32.AND P6, PT, R0.reuse, 0x3f, PT ;  /* 0x0000003f0000780c */ /* 0x040fe20003fc4070 */
[----:B------:R-:W1:Y:S01]  /*3d90*/  LDS R15, [R15+0x804] ;  /* 0x000804000f0f7984 */ /* 0x000e620000000800 */
[----:B------:R-:W-:Y:S01]  /*3da0*/  ISETP.GT.U32.AND P0, PT, R0, 0x1f, PT ;  /* 0x0000001f0000780c */ /* 0x000fe20003f04070 */
[----:B0----5:R-:W-:-:S04]  /*3db0*/  FADD R13, -R10, R11 ;  /* 0x0000000b0a0d7221 */ /* 0x021fc80000000100 */
[----:B------:R-:W-:Y:S01]  /*3dc0*/  FFMA.SAT R11, R13, R12, 0.5 ;  /* 0x3f0000000d0b7423 */ /* 0x000fe2000000200c */
[----:B-1----:R-:W-:-:S03]  /*3dd0*/  FADD R14, -R10, R15 ;  /* 0x0000000f0a0e7221 */ /* 0x002fc60000000100 */
[----:B------:R-:W-:Y:S01]  /*3de0*/  FFMA.RM R11, R11, R20, 12582913 ;  /* 0x4b4000010b0b7423 */ /* 0x000fe20000004014 */
[----:B------:R-:W-:-:S03]  /*3df0*/  FFMA.SAT R12, R14, R12, 0.5 ;  /* 0x3f0000000e0c7423 */ /* 0x000fc6000000200c */
[----:B------:R-:W-:Y:S01]  /*3e00*/  FADD R18, R11, -12583039 ;  /* 0xcb40007f0b127421 */ /* 0x000fe20000000000 */
[----:B------:R-:W-:-:S03]  /*3e10*/  FFMA.RM R12, R12, R20, 12582913 ;  /* 0x4b4000010c0c7423 */ /* 0x000fc60000004014 */
[C---:B------:R-:W-:Y:S01]  /*3e20*/  FFMA R18, R13.reuse, 1.4426950216293334961, -R18 ;  /* 0x3fb8aa3b0d127823 */ /* 0x040fe20000000812 */
[C---:B------:R-:W-:Y:S01]  /*3e30*/  FADD R15, R12.reuse, -12583039 ;  /* 0xcb40007f0c0f7421 */ /* 0x040fe20000000000 */
[----:B------:R-:W-:Y:S02]  /*3e40*/  SHF.L.U32 R20, R12, 0x17, RZ ;  /* 0x000000170c147819 */ /* 0x000fe400000006ff */
[----:B------:R-:W-:Y:S01]  /*3e50*/  FFMA R13, R13, 1.925963033500011079e-08, R18 ;  /* 0x32a570600d0d7823 */ /* 0x000fe20000000012 */
[----:B------:R-:W-:Y:S01]  /*3e60*/  FFMA R15, R14, 1.4426950216293334961, -R15 ;  /* 0x3fb8aa3b0e0f7823 */ /* 0x000fe2000000080f */
[----:B------:R-:W-:-:S03]  /*3e70*/  SHF.L.U32 R18, R11, 0x17, RZ ;  /* 0x000000170b127819 */ /* 0x000fc600000006ff */
[----:B------:R-:W-:Y:S01]  /*3e80*/  FFMA R19, R14, 1.925963033500011079e-08, R15 ;  /* 0x32a570600e137823 */ /* 0x000fe2000000000f */
[----:B------:R-:W0:Y:S01]  /*3e90*/  MUFU.EX2 R13, R13 ;  /* 0x0000000d000d7308 */ /* 0x000e220000000800 */
[C---:B------:R-:W-:Y:S02]  /*3ea0*/  LEA R14, R9.reuse, R0, 0x7 ;  /* 0x00000000090e7211 */ /* 0x040fe400078e38ff */
[----:B------:R-:W-:Y:S02]  /*3eb0*/  IADD3 R9, PT, PT, R9, 0x2, RZ ;  /* 0x0000000209097810 */ /* 0x000fe40007ffe0ff */
[----:B------:R-:W-:Y:S02]  /*3ec0*/  LEA R14, R14, UR4, 0x2 ;  /* 0x000000040e0e7c11 */ /* 0x000fe4000f8e10ff */
[----:B------:R-:W-:Y:S01]  /*3ed0*/  ISETP.NE.AND P1, PT, R9, 0x20, PT ;  /* 0x000000200900780c */ /* 0x000fe20003f25270 */
[----:B------:R-:W1:Y:S02]  /*3ee0*/  MUFU.EX2 R19, R19 ;  /* 0x0000001300137308 */ /* 0x000e640000000800 */
[----:B------:R-:W2:Y:S04]  /*3ef0*/  @!P4 LDS R15, [R14+0x4000] ;  /* 0x004000000e0fc984 */ /* 0x000ea80000000800 */
[----:B------:R-:W3:Y:S01]  /*3f00*/  @!P5 LDS R12, [R14+0x4080] ;  /* 0x004080000e0cd984 */ /* 0x000ee20000000800 */
[----:B0-----:R-:W-:-:S03]  /*3f10*/  FMUL R13, R18, R13 ;  /* 0x0000000d120d7220 */ /* 0x001fc60000400000 */
[----:B------:R-:W0:Y:S01]  /*3f20*/  @!P6 LDS R11, [R14+0x4100] ;  /* 0x004100000e0be984 */ /* 0x000e220000000800 */
[----:B------:R-:W-:-:S03]  /*3f30*/  FADD R8, R13, R8 ;  /* 0x000000080d087221 */ /* 0x000fc60000000000 */
[----:B------:R-:W4:Y:S01]  /*3f40*/  @!P0 LDS R18, [R14+0x4180] ;  /* 0x004180000e128984 */ /* 0x000f220000000800 */
[----:B-1----:R-:W-:-:S03]  /*3f50*/  FMUL R23, R20, R19 ;  /* 0x0000001314177220 */ /* 0x002fc60000400000 */
[----:B------:R-:W1:Y:S01]  /*3f60*/  @!P6 LDS R21, [R14+0x4300] ;  /* 0x004300000e15e984 */ /* 0x000e620000000800 */
[----:B------:R-:W-:-:S03]  /*3f70*/  FADD R8, R8, R23 ;  /* 0x0000001708087221 */ /* 0x000fc60000000000 */
[----:B------:R-:W1:Y:S04]  /*3f80*/  @!P4 LDS R19, [R14+0x4200] ;  /* 0x004200000e13c984 */ /* 0x000e680000000800 */
[----:B------:R-:W1:Y:S04]  /*3f90*/  @!P5 LDS R20, [R14+0x4280] ;  /* 0x004280000e14d984 */ /* 0x000e680000000800 */
[----:B------:R-:W1:Y:S01]  /*3fa0*/  @!P0 LDS R22, [R14+0x4380] ;  /* 0x004380000e168984 */ /* 0x000e620000000800 */
[C---:B--2---:R-:W-:Y:S01]  /*3fb0*/  @!P4 FFMA R4, R13.reuse, R15, R4 ;  /* 0x0000000f0d04c223 */ /* 0x044fe20000000004 */
[C---:B---3--:R-:W-:Y:S01]  /*3fc0*/  @!P5 FFMA R5, R13.reuse, R12, R5 ;  /* 0x0000000c0d05d223 */ /* 0x048fe20000000005 */
[C---:B0-----:R-:W-:Y:S01]  /*3fd0*/  @!P6 FFMA R6, R13.reuse, R11, R6 ;  /* 0x0000000b0d06e223 */ /* 0x041fe20000000006 */
[----:B----4-:R-:W-:-:S03]  /*3fe0*/  @!P0 FFMA R7, R13, R18, R7 ;  /* 0x000000120d078223 */ /* 0x010fc60000000007 */
[C---:B-1----:R-:W-:Y:S01]  /*3ff0*/  @!P6 FFMA R6, R23.reuse, R21, R6 ;  /* 0x000000151706e223 */ /* 0x042fe20000000006 */
[C---:B------:R-:W-:Y:S01]  /*4000*/  @!P4 FFMA R4, R23.reuse, R19, R4 ;  /* 0x000000131704c223 */ /* 0x040fe20000000004 */
[C---:B------:R-:W-:Y:S01]  /*4010*/  @!P5 FFMA R5, R23.reuse, R20, R5 ;  /* 0x000000141705d223 */ /* 0x040fe20000000005 */
[----:B------:R-:W-:Y:S01]  /*4020*/  @!P0 FFMA R7, R23, R22, R7 ;  /* 0x0000001617078223 */ /* 0x000fe20000000007 */
[----:B------:R-:W-:Y:S06]  /*4030*/  @P1 BRA `(.L_x_696) ;  /* 0xfffffffc00381947 */ /* 0x000fec000383ffff */
[----:B------:R-:W2:Y:S04]  /*4040*/  LDL R9, [R1+0x34] ;  /* 0x0000340001097983 */ /* 0x000ea80000100800 */
[----:B------:R0:W-:Y:S01]  /*4050*/  STL.128 [R1+0x10], R4 ;  /* 0x0000100401007387 */ /* 0x0001e20000100c00 */
[----:B--2---:R-:W-:-:S05]  /*4060*/  FADD R8, R8, R9 ;  /* 0x0000000908087221 */ /* 0x004fca0000000000 */
[----:B------:R0:W-:Y:S02]  /*4070*/  STL [R1+0x34], R8 ;  /* 0x0000340801007387 */ /* 0x0001e40000100800 */
.L_x_694:
[----:B------:R-:W-:Y:S05]  /*4080*/  BSYNC.RECONVERGENT B0 ;  /* 0x0000000000007941 */ /* 0x000fea0003800200 */
.L_x_693:
[----:B------:R-:W5:Y:S01]  /*4090*/  LDCU UR4, c[0x0][0x3b8] ;  /* 0x00007700ff0477ac */ /* 0x000f620008000800 */
[----:B------:R-:W-:Y:S01]  /*40a0*/  IADD3 R24, PT, PT, R24, 0x1, RZ ;  /* 0x0000000118187810 */ /* 0x000fe20007ffe0ff */
[----:B------:R-:W-:Y:S08]  /*40b0*/  BAR.SYNC.DEFER_BLOCKING 0x0 ;  /* 0x0000000000007b1d */ /* 0x000ff00000010000 */
[----:B------:R-:W-:Y:S01]  /*40c0*/  BAR.SYNC.DEFER_BLOCKING 0x0 ;  /* 0x0000000000007b1d */ /* 0x000fe20000010000 */
[----:B-----5:R-:W-:-:S13]  /*40d0*/  ISETP.NE.AND P1, PT, R24, UR4, PT ;  /* 0x0000000418007c0c */ /* 0x020fda000bf25270 */
[----:B------:R-:W-:Y:S05]  /*40e0*/  @P1 BRA `(.L_x_697) ;  /* 0xffffffc800681947 */ /* 0x000fea000383ffff */
.L_x_679:
[----:B012-4-:R-:W0:Y:S02]  /*40f0*/  S2R R7, SR_TID.Y ;  /* 0x0000000000077919 */ /* 0x017e240000002200 */
[----:B0-----:R-:W-:-:S13]  /*4100*/  ISETP.GT.U32.AND P0, PT, R7, 0x1f, PT ;  /* 0x0000001f0700780c */ /* 0x001fda0003f04070 */
[----:B------:R-:W-:Y:S05]  /*4110*/  @P0 EXIT ;  /* 0x000000000000094d */ /* 0x000fea0003800000 */
[----:B------:R-:W0:Y:S01]  /*4120*/  S2R R6, SR_TID.X ;  /* 0x0000000000067919 */ /* 0x000e220000002100 */
[----:B------:R-:W1:Y:S01]  /*4130*/  LDCU UR4, c[0x0][0x3a0] ;  /* 0x00007400ff0477ac */ /* 0x000e620008000800 */
[----:B------:R-:W-:Y:S01]  /*4140*/  LEA R9, R2, R7, 0x5 ;  /* 0x0000000702097211 */ /* 0x000fe200078e28ff */
[----:B------:R-:W-:Y:S01]  /*4150*/  BSSY.RECONVERGENT B0, `(.L_x_698) ;  /* 0x0000059000007945 */ /* 0x000fe20003800200 */
[----:B0-----:R-:W-:-:S04]  /*4160*/  ISETP.GE.U32.AND P0, PT, R6, 0x80, PT ;  /* 0x000000800600780c */ /* 0x001fc80003f06070 */
[----:B-1----:R-:W-:-:S13]  /*4170*/  ISETP.LT.AND P0, PT, R9, UR4, !P0 ;  /* 0x0000000409007c0c */ /* 0x002fda000c701270 */
[----:B------:R-:W-:Y:S05]  /*4180*/  @!P0 BRA `(.L_x_699) ;  /* 0x0000000400548947 */ /* 0x000fea0003800000 */
[----:B------:R-:W-:-:S04]  /*4190*/  SHF.R.U32.HI R3, RZ, 0x4, R7 ;  /* 0x00000004ff037819 */ /* 0x000fc80000011607 */
[----:B------:R-:W-:Y:S02]  /*41a0*/  LEA R3, R3, R16, 0x2 ;  /* 0x0000001003037211 */ /* 0x000fe400078e10ff */
[----:B---3--:R-:W-:-:S04]  /*41b0*/  LOP3.LUT R0, R7, 0x3f0, RZ, 0xc0, !PT ;  /* 0x000003f007007812 */ /* 0x008fc800078ec0ff */
        /* <DEDUP_REMOVED lines=15> */
[----:B------:R-:W-:Y:S05]  /*42b0*/  CALL.REL.NOINC `($__internal_10_$__cuda_sm3x_div_rn_noftz_f32_slowpath) ;  /* 0x00000008007c7944 */ /* 0x000fea0003c00000 */
[----:B------:R-:W-:-:S07]  /*42c0*/  MOV R11, R0 ;  /* 0x00000000000b7202 */ /* 0x000fce0000000f00 */
.L_x_701:
[----:B------:R-:W-:Y:S05]  /*42d0*/  BSYNC.RECONVERGENT B1 ;  /* 0x0000000000017941 */ /* 0x000fea0003800200 */
.L_x_700:
        /* <DEDUP_REMOVED lines=21> */
[----:B------:R-:W-:Y:S05]  /*4430*/  CALL.REL.NOINC `($__internal_10_$__cuda_sm3x_div_rn_noftz_f32_slowpath) ;  /* 0x00000008001c7944 */ /* 0x000fea0003c00000 */
[----:B------:R-:W-:-:S07]  /*4440*/  MOV R13, R0 ;  /* 0x00000000000d7202 */ /* 0x000fce0000000f00 */
.L_x_703:
[----:B------:R-:W-:Y:S05]  /*4450*/  BSYNC.RECONVERGENT B1 ;  /* 0x0000000000017941 */ /* 0x000fea0003800200 */
.L_x_702:
[----:B------:R1:W-:Y:S01]  /*4460*/  STG.E desc[UR36][R4.64+0x80], R13 ;  /* 0x0000800d04007986 */ /* 0x0003e2000c101924 */
[----:B------:R-:W-:-:S13]  /*4470*/  ISETP.GT.U32.AND P0, PT, R6, 0x3f, PT ;  /* 0x0000003f0600780c */ /* 0x000fda0003f04070 */
[----:B-1----:R-:W-:Y:S05]  /*4480*/  @P0 BRA `(.L_x_699) ;  /* 0x0000000000940947 */ /* 0x002fea0003800000 */
        /* <DEDUP_REMOVED lines=17> */
.L_x_705:
[----:B------:R-:W-:Y:S05]  /*45a0*/  BSYNC.RECONVERGENT B1 ;  /* 0x0000000000017941 */ /* 0x000fea0003800200 */
.L_x_704:
[----:B------:R1:W-:Y:S01]  /*45b0*/  STG.E desc[UR36][R4.64+0x100], R13 ;  /* 0x0001000d04007986 */ /* 0x0003e2000c101924 */
[----:B------:R-:W-:-:S13]  /*45c0*/  ISETP.GT.U32.AND P0, PT, R6, 0x1f, PT ;  /* 0x0000001f0600780c */ /* 0x000fda0003f04070 */
[----:B-1----:R-:W-:Y:S05]  /*45d0*/  @P0 BRA `(.L_x_699) ;  /* 0x0000000000400947 */ /* 0x002fea0003800000 */
        /* <DEDUP_REMOVED lines=14> */
.L_x_707:
[----:B------:R-:W-:Y:S05]  /*46c0*/  BSYNC.RECONVERGENT B1 ;  /* 0x0000000000017941 */ /* 0x000fea0003800200 */
.L_x_706:
[----:B------:R1:W-:Y:S02]  /*46d0*/  STG.E desc[UR36][R4.64+0x180], R11 ;  /* 0x0001800b04007986 */ /* 0x0003e4000c101924 */
.L_x_699:
[----:B------:R-:W-:Y:S05]  /*46e0*/  BSYNC.RECONVERGENT B0 ;  /* 0x0000000000007941 */ /* 0x000fea0003800200 */
.L_x_698:
[----:B------:R-:W-:-:S13]  /*46f0*/  ISETP.GT.U32.AND P0, PT, R7, 0xf, PT ;  /* 0x0000000f0700780c */ /* 0x000fda0003f04070 */
[----:B------:R-:W-:Y:S05]  /*4700*/  @P0 EXIT ;  /* 0x000000000000094d */ /* 0x000fea0003800000 */
[----:B------:R-:W2:Y:S01]  /*4710*/  LDCU UR4, c[0x0][0x3a0] ;  /* 0x00007400ff0477ac */ /* 0x000ea20008000800 */
[----:B------:R-:W-:Y:S02]  /*4720*/  ISETP.GT.U32.AND P0, PT, R6, 0x7f, PT ;  /* 0x0000007f0600780c */ /* 0x000fe40003f04070 */
[----:B------:R-:W-:-:S04]  /*4730*/  IADD3 R9, PT, PT, R9, 0x10, RZ ;  /* 0x0000001009097810 */ /* 0x000fc80007ffe0ff */
[----:B--2---:R-:W-:-:S13]  /*4740*/  ISETP.GE.OR P0, PT, R9, UR4, P0 ;  /* 0x0000000409007c0c */ /* 0x004fda0008706670 */
[----:B------:R-:W-:Y:S05]  /*4750*/  @P0 EXIT ;  /* 0x000000000000094d */ /* 0x000fea0003800000 */
[----:B------:R-:W2:Y:S01]  /*4760*/  LDL R7, [R1+0x34] ;  /* 0x0000340001077983 */ /* 0x000ea20000100800 */
[----:B---3--:R-:W-:-:S04]  /*4770*/  SHF.R.U32.HI R0, RZ, 0x5, R6 ;  /* 0x00000005ff007819 */ /* 0x008fc80000011606 */
[----:B------:R-:W-:-:S06]  /*4780*/  LEA R0, R0, R1, 0x2 ;  /* 0x0000000100007211 */ /* 0x000fcc00078e10ff */
[----:B------:R-:W3:Y:S01]  /*4790*/  LDL R0, [R0+0x10] ;  /* 0x0000100000007983 */ /* 0x000ee20000100800 */
[----:B------:R-:W-:Y:S01]  /*47a0*/  BSSY.RECONVERGENT B0, `(.L_x_708) ;  /* 0x000000d000007945 */ /* 0x000fe20003800200 */
[----:B--2---:R-:W2:Y:S08]  /*47b0*/  MUFU.RCP R2, R7 ;  /* 0x0000000700027308 */ /* 0x004eb00000001000 */
[----:B---3--:R-:W3:Y:S01]  /*47c0*/  FCHK P0, R0, R7 ;  /* 0x0000000700007302 */ /* 0x008ee20000000000 */
[----:B--2---:R-:W-:-:S04]  /*47d0*/  FFMA R3, -R7, R2, 1 ;  /* 0x3f80000007037423 */ /* 0x004fc80000000102 */
[----:B------:R-:W-:-:S04]  /*47e0*/  FFMA R3, R2, R3, R2 ;  /* 0x0000000302037223 */ /* 0x000fc80000000002 */
[----:B------:R-:W-:-:S04]  /*47f0*/  FFMA R2, R0, R3, RZ ;  /* 0x0000000300027223 */ /* 0x000fc800000000ff */
[----:B01----:R-:W-:-:S04]  /*4800*/  FFMA R4, -R7, R2, R0 ;  /* 0x0000000207047223 */ /* 0x003fc80000000100 */
[----:B------:R-:W-:Y:S01]  /*4810*/  FFMA R3, R3, R4, R2 ;  /* 0x0000000403037223 */ /* 0x000fe20000000002 */
[----:B---3--:R-:W-:Y:S06]  /*4820*/  @!P0 BRA `(.L_x_709) ;  /* 0x0000000000108947 */ /* 0x008fec0003800000 */
[----:B------:R-:W-:Y:S02]  /*4830*/  MOV R3, R7 ;  /* 0x0000000700037202 */ /* 0x000fe40000000f00 */
[----:B------:R-:W-:-:S07]  /*4840*/  MOV R8, 0x4860 ;  /* 0x0000486000087802 */ /* 0x000fce0000000f00 */
[----:B------:R-:W-:Y:S05]  /*4850*/  CALL.REL.NOINC `($__internal_10_$__cuda_sm3x_div_rn_noftz_f32_slowpath) ;  /* 0x0000000400147944 */ /* 0x000fea0003c00000 */
[----:B------:R-:W-:-:S07]  /*4860*/  MOV R3, R0 ;  /* 0x0000000000037202 */ /* 0x000fce0000000f00 */
.L_x_709:
[----:B------:R-:W-:Y:S05]  /*4870*/  BSYNC.RECONVERGENT B0 ;  /* 0x0000000000007941 */ /* 0x000fea0003800200 */
.L_x_708:
        /* <DEDUP_REMOVED lines=20> */
[----:B------:R-:W-:Y:S02]  /*49c0*/  MOV R3, R7 ;  /* 0x0000000700037202 */ /* 0x000fe40000000f00 */
[----:B------:R-:W-:-:S07]  /*49d0*/  MOV R8, 0x49f0 ;  /* 0x000049f000087802 */ /* 0x000fce0000000f00 */
[----:B------:R-:W-:Y:S05]  /*49e0*/  CALL.REL.NOINC `($__internal_10_$__cuda_sm3x_div_rn_noftz_f32_slowpath) ;  /* 0x0000000000b07944 */ /* 0x000fea0003c00000 */
[----:B------:R-:W-:-:S07]  /*49f0*/  MOV R3, R0 ;  /* 0x0000000000037202 */ /* 0x000fce0000000f00 */
.L_x_711:
[----:B------:R-:W-:Y:S05]  /*4a00*/  BSYNC.RECONVERGENT B0 ;  /* 0x0000000000007941 */ /* 0x000fea0003800200 */
.L_x_710:
[----:B------:R-:W-:Y:S01]  /*4a10*/  ISETP.GT.U32.AND P0, PT, R6, 0x3f, PT ;  /* 0x0000003f0600780c */ /* 0x000fe20003f04070 */
[----:B------:R0:W-:-:S12]  /*4a20*/  STG.E desc[UR36][R4.64+0x80], R3 ;  /* 0x0000800304007986 */ /* 0x0001d8000c101924 */
[----:B0-----:R-:W-:Y:S05]  /*4a30*/  @P0 EXIT ;  /* 0x000000000000094d */ /* 0x001fea0003800000 */
        /* <DEDUP_REMOVED lines=18> */
.L_x_713:
[----:B------:R-:W-:Y:S05]  /*4b60*/  BSYNC.RECONVERGENT B0 ;  /* 0x0000000000007941 */ /* 0x000fea0003800200 */
.L_x_712:
[----:B------:R-:W-:Y:S01]  /*4b70*/  ISETP.GT.U32.AND P0, PT, R6, 0x1f, PT ;  /* 0x0000001f0600780c */ /* 0x000fe20003f04070 */
[----:B------:R0:W-:-:S12]  /*4b80*/  STG.E desc[UR36][R4.64+0x100], R3 ;  /* 0x0001000304007986 */ /* 0x0001d8000c101924 */
[----:B0-----:R-:W-:Y:S05]  /*4b90*/  @P0 EXIT ;  /* 0x000000000000094d */ /* 0x001fea0003800000 */
        /* <DEDUP_REMOVED lines=14> */
.L_x_715:
[----:B------:R-:W-:Y:S05]  /*4c80*/  BSYNC.RECONVERGENT B0 ;  /* 0x0000000000007941 */ /* 0x000fea0003800200 */
.L_x_714:
[----:B------:R-:W-:Y:S01]  /*4c90*/  STG.E desc[UR36][R4.64+0x180], R0 ;  /* 0x0001800004007986 */ /* 0x000fe2000c101924 */
[----:B------:R-:W-:Y:S05]  /*4ca0*/  EXIT ;  /* 0x000000000000794d */ /* 0x000fea0003800000 */
        .weak           $__internal_10_$__cuda_sm3x_div_rn_noftz_f32_slowpath
        .type           $__internal_10_$__cuda_sm3x_div_rn_noftz_f32_slowpath,@function
        .size           $__internal_10_$__cuda_sm3x_div_rn_noftz_f32_slowpath,(.L_x_998 - $__internal_10_$__cuda_sm3x_div_rn_noftz_f32_slowpath)
$__internal_10_$__cuda_sm3x_div_rn_noftz_f32_slowpath:
        /* <DEDUP_REMOVED lines=35> */
.L_x_717:
        /* <DEDUP_REMOVED lines=51> */
.L_x_724:
[----:B------:R-:W-:-:S04]  /*5210*/  LOP3.LUT R0, R0, 0x80000000, RZ, 0xc0, !PT ;  /* 0x8000000000007812 */ /* 0x000fc800078ec0ff */
[----:B------:R-:W-:Y:S01]  /*5220*/  LOP3.LUT R0, R0, 0x7f800000, RZ, 0xfc, !PT ;  /* 0x7f80000000007812 */ /* 0x000fe200078efcff */
[----:B------:R-:W-:Y:S06]  /*5230*/  BRA `(.L_x_725) ;  /* 0x0000000000047947 */ /* 0x000fec0003800000 */
.L_x_723:
[----:B------:R-:W-:-:S07]  /*5240*/  LEA R0, R11, R0, 0x17 ;  /* 0x000000000b007211 */ /* 0x000fce00078eb8ff */
.L_x_725:
[----:B------:R-:W-:Y:S05]  /*5250*/  BSYNC.RECONVERGENT B3 ;  /* 0x0000000000037941 */ /* 0x000fea0003800200 */
.L_x_722:
[----:B------:R-:W-:Y:S05]  /*5260*/  BRA `(.L_x_726) ;  /* 0x0000000000207947 */ /* 0x000fea0003800000 */
.L_x_721:
[----:B------:R-:W-:-:S04]  /*5270*/  LOP3.LUT R0, R13, 0x80000000, R0, 0x48, !PT ;  /* 0x800000000d007812 */ /* 0x000fc800078e4800 */
[----:B------:R-:W-:Y:S01]  /*5280*/  LOP3.LUT R0, R0, 0x7f800000, RZ, 0xfc, !PT ;  /* 0x7f80000000007812 */ /* 0x000fe200078efcff */
[----:B------:R-:W-:Y:S06]  /*5290*/  BRA `(.L_x_726) ;  /* 0x0000000000147947 */ /* 0x000fec0003800000 */
.L_x_720:
[----:B------:R-:W-:Y:S01]  /*52a0*/  LOP3.LUT R0, R13, 0x80000000, R0, 0x48, !PT ;  /* 0x800000000d007812 */ /* 0x000fe200078e4800 */
[----:B------:R-:W-:Y:S06]  /*52b0*/  BRA `(.L_x_726) ;  /* 0x00000000000c7947 */ /* 0x000fec0003800000 */
.L_x_719:
[----:B------:R-:W0:Y:S01]  /*52c0*/  MUFU.RSQ R0, -QNAN ;  /* 0xffc0000000007908 */ /* 0x000e220000001400 */
[----:B------:R-:W-:Y:S05]  /*52d0*/  BRA `(.L_x_726) ;  /* 0x0000000000047947 */ /* 0x000fea0003800000 */
.L_x_718:
[----:B------:R-:W-:-:S07]  /*52e0*/  FADD.FTZ R0, R0, R3 ;  /* 0x0000000300007221 */ /* 0x000fce0000010000 */
.L_x_726:
[----:B------:R-:W-:Y:S05]  /*52f0*/  BSYNC.RECONVERGENT B2 ;  /* 0x0000000000027941 */ /* 0x000fea0003800200 */
.L_x_716:
[----:B------:R-:W-:Y:S01]  /*5300*/  HFMA2 R11, -RZ, RZ, 0, 0 ;  /* 0x00000000ff0b7431 */ /* 0x000fe200000001ff */
[----:B------:R-:W-:-:S04]  /*5310*/  MOV R10, R8 ;  /* 0x00000008000a7202 */ /* 0x000fc80000000f00 */
[----:B0-----:R-:W-:Y:S05]  /*5320*/  RET.REL.NODEC R10 `(_Z15flash_attentionIfLi32ELi32ELi128ELi32ELi16EEvPT_S1_S1_S1_iS1_S1_i) ;  /* 0xffffffac0a347950 */ /* 0x001fea0003c3ffff */
.L_x_727:
        /* <DEDUP_REMOVED lines=13> */
.L_x_998:


//--------------------- .text._Z15flash_attentionIfLi48ELi48ELi64ELi48ELi16EEvPT_S1_S1_S1_iS1_S1_i --------------------------
	.section	.text._Z15flash_attentionIfLi48ELi48ELi64ELi48ELi16EEvPT_S1_S1_S1_iS1_S1_i,"ax",@progbits
	.align	128
        .global         _Z15flash_attentionIfLi48ELi48ELi64ELi48ELi16EEvPT_S1_S1_S1_iS1_S1_i
        .type           _Z15flash_attentionIfLi48ELi48ELi64ELi48ELi16EEvPT_S1_S1_S1_iS1_S1_i,@function
        .size           _Z15flash_attentionIfLi48ELi48ELi64ELi48ELi16EEvPT_S1_S1_S1_iS1_S1_i,(.L_x_999 - _Z15flash_attentionIfLi48ELi48ELi64ELi48ELi16EEvPT_S1_S1_S1_iS1_S1_i)
        .other          _Z15flash_attentionIfLi48ELi48ELi64ELi48ELi16EEvPT_S1_S1_S1_iS1_S1_i,@"STO_CUDA_ENTRY STV_DEFAULT"
_Z15flash_attentionIfLi48ELi48ELi64ELi48ELi16EEvPT_S1_S1_S1_iS1_S1_i:
.text._Z15flash_attentionIfLi48ELi48ELi64ELi48ELi16EEvPT_S1_S1_S1_iS1_S1_i:
[----:B------:R-:W0:Y:S01]  /*0000*/  LDC R1, c[0x0][0x37c] ;  /* 0x0000df00ff017b82 */ /* 0x000e220000000800 */
[----:B------:R-:W1:Y:S01]  /*0010*/  S2R R18, SR_TID.X ;  /* 0x0000000000127919 */ /* 0x000e620000002100 */
[----:B0-----:R-:W-:Y:S01]  /*0020*/  VIADD R1, R1, 0xffffffa8 ;  /* 0xffffffa801017836 */ /* 0x001fe20000000000 */
[----:B------:R-:W0:Y:S01]  /*0030*/  LDCU.64 UR36, c[0x0][0x358] ;  /* 0x00006b00ff2477ac */ /* 0x000e220008000a00 */
[----:B------:R-:W-:Y:S01]  /*0040*/  BSSY.RECONVERGENT B6, `(.L_x_728) ;  /* 0x000002e000067945 */ /* 0x000fe20003800200 */
[----:B------:R-:W1:Y:S01]  /*0050*/  S2R R17, SR_TID.Y ;  /* 0x0000000000117919 */ /* 0x000e620000002200 */
[C---:B------:R-:W-:Y:S01]  /*0060*/  VIADD R23, R1.reuse, 0x18 ;  /* 0x0000001801177836 */ /* 0x040fe20000000000 */
[----:B------:R-:W2:Y:S01]  /*0070*/  LDCU UR38, c[0x0][0x2fc] ;  /* 0x00005f80ff2677ac */ /* 0x000ea20008000800 */
[----:B------:R-:W-:Y:S01]  /*0080*/  IADD3 R16, PT, PT, R1, 0x30, RZ ;  /* 0x0000003001107810 */ /* 0x000fe20007ffe0ff */
[----:B------:R-:W1:Y:S02]  /*0090*/  S2R R2, SR_CTAID.X ;  /* 0x0000000000027919 */ /* 0x000e640000002500 */
[----:B-1----:R-:W-:-:S13]  /*00a0*/  LOP3.LUT P0, RZ, R18, R17, R2, 0xfe, !PT ;  /* 0x0000001112ff7212 */ /* 0x002fda000780fe02 */
[----:B0-2---:R-:W-:Y:S05]  /*00b0*/  @P0 BRA `(.L_x_729) ;  /* 0x0000000000980947 */ /* 0x005fea0003800000 */
[----:B------:R-:W0:Y:S01]  /*00c0*/  LDC R22, c[0x0][0x2f8] ;  /* 0x0000be00ff167b82 */ /* 0x000e220000000800 */
[----:B------:R-:W-:Y:S02]  /*00d0*/  HFMA2 R0, -RZ, RZ, 0, 3.814697265625e-06 ;  /* 0x00000040ff007431 */ /* 0x000fe400000001ff */
[----:B------:R-:W-:Y:S01]  /*00e0*/  IMAD.MOV.U32 R10, RZ, RZ, 0x30 ;  /* 0x00000030ff0a7424 */ /* 0x000fe200078e00ff */
[----:B------:R-:W-:Y:S01]  /*00f0*/  MOV R19, 0x0 ;  /* 0x0000000000137802 */ /* 0x000fe20000000f00 */
[----:B------:R-:W-:Y:S01]  /*0100*/  IMAD.MOV.U32 R11, RZ, RZ, 0x30 ;  /* 0x00000030ff0b7424 */ /* 0x000fe200078e00ff */
[----:B------:R-:W1:Y:S01]  /*0110*/  LDCU.64 UR4, c[0x4][0x8] ;  /* 0x01000100ff0477ac */ /* 0x000e620008000a00 */
[----:B------:R2:W-:Y:S01]  /*0120*/  STL [R1+0x48], R0 ;  /* 0x0000480001007387 */ /* 0x0005e20000100800 */
[----:B------:R2:W3:Y:S03]  /*0130*/  LDC.64 R8, c[0x4][R19] ;  /* 0x0100000013087b82 */ /* 0x0004e60000000a00 */
[----:B------:R2:W-:Y:S01]  /*0140*/  STL.64 [R1+0x40], R10 ;  /* 0x0000400a01007387 */ /* 0x0005e20000100a00 */
[----:B-1----:R-:W-:Y:S01]  /*0150*/  IMAD.U32 R4, RZ, RZ, UR4 ;  /* 0x00000004ff047e24 */ /* 0x002fe2000f8e00ff */
[----:B0-----:R-:W-:Y:S01]  /*0160*/  IADD3 R22, P0, P1, R1, 0x40, R22 ;  /* 0x0000004001167810 */ /* 0x001fe2000791e016 */
[----:B------:R-:W-:-:S03]  /*0170*/  IMAD.U32 R5, RZ, RZ, UR5 ;  /* 0x00000005ff057e24 */ /* 0x000fc6000f8e00ff */
[----:B------:R-:W-:Y:S02]  /*0180*/  IADD3.X R24, PT, PT, RZ, UR38, RZ, P0, P1 ;  /* 0x00000026ff187c10 */ /* 0x000fe400087e24ff */
[----:B------:R-:W-:-:S03]  /*0190*/  MOV R6, R22 ;  /* 0x0000001600067202 */ /* 0x000fc60000000f00 */
[----:B--23--:R-:W-:-:S07]  /*01a0*/  IMAD.MOV.U32 R7, RZ, RZ, R24 ;  /* 0x000000ffff077224 */ /* 0x00cfce00078e0018 */
[----:B------:R-:W-:-:S07]  /*01b0*/  LEPC R20, `(.L_x_730) ;  /* 0x000000001014794e */ /* 0x000fce0000000000 */
[----:B------:R-:W-:Y:S05]  /*01c0*/  CALL.ABS.NOINC R8 ;  /* 0x0000000008007343 */ /* 0x000fea0003c00000 */
.L_x_730:
[----:B------:R-:W-:Y:S02]  /*01d0*/  HFMA2 R11, -RZ, RZ, 0, 9.5367431640625e-07 ;  /* 0x00000010ff0b7431 */ /* 0x000fe400000001ff */
[----:B------:R-:W-:Y:S01]  /*01e0*/  IMAD.MOV.U32 R10, RZ, RZ, 0x30 ;  /* 0x00000030ff0a7424 */ /* 0x000fe200078e00ff */
[----:B------:R0:W1:Y:S01]  /*01f0*/  LDC.64 R8, c[0x4][R19] ;  /* 0x0100000013087b82 */ /* 0x0000620000000a00 */
[----:B------:R-:W2:Y:S01]  /*0200*/  LDCU.64 UR4, c[0x4][0x10] ;  /* 0x01000200ff0477ac */ /* 0x000ea20008000a00 */
[----:B------:R-:W-:Y:S01]  /*0210*/  MOV R6, R22 ;  /* 0x0000001600067202 */ /* 0x000fe20000000f00 */
[----:B------:R-:W-:Y:S01]  /*0220*/  IMAD.MOV.U32 R7, RZ, RZ, R24 ;  /* 0x000000ffff077224 */ /* 0x000fe200078e0018 */
[----:B------:R0:W-:Y:S01]  /*0230*/  STL.64 [R1+0x40], R10 ;  /* 0x0000400a01007387 */ /* 0x0001e20000100a00 */
[----:B--2---:R-:W-:Y:S02]  /*0240*/  IMAD.U32 R4, RZ, RZ, UR4 ;  /* 0x00000004ff047e24 */ /* 0x004fe4000f8e00ff */
[----:B0-----:R-:W-:-:S07]  /*0250*/  IMAD.U32 R5, RZ, RZ, UR5 ;  /* 0x00000005ff057e24 */ /* 0x001fce000f8e00ff */
[----:B------:R-:W-:-:S07]  /*0260*/  LEPC R20, `(.L_x_731) ;  /* 0x000000001014794e */ /* 0x000fce0000000000 */
[----:B-1----:R-:W-:Y:S05]  /*0270*/  CALL.ABS.NOINC R8 ;  /* 0x0000000008007343 */ /* 0x002fea0003c00000 */
.L_x_731:
[----:B------:R-:W0:Y:S01]  /*0280*/  S2R R3, SR_CTAID.Y ;  /* 0x0000000000037919 */ /* 0x000e220000002600 */
[----:B------:R1:W2:Y:S01]  /*0290*/  LDC.64 R8, c[0x4][R19] ;  /* 0x0100000013087b82 */ /* 0x0002a20000000a00 */
[----:B------:R-:W3:Y:S01]  /*02a0*/  LDCU.64 UR4, c[0x4][0x18] ;  /* 0x01000300ff0477ac */ /* 0x000ee20008000a00 */
[----:B------:R-:W-:Y:S02]  /*02b0*/  IMAD.MOV.U32 R6, RZ, RZ, R22 ;  /* 0x000000ffff067224 */ /* 0x000fe400078e0016 */
[----:B------:R-:W-:Y:S02]  /*02c0*/  IMAD.MOV.U32 R7, RZ, RZ, R24 ;  /* 0x000000ffff077224 */ /* 0x000fe400078e0018 */
[----:B---3--:R-:W-:Y:S01]  /*02d0*/  IMAD.U32 R4, RZ, RZ, UR4 ;  /* 0x00000004ff047e24 */ /* 0x008fe2000f8e00ff */
[----:B------:R-:W-:Y:S01]  /*02e0*/  MOV R5, UR5 ;  /* 0x0000000500057c02 */ /* 0x000fe20008000f00 */
[----:B0-----:R1:W-:Y:S06]  /*02f0*/  STL.64 [R1+0x40], R2 ;  /* 0x0000400201007387 */ /* 0x0013ec0000100a00 */
[----:B------:R-:W-:-:S07]  /*0300*/  LEPC R20, `(.L_x_729) ;  /* 0x000000001014794e */ /* 0x000fce0000000000 */
[----:B-12---:R-:W-:Y:S05]  /*0310*/  CALL.ABS.NOINC R8 ;  /* 0x0000000008007343 */ /* 0x006fea0003c00000 */
.L_x_729:
[----:B------:R-:W-:Y:S05]  /*0320*/  BSYNC.RECONVERGENT B6 ;  /* 0x0000000000067941 */ /* 0x000fea0003800200 */
.L_x_728:
[----:B------:R-:W0:Y:S01]  /*0330*/  S2R R3, SR_CgaCtaId ;  /* 0x0000000000037919 */ /* 0x000e220000008800 */
[----:B------:R-:W-:Y:S02]  /*0340*/  MOV R4, 0xff800000 ;  /* 0xff80000000047802 */ /* 0x000fe40000000f00 */
[----:B------:R-:W-:Y:S01]  /*0350*/  ISETP.GE.U32.AND P0, PT, R17, 0x30, PT ;  /* 0x000000301100780c */ /* 0x000fe20003f06070 */
[----:B------:R1:W-:Y:S01]  /*0360*/  STL.64 [R1], RZ ;  /* 0x000000ff01007387 */ /* 0x0003e20000100a00 */
[----:B------:R-:W-:-:S03]  /*0370*/  MOV R0, 0x400 ;  /* 0x0000040000007802 */ /* 0x000fc60000000f00 */
[----:B------:R1:W-:Y:S04]  /*0380*/  STL [R1+0x18], R4 ;  /* 0x0000180401007387 */ /* 0x0003e80000100800 */
[----:B------:R1:W-:Y:S04]  /*0390*/  STL [R1+0x1c], R4 ;  /* 0x00001c0401007387 */ /* 0x0003e80000100800 */
[----:B------:R1:W-:Y:S04]  /*03a0*/  STL [R1+0x20], R4 ;  /* 0x0000200401007387 */ /* 0x0003e80000100800 */
[----:B------:R1:W-:Y:S04]  /*03b0*/  STL [R1+0x30], RZ ;  /* 0x000030ff01007387 */ /* 0x0003e80000100800 */
[----:B------:R1:W-:Y:S04]  /*03c0*/  STL.64 [R1+0x8], RZ ;  /* 0x000008ff01007387 */ /* 0x0003e80000100a00 */
[----:B------:R1:W-:Y:S04]  /*03d0*/  STL [R1+0x34], RZ ;  /* 0x000034ff01007387 */ /* 0x0003e80000100800 */
[----:B------:R1:W-:Y:S01]  /*03e0*/  STL.64 [R1+0x10], RZ ;  /* 0x000010ff01007387 */ /* 0x0003e20000100a00 */
[----:B0-----:R-:W-:Y:S01]  /*03f0*/  LEA R0, R3, R0, 0x18 ;  /* 0x0000000003007211 */ /* 0x001fe200078ec0ff */
[----:B------:R-:W-:-:S02]  /*0400*/  IMAD R3, R17, 0x40, R18 ;  /* 0x0000004011037824 */ /* 0x000fc400078e0212 */
[----:B------:R1:W-:Y:S02]  /*0410*/  STL [R1+0x38], RZ ;  /* 0x000038ff01007387 */ /* 0x0003e40000100800 */
[----:B------:R-:W-:Y:S01]  /*0420*/  IMAD R3, R3, 0x4, R0 ;  /* 0x0000000403037824 */ /* 0x000fe200078e0200 */
[----:B------:R-:W-:Y:S06]  /*0430*/  @P0 BRA `(.L_x_732) ;  /* 0x0000000400040947 */ /* 0x000fec0003800000 */
[----:B------:R-:W0:Y:S01]  /*0440*/  LDC R10, c[0x0][0x3a0] ;  /* 0x0000e800ff0a7b82 */ /* 0x000e220000000800 */
[----:B------:R-:W-:Y:S01]  /*0450*/  IMAD R7, R2, 0x30, R17 ;  /* 0x0000003002077824 */ /* 0x000fe200078e0211 */
[----:B------:R-:W-:Y:S04]  /*0460*/  BSSY.RECONVERGENT B0, `(.L_x_733) ;  /* 0x0000014000007945 */ /* 0x000fe80003800200 */
[----:B0-----:R-:W-:-:S13]  /*0470*/  ISETP.GE.AND P0, PT, R7, R10, PT ;  /* 0x0000000a0700720c */ /* 0x001fda0003f06270 */
[----:B------:R-:W-:Y:S05]  /*0480*/  @!P0 BRA `(.L_x_734) ;  /* 0x00000000001c8947 */ /* 0x000fea0003800000 */
[----:B------:R-:W-:-:S13]  /*0490*/  ISETP.GT.U32.AND P0, PT, R18, 0x3f, PT ;  /* 0x0000003f1200780c */ /* 0x000fda0003f04070 */
[----:B------:R-:W-:Y:S05]  /*04a0*/  @P0 BRA `(.L_x_735) ;  /* 0x00000000003c0947 */ /* 0x000fea0003800000 */
[----:B------:R2:W-:Y:S01]  /*04b0*/  STS [R3+0x6000], RZ ;  /* 0x006000ff03007388 */ /* 0x0005e20000000800 */
[----:B------:R-:W-:-:S13]  /*04c0*/  ISETP.GE.U32.AND P1, PT, R18, 0x10, PT ;  /* 0x000000101200780c */ /* 0x000fda0003f26070 */
[----:B--2---:R-:W-:Y:S05]  /*04d0*/  @P1 BRA `(.L_x_735) ;  /* 0x0000000000301947 */ /* 0x004fea0003800000 */
[----:B------:R2:W-:Y:S01]  /*04e0*/  STS [R3+0x60c0], RZ ;  /* 0x0060c0ff03007388 */ /* 0x0005e20000000800 */
[----:B------:R-:W-:Y:S05]  /*04f0*/  BRA `(.L_x_735) ;  /* 0x0000000000287947 */ /* 0x000fea0003800000 */
.L_x_734:
[----:B------:R-:W-:-:S13]  /*0500*/  ISETP.GT.U32.AND P0, PT, R18, 0x3f, PT ;  /* 0x0000003f1200780c */ /* 0x000fda0003f04070 */
[----:B------:R-:W-:Y:S05]  /*0510*/  @P0 BRA `(.L_x_735) ;  /* 0x0000000000200947 */ /* 0x000fea0003800000 */
[----:B-1----:R-:W0:Y:S01]  /*0520*/  LDC.64 R4, c[0x0][0x380] ;  /* 0x0000e000ff047b82 */ /* 0x002e220000000a00 */
[----:B------:R-:W-:Y:S02]  /*0530*/  ISETP.GT.U32.AND P1, PT, R18, 0xf, PT ;  /* 0x0000000f1200780c */ /* 0x000fe40003f24070 */
[----:B------:R-:W-:-:S05]  /*0540*/  LEA R9, R7, R18, 0x6 ;  /* 0x0000001207097211 */ /* 0x000fca00078e30ff */
[----:B0-----:R-:W-:-:S05]  /*0550*/  IMAD.WIDE R4, R9, 0x4, R4 ;  /* 0x0000000409047825 */ /* 0x001fca00078e0204 */
[----:B------:R-:W2:Y:S04]  /*0560*/  LDG.E R6, desc[UR36][R4.64] ;  /* 0x0000002404067981 */ /* 0x000ea8000c1e1900 */
[----:B------:R-:W3:Y:S04]  /*0570*/  @!P1 LDG.E R8, desc[UR36][R4.64+0xc0] ;  /* 0x0000c02404089981 */ /* 0x000ee8000c1e1900 */
[----:B--2---:R0:W-:Y:S04]  /*0580*/  STS [R3+0x6000], R6 ;  /* 0x0060000603007388 */ /* 0x0041e80000000800 */
[----:B---3--:R0:W-:Y:S02]  /*0590*/  @!P1 STS [R3+0x60c0], R8 ;  /* 0x0060c00803009388 */ /* 0x0081e40000000800 */
.L_x_735:
[----:B------:R-:W-:Y:S05]  /*05a0*/  BSYNC.RECONVERGENT B0 ;  /* 0x0000000000007941 */ /* 0x000fea0003800200 */
.L_x_733:
[----:B------:R-:W-:-:S13]  /*05b0*/  ISETP.GT.U32.AND P1, PT, R17, 0x1f, PT ;  /* 0x0000001f1100780c */ /* 0x000fda0003f24070 */
[----:B------:R-:W-:Y:S05]  /*05c0*/  @P1 BRA `(.L_x_732) ;  /* 0x0000000000a01947 */ /* 0x000fea0003800000 */
[----:B------:R-:W-:Y:S01]  /*05d0*/  VIADD R9, R7, 0x10 ;  /* 0x0000001007097836 */ /* 0x000fe20000000000 */
[----:B------:R-:W-:Y:S04]  /*05e0*/  BSSY.RECONVERGENT B0, `(.L_x_736) ;  /* 0x0000012000007945 */ /* 0x000fe80003800200 */
[----:B------:R-:W-:-:S13]  /*05f0*/  ISETP.GE.AND P1, PT, R9, R10, PT ;  /* 0x0000000a0900720c */ /* 0x000fda0003f26270 */
[----:B------:R-:W-:Y:S05]  /*0600*/  @!P1 BRA `(.L_x_737) ;  /* 0x0000000000189947 */ /* 0x000fea0003800000 */
[----:B------:R-:W-:Y:S05]  /*0610*/  @P0 BRA `(.L_x_738) ;  /* 0x0000000000380947 */ /* 0x000fea0003800000 */
[----:B------:R4:W-:Y:S01]  /*0620*/  STS [R3+0x7000], RZ ;  /* 0x007000ff03007388 */ /* 0x0009e20000000800 */
[----:B------:R-:W-:-:S13]  /*0630*/  ISETP.GT.U32.AND P1, PT, R18, 0xf, PT ;  /* 0x0000000f1200780c */ /* 0x000fda0003f24070 */
[----:B----4-:R-:W-:Y:S05]  /*0640*/  @P1 BRA `(.L_x_738) ;  /* 0x00000000002c1947 */ /* 0x010fea0003800000 */
[----:B------:R4:W-:Y:S01]  /*0650*/  STS [R3+0x70c0], RZ ;  /* 0x0070c0ff03007388 */ /* 0x0009e20000000800 */
[----:B------:R-:W-:Y:S05]  /*0660*/  BRA `(.L_x_738) ;  /* 0x0000000000247947 */ /* 0x000fea0003800000 */
.L_x_737:
[----:B------:R-:W-:Y:S05]  /*0670*/  @P0 BRA `(.L_x_738) ;  /* 0x0000000000200947 */ /* 0x000fea0003800000 */
[----:B-1----:R-:W1:Y:S01]  /*0680*/  LDC.64 R4, c[0x0][0x380] ;  /* 0x0000e000ff047b82 */ /* 0x002e620000000a00 */
[----:B------:R-:W-:Y:S01]  /*0690*/  ISETP.GT.U32.AND P1, PT, R18, 0xf, PT ;  /* 0x0000000f1200780c */ /* 0x000fe20003f24070 */
[----:B------:R-:W-:-:S04]  /*06a0*/  IMAD R9, R9, 0x40, R18 ;  /* 0x0000004009097824 */ /* 0x000fc800078e0212 */
[----:B-1----:R-:W-:-:S05]  /*06b0*/  IMAD.WIDE R4, R9, 0x4, R4 ;  /* 0x0000000409047825 */ /* 0x002fca00078e0204 */
[----:B0-----:R-:W3:Y:S04]  /*06c0*/  LDG.E R6, desc[UR36][R4.64] ;  /* 0x0000002404067981 */ /* 0x001ee8000c1e1900 */
[----:B------:R-:W4:Y:S04]  /*06d0*/  @!P1 LDG.E R8, desc[UR36][R4.64+0xc0] ;  /* 0x0000c02404089981 */ /* 0x000f28000c1e1900 */
[----:B---3--:R3:W-:Y:S04]  /*06e0*/  STS [R3+0x7000], R6 ;  /* 0x0070000603007388 */ /* 0x0087e80000000800 */
[----:B----4-:R3:W-:Y:S02]  /*06f0*/  @!P1 STS [R3+0x70c0], R8 ;  /* 0x0070c00803009388 */ /* 0x0107e40000000800 */
.L_x_738:
[----:B------:R-:W-:Y:S05]  /*0700*/  BSYNC.RECONVERGENT B0 ;  /* 0x0000000000007941 */ /* 0x000fea0003800200 */
.L_x_736:
[----:B------:R-:W-:-:S13]  /*0710*/  ISETP.GT.U32.AND P1, PT, R17, 0xf, PT ;  /* 0x0000000f1100780c */ /* 0x000fda0003f24070 */
[----:B------:R-:W-:Y:S05]  /*0720*/  @P1 BRA `(.L_x_732) ;  /* 0x0000000000481947 */ /* 0x000fea0003800000 */
[----:B------:R-:W-:-:S04]  /*0730*/  IADD3 R7, PT, PT, R7, 0x20, RZ ;  /* 0x0000002007077810 */ /* 0x000fc80007ffe0ff */
[----:B------:R-:W-:-:S13]  /*0740*/  ISETP.GE.AND P1, PT, R7, R10, PT ;  /* 0x0000000a0700720c */ /* 0x000fda0003f26270 */
[----:B------:R-:W-:Y:S05]  /*0750*/  @!P1 BRA `(.L_x_739) ;  /* 0x0000000000189947 */ /* 0x000fea0003800000 */
[----:B------:R-:W-:Y:S05]  /*0760*/  @P0 BRA `(.L_x_732) ;  /* 0x0000000000380947 */ /* 0x000fea0003800000 */
[----:B------:R0:W-:Y:S01]  /*0770*/  STS [R3+0x8000], RZ ;  /* 0x008000ff03007388 */ /* 0x0001e20000000800 */
[----:B------:R-:W-:-:S13]  /*0780*/  ISETP.GT.U32.AND P0, PT, R18, 0xf, PT ;  /* 0x0000000f1200780c */ /* 0x000fda0003f04070 */
[----:B0-----:R-:W-:Y:S05]  /*0790*/  @P0 BRA `(.L_x_732) ;  /* 0x00000000002c0947 */ /* 0x001fea0003800000 */
[----:B------:R0:W-:Y:S01]  /*07a0*/  STS [R3+0x80c0], RZ ;  /* 0x0080c0ff03007388 */ /* 0x0001e20000000800 */
[----:B------:R-:W-:Y:S05]  /*07b0*/  BRA `(.L_x_732) ;  /* 0x0000000000247947 */ /* 0x000fea0003800000 */
.L_x_739:
[----:B------:R-:W-:Y:S05]  /*07c0*/  @P0 BRA `(.L_x_732) ;  /* 0x0000000000200947 */ /* 0x000fea0003800000 */
[----:B-1----:R-:W1:Y:S01]  /*07d0*/  LDC.64 R4, c[0x0][0x380] ;  /* 0x0000e000ff047b82 */ /* 0x002e620000000a00 */
[----:B------:R-:W-:Y:S01]  /*07e0*/  ISETP.GT.U32.AND P0, PT, R18, 0xf, PT ;  /* 0x0000000f1200780c */ /* 0x000fe20003f04070 */
[----:B------:R-:W-:-:S04]  /*07f0*/  IMAD R7, R7, 0x40, R18 ;  /* 0x0000004007077824 */ /* 0x000fc800078e0212 */
[----:B-1----:R-:W-:-:S05]  /*0800*/  IMAD.WIDE R4, R7, 0x4, R4 ;  /* 0x0000000407047825 */ /* 0x002fca00078e0204 */
[----:B0--3--:R-:W3:Y:S04]  /*0810*/  LDG.E R6, desc[UR36][R4.64] ;  /* 0x0000002404067981 */ /* 0x009ee8000c1e1900 */
[----:B------:R-:W5:Y:S04]  /*0820*/  @!P0 LDG.E R8, desc[UR36][R4.64+0xc0] ;  /* 0x0000c02404088981 */ /* 0x000f68000c1e1900 */
[----:B---3--:R0:W-:Y:S04]  /*0830*/  STS [R3+0x8000], R6 ;  /* 0x0080000603007388 */ /* 0x0081e80000000800 */
[----:B-----5:R0:W-:Y:S02]  /*0840*/  @!P0 STS [R3+0x80c0], R8 ;  /* 0x0080c00803008388 */ /* 0x0201e40000000800 */
.L_x_732:
[----:B------:R-:W-:Y:S05]  /*0850*/  WARPSYNC.ALL ;  /* 0x0000000000007948 */ /* 0x000fea0003800000 */
[----:B------:R-:W5:Y:S02]  /*0860*/  LDCU UR4, c[0x0][0x3b8] ;  /* 0x00007700ff0477ac */ /* 0x000f640008000800 */
[----:B-----5:R-:W-:Y:S01]  /*0870*/  UISETP.GE.AND UP0, UPT, UR4, 0x1, UPT ;  /* 0x000000010400788c */ /* 0x020fe2000bf06270 */
[----:B------:R-:W-:Y:S08]  /*0880*/  BAR.SYNC.DEFER_BLOCKING 0x0 ;  /* 0x0000000000007b1d */ /* 0x000ff00000010000 */
[----:B------:R-:W-:Y:S05]  /*0890*/  BRA.U !UP0, `(.L_x_740) ;  /* 0x0000004508507547 */ /* 0x000fea000b800000 */
[----:B------:R-:W-:Y:S01]  /*08a0*/  ISETP.GT.U32.AND P2, PT, R18, 0x2f, PT ;  /* 0x0000002f1200780c */ /* 0x000fe20003f44070 */
[----:B-1----:R-:W-:Y:S01]  /*08b0*/  VIADD R4, R0, 0x9000 ;  /* 0x0000900000047836 */ /* 0x002fe20000000000 */
[----:B0--3--:R-:W-:Y:S01]  /*08c0*/  SHF.R.U32.HI R6, RZ, 0x4, R17 ;  /* 0x00000004ff067819 */ /* 0x009fe20000011611 */
[----:B------:R-:W-:Y:S01]  /*08d0*/  VIADD R0, R1, 0x24 ;  /* 0x0000002401007836 */ /* 0x000fe20000000000 */
[C---:B------:R-:W-:Y:S01]  /*08e0*/  ISETP.GT.U32.AND P1, PT, R17.reuse, 0xf, PT ;  /* 0x0000000f1100780c */ /* 0x040fe20003f24070 */
[----:B------:R-:W-:Y:S01]  /*08f0*/  IMAD.MOV.U32 R24, RZ, RZ, RZ ;  /* 0x000000ffff187224 */ /* 0x000fe200078e00ff */
[C---:B------:R-:W-:Y:S01]  /*0900*/  ISETP.GT.U32.OR P0, PT, R17.reuse, 0xf, P2 ;  /* 0x0000000f1100780c */ /* 0x040fe20001704470 */
[----:B--2-4-:R-:W-:Y:S01]  /*0910*/  IMAD R3, R17, 0xc0, R4 ;  /* 0x000000c011037824 */ /* 0x014fe200078e0204 */
[----:B------:R-:W-:-:S11]  /*0920*/  LEA R19, R6, R23, 0x2 ;  /* 0x0000001706137211 */ /* 0x000fd600078e10ff */
.L_x_764:
[----:B------:R-:W-:Y:S01]  /*0930*/  ISETP.GT.U32.AND P3, PT, R17, 0x2f, PT ;  /* 0x0000002f1100780c */ /* 0x000fe20003f64070 */
[----:B------:R-:W-:-:S12]  /*0940*/  BSSY.RECONVERGENT B0, `(.L_x_741) ;  /* 0x000005f000007945 */ /* 0x000fd80003800200 */
[----:B01234-:R-:W-:Y:S05]  /*0950*/  @P3 BRA `(.L_x_742) ;  /* 0x0000000400743947 */ /* 0x01ffea0003800000 */
[----:B------:R-:W0:Y:S01]  /*0960*/  LDC R9, c[0x0][0x3a0] ;  /* 0x0000e800ff097b82 */ /* 0x000e220000000800 */
[----:B------:R-:W-:Y:S01]  /*0970*/  IMAD R10, R24, 0x30, R17 ;  /* 0x00000030180a7824 */ /* 0x000fe200078e0211 */
        /* <DEDUP_REMOVED lines=13> */
[----:B-1----:R-:W-:Y:S05]  /*0a50*/  @P5 BRA `(.L_x_745) ;  /* 0x00000000004c5947 */ /* 0x002fea0003800000 */
[----:B------:R1:W-:Y:S04]  /*0a60*/  STS [R8+0xc0], RZ ;  /* 0x0000c0ff08007388 */ /* 0x0003e80000000800 */
[----:B------:R1:W-:Y:S01]  /*0a70*/  STS [R8+0x30c0], RZ ;  /* 0x0030c0ff08007388 */ /* 0x0003e20000000800 */
[----:B------:R-:W-:Y:S05]  /*0a80*/  BRA `(.L_x_745) ;  /* 0x0000000000407947 */ /* 0x000fea0003800000 */
.L_x_744:
[----:B------:R-:W-:-:S13]  /*0a90*/  ISETP.GT.U32.AND P4, PT, R18, 0x3f, PT ;  /* 0x0000003f1200780c */ /* 0x000fda0003f84070 */
[----:B------:R-:W-:Y:S05]  /*0aa0*/  @P4 BRA `(.L_x_745) ;  /* 0x0000000000384947 */ /* 0x000fea0003800000 */
[----:B------:R-:W0:Y:S01]  /*0ab0*/  LDC.64 R6, c[0x0][0x388] ;  /* 0x0000e200ff067b82 */ /* 0x000e220000000a00 */
[----:B------:R-:W-:Y:S01]  /*0ac0*/  ISETP.GT.U32.AND P5, PT, R18, 0xf, PT ;  /* 0x0000000f1200780c */ /* 0x000fe20003fa4070 */
[----:B------:R-:W-:-:S06]  /*0ad0*/  IMAD R11, R10, 0x40, R18 ;  /* 0x000000400a0b7824 */ /* 0x000fcc00078e0212 */
[----:B------:R-:W1:Y:S01]  /*0ae0*/  LDC.64 R4, c[0x0][0x390] ;  /* 0x0000e400ff047b82 */ /* 0x000e620000000a00 */
[----:B0-----:R-:W-:-:S05]  /*0af0*/  IMAD.WIDE.U32 R6, R11, 0x4, R6 ;  /* 0x000000040b067825 */ /* 0x001fca00078e0006 */
[----:B------:R-:W2:Y:S01]  /*0b00*/  @!P5 LDG.E R15, desc[UR36][R6.64+0xc0] ;  /* 0x0000c024060fd981 */ /* 0x000ea2000c1e1900 */
[----:B-1----:R-:W-:-:S03]  /*0b10*/  IMAD.WIDE.U32 R4, R11, 0x4, R4 ;  /* 0x000000040b047825 */ /* 0x002fc600078e0004 */
[----:B------:R-:W3:Y:S04]  /*0b20*/  LDG.E R11, desc[UR36][R6.64] ;  /* 0x00000024060b7981 */ /* 0x000ee8000c1e1900 */
[----:B------:R-:W4:Y:S04]  /*0b30*/  LDG.E R13, desc[UR36][R4.64] ;  /* 0x00000024040d7981 */ /* 0x000f28000c1e1900 */
[----:B------:R-:W5:Y:S04]  /*0b40*/  @!P5 LDG.E R21, desc[UR36][R4.64+0xc0] ;  /* 0x0000c0240415d981 */ /* 0x000f68000c1e1900 */
[----:B--2---:R0:W-:Y:S04]  /*0b50*/  @!P5 STS [R8+0xc0], R15 ;  /* 0x0000c00f0800d388 */ /* 0x0041e80000000800 */
[----:B---3--:R0:W-:Y:S04]  /*0b60*/  STS [R8], R11 ;  /* 0x0000000b08007388 */ /* 0x0081e80000000800 */
[----:B----4-:R0:W-:Y:S04]  /*0b70*/  STS [R8+0x3000], R13 ;  /* 0x0030000d08007388 */ /* 0x0101e80000000800 */
[----:B-----5:R0:W-:Y:S02]  /*0b80*/  @!P5 STS [R8+0x30c0], R21 ;  /* 0x0030c0150800d388 */ /* 0x0201e40000000800 */
.L_x_745:
[----:B------:R-:W-:Y:S05]  /*0b90*/  BSYNC.RECONVERGENT B1 ;  /* 0x0000000000017941 */ /* 0x000fea0003800200 */
.L_x_743:
[----:B------:R-:W-:-:S13]  /*0ba0*/  ISETP.GT.U32.AND P5, PT, R17, 0x1f, PT ;  /* 0x0000001f1100780c */ /* 0x000fda0003fa4070 */
[----:B------:R-:W-:Y:S05]  /*0bb0*/  @P5 BRA `(.L_x_742) ;  /* 0x0000000000dc5947 */ /* 0x000fea0003800000 */
[----:B0-----:R-:W-:Y:S01]  /*0bc0*/  VIADD R11, R10, 0x10 ;  /* 0x000000100a0b7836 */ /* 0x001fe20000000000 */
[----:B------:R-:W-:Y:S04]  /*0bd0*/  BSSY.RECONVERGENT B1, `(.L_x_746) ;  /* 0x000001a000017945 */ /* 0x000fe80003800200 */
[----:B------:R-:W-:-:S13]  /*0be0*/  ISETP.GE.AND P5, PT, R11, R9, PT ;  /* 0x000000090b00720c */ /* 0x000fda0003fa6270 */
[----:B------:R-:W-:Y:S05]  /*0bf0*/  @!P5 BRA `(.L_x_747) ;  /* 0x000000000020d947 */ /* 0x000fea0003800000 */
[----:B------:R-:W-:Y:S05]  /*0c00*/  @P4 BRA `(.L_x_748) ;  /* 0x0000000000584947 */ /* 0x000fea0003800000 */
[----:B------:R2:W-:Y:S01]  /*0c10*/  STS [R8+0x1000], RZ ;  /* 0x001000ff08007388 */ /* 0x0005e20000000800 */
[----:B------:R-:W-:-:S03]  /*0c20*/  ISETP.GT.U32.AND P5, PT, R18, 0xf, PT ;  /* 0x0000000f1200780c */ /* 0x000fc60003fa4070 */
[----:B------:R2:W-:Y:S10]  /*0c30*/  STS [R8+0x4000], RZ ;  /* 0x004000ff08007388 */ /* 0x0005f40000000800 */
[----:B--2---:R-:W-:Y:S05]  /*0c40*/  @P5 BRA `(.L_x_748) ;  /* 0x0000000000485947 */ /* 0x004fea0003800000 */
[----:B------:R2:W-:Y:S04]  /*0c50*/  STS [R8+0x10c0], RZ ;  /* 0x0010c0ff08007388 */ /* 0x0005e80000000800 */
[----:B------:R2:W-:Y:S01]  /*0c60*/  STS [R8+0x40c0], RZ ;  /* 0x0040c0ff08007388 */ /* 0x0005e20000000800 */
[----:B------:R-:W-:Y:S05]  /*0c70*/  BRA `(.L_x_748) ;  /* 0x00000000003c7947 */ /* 0x000fea0003800000 */
.L_x_747:
[----:B------:R-:W-:Y:S05]  /*0c80*/  @P4 BRA `(.L_x_748) ;  /* 0x0000000000384947 */ /* 0x000fea0003800000 */
[----:B------:R-:W0:Y:S01]  /*0c90*/  LDC.64 R6, c[0x0][0x388] ;  /* 0x0000e200ff067b82 */ /* 0x000e220000000a00 */
[----:B------:R-:W-:Y:S02]  /*0ca0*/  ISETP.GT.U32.AND P5, PT, R18, 0xf, PT ;  /* 0x0000000f1200780c */ /* 0x000fe40003fa4070 */
[----:B------:R-:W-:-:S05]  /*0cb0*/  LEA R11, R11, R18, 0x6 ;  /* 0x000000120b0b7211 */ /* 0x000fca00078e30ff */
[----:B------:R-:W2:Y:S01]  /*0cc0*/  LDC.64 R4, c[0x0][0x390] ;  /* 0x0000e400ff047b82 */ /* 0x000ea20000000a00 */
[----:B0-----:R-:W-:-:S05]  /*0cd0*/  IMAD.WIDE.U32 R6, R11, 0x4, R6 ;  /* 0x000000040b067825 */ /* 0x001fca00078e0006 */
[----:B------:R-:W3:Y:S01]  /*0ce0*/  @!P5 LDG.E R15, desc[UR36][R6.64+0xc0] ;  /* 0x0000c024060fd981 */ /* 0x000ee2000c1e1900 */
[----:B--2---:R-:W-:-:S03]  /*0cf0*/  IMAD.WIDE.U32 R4, R11, 0x4, R4 ;  /* 0x000000040b047825 */ /* 0x004fc600078e0004 */
[----:B------:R-:W2:Y:S04]  /*0d00*/  LDG.E R11, desc[UR36][R6.64] ;  /* 0x00000024060b7981 */ /* 0x000ea8000c1e1900 */
[----:B------:R-:W4:Y:S04]  /*0d10*/  LDG.E R13, desc[UR36][R4.64] ;  /* 0x00000024040d7981 */ /* 0x000f28000c1e1900 */
[----:B------:R-:W5:Y:S04]  /*0d20*/  @!P5 LDG.E R21, desc[UR36][R4.64+0xc0] ;  /* 0x0000c0240415d981 */ /* 0x000f68000c1e1900 */
[----:B---3--:R0:W-:Y:S04]  /*0d30*/  @!P5 STS [R8+0x10c0], R15 ;  /* 0x0010c00f0800d388 */ /* 0x0081e80000000800 */
[----:B--2---:R0:W-:Y:S04]  /*0d40*/  STS [R8+0x1000], R11 ;  /* 0x0010000b08007388 */ /* 0x0041e80000000800 */
[----:B----4-:R0:W-:Y:S04]  /*0d50*/  STS [R8+0x4000], R13 ;  /* 0x0040000d08007388 */ /* 0x0101e80000000800 */
[----:B-----5:R0:W-:Y:S02]  /*0d60*/  @!P5 STS [R8+0x40c0], R21 ;  /* 0x0040c0150800d388 */ /* 0x0201e40000000800 */
.L_x_748:
[----:B------:R-:W-:Y:S05]  /*0d70*/  BSYNC.RECONVERGENT B1 ;  /* 0x0000000000017941 */ /* 0x000fea0003800200 */
.L_x_746:
[----:B------:R-:W-:Y:S05]  /*0d80*/  @P1 BRA `(.L_x_742) ;  /* 0x0000000000681947 */ /* 0x000fea0003800000 */
[----:B------:R-:W-:-:S05]  /*0d90*/  VIADD R10, R10, 0x20 ;  /* 0x000000200a0a7836 */ /* 0x000fca0000000000 */
[----:B------:R-:W-:-:S13]  /*0da0*/  ISETP.GE.AND P5, PT, R10, R9, PT ;  /* 0x000000090a00720c */ /* 0x000fda0003fa6270 */
[----:B------:R-:W-:Y:S05]  /*0db0*/  @!P5 BRA `(.L_x_749) ;  /* 0x000000000020d947 */ /* 0x000fea0003800000 */
[----:B------:R-:W-:Y:S05]  /*0dc0*/  @P4 BRA `(.L_x_742) ;  /* 0x0000000000584947 */ /* 0x000fea0003800000 */
[----:B------:R4:W-:Y:S01]  /*0dd0*/  STS [R8+0x2000], RZ ;  /* 0x002000ff08007388 */ /* 0x0009e20000000800 */
[----:B------:R-:W-:-:S03]  /*0de0*/  ISETP.GT.U32.AND P4, PT, R18, 0xf, PT ;  /* 0x0000000f1200780c */ /* 0x000fc60003f84070 */
[----:B------:R4:W-:Y:S10]  /*0df0*/  STS [R8+0x5000], RZ ;  /* 0x005000ff08007388 */ /* 0x0009f40000000800 */
[----:B----4-:R-:W-:Y:S05]  /*0e00*/  @P4 BRA `(.L_x_742) ;  /* 0x0000000000484947 */ /* 0x010fea0003800000 */
[----:B------:R4:W-:Y:S04]  /*0e10*/  STS [R8+0x20c0], RZ ;  /* 0x0020c0ff08007388 */ /* 0x0009e80000000800 */
[----:B------:R4:W-:Y:S01]  /*0e20*/  STS [R8+0x50c0], RZ ;  /* 0x0050c0ff08007388 */ /* 0x0009e20000000800 */
[----:B------:R-:W-:Y:S05]  /*0e30*/  BRA `(.L_x_742) ;  /* 0x00000000003c7947 */ /* 0x000fea0003800000 */
.L_x_749:
[----:B------:R-:W-:Y:S05]  /*0e40*/  @P4 BRA `(.L_x_742) ;  /* 0x0000000000384947 */ /* 0x000fea0003800000 */
[----:B------:R-:W3:Y:S01]  /*0e50*/  LDC.64 R4, c[0x0][0x388] ;  /* 0x0000e200ff047b82 */ /* 0x000ee20000000a00 */
[----:B------:R-:W-:Y:S01]  /*0e60*/  ISETP.GT.U32.AND P4, PT, R18, 0xf, PT ;  /* 0x0000000f1200780c */ /* 0x000fe20003f84070 */
[----:B------:R-:W-:-:S06]  /*0e70*/  IMAD R9, R10, 0x40, R18 ;  /* 0x000000400a097824 */ /* 0x000fcc00078e0212 */
[----:B------:R-:W4:Y:S01]  /*0e80*/  LDC.64 R6, c[0x0][0x390] ;  /* 0x0000e400ff067b82 */ /* 0x000f220000000a00 */
[----:B---3--:R-:W-:-:S05]  /*0e90*/  IMAD.WIDE.U32 R4, R9, 0x4, R4 ;  /* 0x0000000409047825 */ /* 0x008fca00078e0004 */
[----:B0-----:R-:W3:Y:S01]  /*0ea0*/  @!P4 LDG.E R13, desc[UR36][R4.64+0xc0] ;  /* 0x0000c024040dc981 */ /* 0x001ee2000c1e1900 */
[----:B----4-:R-:W-:-:S03]  /*0eb0*/  IMAD.WIDE.U32 R6, R9, 0x4, R6 ;  /* 0x0000000409067825 */ /* 0x010fc600078e0006 */
[----:B------:R-:W4:Y:S04]  /*0ec0*/  LDG.E R9, desc[UR36][R4.64] ;  /* 0x0000002404097981 */ /* 0x000f28000c1e1900 */
[----:B------:R-:W5:Y:S04]  /*0ed0*/  LDG.E R11, desc[UR36][R6.64] ;  /* 0x00000024060b7981 */ /* 0x000f68000c1e1900 */
[----:B------:R-:W2:Y:S04]  /*0ee0*/  @!P4 LDG.E R15, desc[UR36][R6.64+0xc0] ;  /* 0x0000c024060fc981 */ /* 0x000ea8000c1e1900 */
[----:B---3--:R3:W-:Y:S04]  /*0ef0*/  @!P4 STS [R8+0x20c0], R13 ;  /* 0x0020c00d0800c388 */ /* 0x0087e80000000800 */
[----:B----4-:R3:W-:Y:S04]  /*0f00*/  STS [R8+0x2000], R9 ;  /* 0x0020000908007388 */ /* 0x0107e80000000800 */
[----:B-----5:R3:W-:Y:S04]  /*0f10*/  STS [R8+0x5000], R11 ;  /* 0x0050000b08007388 */ /* 0x0207e80000000800 */
[----:B--2---:R3:W-:Y:S02]  /*0f20*/  @!P4 STS [R8+0x50c0], R15 ;  /* 0x0050c00f0800c388 */ /* 0x0047e40000000800 */
.L_x_742:
[----:B------:R-:W-:Y:S05]  /*0f30*/  BSYNC.RECONVERGENT B0 ;  /* 0x0000000000007941 */ /* 0x000fea0003800200 */
.L_x_741:
[----:B------:R-:W-:Y:S06]  /*0f40*/  BAR.SYNC.DEFER_BLOCKING 0x0 ;  /* 0x0000000000007b1d */ /* 0x000fec0000010000 */
[----:B------:R-:W-:Y:S02]  /*0f50*/  BSSY.RECONVERGENT B0, `(.L_x_750) ;  /* 0x0000138000007945 */ /* 0x000fe40003800200 */
[----:B------:R-:W-:Y:S06]  /*0f60*/  BAR.SYNC.DEFER_BLOCKING 0x0 ;  /* 0x0000000000007b1d */ /* 0x000fec0000010000 */
[----:B------:R-:W-:Y:S05]  /*0f70*/  @P3 BRA `(.L_x_751) ;  /* 0x0000001000d43947 */ /* 0x000fea0003800000 */
[----:B------:R-:W5:Y:S01]  /*0f80*/  S2UR UR5, SR_CgaCtaId ;  /* 0x00000000000579c3 */ /* 0x000f620000008800 */
[----:B------:R-:W-:Y:S01]  /*0f90*/  UMOV UR4, 0x400 ;  /* 0x0000040000047882 */ /* 0x000fe20000000000 */
[C---:B------:R-:W-:Y:S01]  /*0fa0*/  LEA R4, R17.reuse, R18, 0x6 ;  /* 0x0000001211047211 */ /* 0x040fe200078e30ff */
[----:B------:R-:W-:Y:S01]  /*0fb0*/  BSSY.RECONVERGENT B1, `(.L_x_752) ;  /* 0x000006a000017945 */ /* 0x000fe20003800200 */
[----:B------:R-:W-:-:S03]  /*0fc0*/  ISETP.GT.U32.AND P4, PT, R17, 0x1f, PT ;  /* 0x0000001f1100780c */ /* 0x000fc60003f84070 */
[----:B------:R-:W-:Y:S01]  /*0fd0*/  IMAD R4, R17, -0x10, R4 ;  /* 0xfffffff011047824 */ /* 0x000fe200078e0204 */
[----:B-----5:R-:W-:-:S04]  /*0fe0*/  ULEA UR4, UR5, UR4, 0x18 ;  /* 0x0000000405047291 */ /* 0x020fc8000f8ec0ff */
[----:B------:R-:W-:Y:S02]  /*0ff0*/  UIADD3 UR5, UPT, UPT, UR4, 0x9000, URZ ;  /* 0x0000900004057890 */ /* 0x000fe4000fffe0ff */
[----:B------:R-:W-:Y:S02]  /*1000*/  LEA R26, R18, UR4, 0x8 ;  /* 0x00000004121a7c11 */ /* 0x000fe4000f8e40ff */
[----:B------:R-:W-:Y:S02]  /*1010*/  LEA R27, R17, UR4, 0x8 ;  /* 0x00000004111b7c11 */ /* 0x000fe4000f8e40ff */
[----:B------:R-:W-:Y:S01]  /*1020*/  LEA R25, R4, UR5, 0x2 ;  /* 0x0000000504197c11 */ /* 0x000fe2000f8e10ff */
[----:B------:R-:W-:Y:S06]  /*1030*/  @P2 BRA `(.L_x_753) ;  /* 0x0000000400842947 */ /* 0x000fec0003800000 */
[----:B------:R-:W-:Y:S04]  /*1040*/  LDS.128 R4, [R27+0x6000] ;  /* 0x006000001b047984 */ /* 0x000fe80000000c00 */
[----:B0-----:R-:W0:Y:S04]  /*1050*/  LDS.128 R20, [R26] ;  /* 0x000000001a147984 */ /* 0x001e280000000c00 */
[----:B---3--:R-:W-:Y:S04]  /*1060*/  LDS.128 R12, [R27+0x6010] ;  /* 0x006010001b0c7984 */ /* 0x008fe80000000c00 */
[----:B-12-4-:R-:W1:Y:S01]  /*1070*/  LDS.128 R8, [R26+0x10] ;  /* 0x000010001a087984 */ /* 0x016e620000000c00 */
        /* <DEDUP_REMOVED lines=93> */
.L_x_753:
[----:B------:R-:W-:Y:S05]  /*1650*/  BSYNC.RECONVERGENT B1 ;  /* 0x0000000000017941 */ /* 0x000fea0003800200 */
.L_x_752:
[----:B------:R-:W-:Y:S05]  /*1660*/  @P4 BRA `(.L_x_751) ;  /* 0x0000000c00184947 */ /* 0x000fea0003800000 */
[----:B------:R-:W-:Y:S04]  /*1670*/  BSSY.RECONVERGENT B1, `(.L_x_754) ;  /* 0x0000063000017945 */ /* 0x000fe80003800200 */
[----:B------:R-:W-:Y:S05]  /*1680*/  @P2 BRA `(.L_x_755) ;  /* 0x0000000400842947 */ /* 0x000fea0003800000 */
        /* <DEDUP_REMOVED lines=97> */
.L_x_755:
[----:B------:R-:W-:Y:S05]  /*1ca0*/  BSYNC.RECONVERGENT B1 ;  /* 0x0000000000017941 */ /* 0x000fea0003800200 */
.L_x_754:
        /* <DEDUP_REMOVED lines=98> */
.L_x_751:
[----:B------:R-:W-:Y:S05]  /*22d0*/  BSYNC.RECONVERGENT B0 ;  /* 0x0000000000007941 */ /* 0x000fea0003800200 */
.L_x_750:
[----:B------:R-:W-:Y:S06]  /*22e0*/  BAR.SYNC.DEFER_BLOCKING 0x0 ;  /* 0x0000000000007b1d */ /* 0x000fec0000010000 */
[----:B------:R-:W-:Y:S04]  /*22f0*/  BSSY.RECONVERGENT B0, `(.L_x_756) ;  /* 0x0000157000007945 */ /* 0x000fe80003800200 */
[----:B------:R-:W-:Y:S05]  /*2300*/  @P3 BRA `(.L_x_757) ;  /* 0x0000001400543947 */ /* 0x000fea0003800000 */
[----:B0-----:R-:W5:Y:S04]  /*2310*/  LDL R21, [R19] ;  /* 0x0000000013157983 */ /* 0x001f680000100800 */
[----:B-1234-:R-:W5:Y:S04]  /*2320*/  LDS.128 R8, [R3] ;  /* 0x0000000003087984 */ /* 0x01ef680000000c00 */
[----:B------:R-:W0:Y:S04]  /*2330*/  LDS.128 R12, [R3+0x10] ;  /* 0x00001000030c7984 */ /* 0x000e280000000c00 */
[----:B------:R-:W1:Y:S01]  /*2340*/  LDS.128 R4, [R3+0x20] ;  /* 0x0000200003047984 */ /* 0x000e620000000c00 */
        /* <DEDUP_REMOVED lines=106> */
[----:B------:R-:W-:Y:S02]  /*29f0*/  FSEL R6, R7, R6, !P4 ;  /* 0x0000000607067208 */ /* 0x000fe40006000000 */
[----:B------:R-:W-:Y:S02]  /*2a00*/  ISETP.GT.U32.AND P4, PT, R17, 0x1f, PT ;  /* 0x0000001f1100780c */ /* 0x000fe40003f84070 */
[----:B------:R0:W-:Y:S04]  /*2a10*/  STL [R4], R21 ;  /* 0x0000001504007387 */ /* 0x0001e80000100800 */
[----:B------:R0:W-:Y:S07]  /*2a20*/  STL [R19], R6 ;  /* 0x0000000613007387 */ /* 0x0001ee0000100800 */
[----:B------:R-:W-:Y:S05]  /*2a30*/  @P4 BRA `(.L_x_757) ;  /* 0x0000000c00884947 */ /* 0x000fea0003800000 */
[----:B0-----:R-:W-:Y:S01]  /*2a40*/  VIADD R4, R17, 0x10 ;  /* 0x0000001011047836 */ /* 0x001fe20000000000 */
[----:B------:R-:W0:Y:S04]  /*2a50*/  LDS.128 R8, [R3+0xc00] ;  /* 0x000c000003087984 */ /* 0x000e280000000c00 */
[----:B------:R-:W-:Y:S01]  /*2a60*/  SHF.R.U32.HI R4, RZ, 0x4, R4 ;  /* 0x00000004ff047819 */ /* 0x000fe20000011604 */
[----:B------:R-:W1:Y:S03]  /*2a70*/  LDS.128 R12, [R3+0xc10] ;  /* 0x000c1000030c7984 */ /* 0x000e660000000c00 */
[----:B------:R-:W-:Y:S02]  /*2a80*/  LEA R20, R4, R1, 0x2 ;  /* 0x0000000104147211 */ /* 0x000fe400078e10ff */
[----:B------:R-:W2:Y:S04]  /*2a90*/  LDS.128 R4, [R3+0xc20] ;  /* 0x000c200003047984 */ /* 0x000ea80000000c00 */
[----:B------:R-:W0:Y:S02]  /*2aa0*/  LDL R21, [R20+0x18] ;  /* 0x0000180014157983 */ /* 0x000e240000100800 */
[----:B0-----:R-:W-:-:S02]  /*2ab0*/  FSETP.GEU.AND P4, PT, R21, R8, PT ;  /* 0x000000081500720b */ /* 0x001fc40003f8e000 */
[----:B------:R-:W-:Y:S02]  /*2ac0*/  STL [R20+0x24], R21 ;  /* 0x0000241514007387 */ /* 0x000fe40000100800 */
        /* <DEDUP_REMOVED lines=106> */
[----:B------:R-:W2:Y:S04]  /*3170*/  LDL R21, [R1+0x20] ;  /* 0x0000200001157983 */ /* 0x000ea80000100800 */
[----:B------:R-:W2:Y:S04]  /*3180*/  LDS.128 R12, [R3+0x1800] ;  /* 0x00180000030c7984 */ /* 0x000ea80000000c00 */
[----:B0-----:R-:W0:Y:S04]  /*3190*/  LDS.128 R4, [R3+0x1810] ;  /* 0x0018100003047984 */ /* 0x001e280000000c00 */
        /* <DEDUP_REMOVED lines=108> */
.L_x_757:
[----:B------:R-:W-:Y:S05]  /*3860*/  BSYNC.RECONVERGENT B0 ;  /* 0x0000000000007941 */ /* 0x000fea0003800200 */
.L_x_756:
[----:B------:R-:W-:Y:S01]  /*3870*/  BAR.SYNC.DEFER_BLOCKING 0x0 ;  /* 0x0000000000007b1d */ /* 0x000fe20000010000 */
[----:B------:R-:W-:-:S13]  /*3880*/  ISETP.NE.AND P4, PT, R24, RZ, PT ;  /* 0x000000ff1800720c */ /* 0x000fda0003f85270 */
[----:B------:R-:W-:Y:S05]  /*3890*/  @!P4 BRA `(.L_x_758) ;  /* 0x0000000000e0c947 */ /* 0x000fea0003800000 */
[----:B0--3--:R-:W3:Y:S04]  /*38a0*/  LDL R15, [R1+0x24] ;  /* 0x00002400010f7983 */ /* 0x009ee80000100800 */
[----:B------:R-:W3:Y:S04]  /*38b0*/  LDL R22, [R1+0x18] ;  /* 0x0000180001167983 */ /* 0x000ee80000100800 */
[----:B------:R-:W5:Y:S04]  /*38c0*/  LDL R26, [R1+0x28] ;  /* 0x00002800011a7983 */ /* 0x000f680000100800 */
[----:B------:R-:W5:Y:S04]  /*38d0*/  LDL R23, [R1+0x1c] ;  /* 0x00001c0001177983 */ /* 0x000f680000100800 */
[----:B------:R-:W5:Y:S04]  /*38e0*/  LDL R21, [R1+0x2c] ;  /* 0x00002c0001157983 */ /* 0x000f680000100800 */
[----:B------:R-:W5:Y:S04]  /*38f0*/  LDL R14, [R1+0x20] ;  /* 0x00002000010e7983 */ /* 0x000f680000100800 */
[----:B-12-4-:R-:W2:Y:S04]  /*3900*/  LDL.64 R8, [R1] ;  /* 0x0000000001087983 */ /* 0x016ea80000100a00 */
[----:B------:R-:W4:Y:S04]  /*3910*/  LDL R12, [R1+0x30] ;  /* 0x00003000010c7983 */ /* 0x000f280000100800 */
[----:B------:R-:W4:Y:S04]  /*3920*/  LDL.64 R4, [R1+0x8] ;  /* 0x0000080001047983 */ /* 0x000f280000100a00 */
[----:B------:R-:W4:Y:S04]  /*3930*/  LDL R11, [R1+0x34] ;  /* 0x00003400010b7983 */ /* 0x000f280000100800 */
[----:B------:R-:W4:Y:S04]  /*3940*/  LDL.64 R6, [R1+0x10] ;  /* 0x0000100001067983 */ /* 0x000f280000100a00 */
[----:B------:R-:W4:Y:S01]  /*3950*/  LDL R10, [R1+0x38] ;  /* 0x00003800010a7983 */ /* 0x000f220000100800 */
[----:B------:R-:W-:-:S02]  /*3960*/  IMAD.MOV.U32 R13, RZ, RZ, 0x3bbb989d ;  /* 0x3bbb989dff0d7424 */ /* 0x000fc400078e00ff */
[----:B---3--:R-:W-:Y:S01]  /*3970*/  FADD R22, R15, -R22 ;  /* 0x800000160f167221 */ /* 0x008fe20000000000 */
[----:B------:R-:W-:-:S03]  /*3980*/  IMAD.MOV.U32 R15, RZ, RZ, 0x437c0000 ;  /* 0x437c0000ff0f7424 */ /* 0x000fc600078e00ff */
[----:B------:R-:W-:-:S04]  /*3990*/  FFMA.SAT R20, R22, R13, 0.5 ;  /* 0x3f00000016147423 */ /* 0x000fc8000000200d */
[----:B------:R-:W-:Y:S01]  /*39a0*/  FFMA.RM R20, R20, R15, 12582913 ;  /* 0x4b40000114147423 */ /* 0x000fe2000000400f */
[----:B-----5:R-:W-:-:S03]  /*39b0*/  FADD R26, R26, -R23 ;  /* 0x800000171a1a7221 */ /* 0x020fc60000000000 */
[----:B------:R-:W-:Y:S01]  /*39c0*/  FADD R23, R20, -12583039 ;  /* 0xcb40007f14177421 */ /* 0x000fe20000000000 */
[-C--:B------:R-:W-:Y:S01]  /*39d0*/  FFMA.SAT R28, R26, R13.reuse, 0.5 ;  /* 0x3f0000001a1c7423 */ /* 0x080fe2000000200d */
[----:B------:R-:W-:Y:S02]  /*39e0*/  FADD R14, R21, -R14 ;  /* 0x8000000e150e7221 */ /* 0x000fe40000000000 */
[----:B------:R-:W-:Y:S02]  /*39f0*/  FFMA R23, R22, 1.4426950216293334961, -R23 ;  /* 0x3fb8aa3b16177823 */ /* 0x000fe40000000817 */
[----:B------:R-:W-:Y:S01]  /*3a00*/  FFMA.SAT R21, R14, R13, 0.5 ;  /* 0x3f0000000e157423 */ /* 0x000fe2000000200d */
[-C--:B------:R-:W-:Y:S01]  /*3a10*/  FFMA.RM R13, R28, R15.reuse, 12582913 ;  /* 0x4b4000011c0d7423 */ /* 0x080fe2000000400f */
[----:B------:R-:W-:Y:S02]  /*3a20*/  FFMA R22, R22, 1.925963033500011079e-08, R23 ;  /* 0x32a5706016167823 */ /* 0x000fe40000000017 */
[----:B------:R-:W-:Y:S01]  /*3a30*/  FFMA.RM R15, R21, R15, 12582913 ;  /* 0x4b400001150f7423 */ /* 0x000fe2000000400f */
[----:B------:R-:W-:-:S03]  /*3a40*/  FADD R21, R13, -12583039 ;  /* 0xcb40007f0d157421 */ /* 0x000fc60000000000 */
[----:B------:R-:W-:Y:S01]  /*3a50*/  FADD R23, R15, -12583039 ;  /* 0xcb40007f0f177421 */ /* 0x000fe20000000000 */
[----:B------:R-:W-:Y:S01]  /*3a60*/  FFMA R21, R26, 1.4426950216293334961, -R21 ;  /* 0x3fb8aa3b1a157823 */ /* 0x000fe20000000815 */
[----:B------:R-:W0:Y:S02]  /*3a70*/  MUFU.EX2 R22, R22 ;  /* 0x0000001600167308 */ /* 0x000e240000000800 */
[----:B------:R-:W-:Y:S01]  /*3a80*/  FFMA R23, R14, 1.4426950216293334961, -R23 ;  /* 0x3fb8aa3b0e177823 */ /* 0x000fe20000000817 */
[----:B------:R-:W-:-:S03]  /*3a90*/  FFMA R21, R26, 1.925963033500011079e-08, R21 ;  /* 0x32a570601a157823 */ /* 0x000fc60000000015 */
[----:B------:R-:W-:Y:S01]  /*3aa0*/  FFMA R14, R14, 1.925963033500011079e-08, R23 ;  /* 0x32a570600e0e7823 */ /* 0x000fe20000000017 */
[----:B------:R-:W-:Y:S01]  /*3ab0*/  SHF.L.U32 R23, R20, 0x17, RZ ;  /* 0x0000001714177819 */ /* 0x000fe200000006ff */
[----:B------:R-:W-:Y:S01]  /*3ac0*/  IMAD.SHL.U32 R20, R13, 0x800000, RZ ;  /* 0x008000000d147824 */ /* 0x000fe200078e00ff */
[----:B------:R-:W1:Y:S01]  /*3ad0*/  MUFU.EX2 R21, R21 ;  /* 0x0000001500157308 */ /* 0x000e620000000800 */
[----:B------:R-:W-:-:S07]  /*3ae0*/  SHF.L.U32 R13, R15, 0x17, RZ ;  /* 0x000000170f0d7819 */ /* 0x000fce00000006ff */
[----:B------:R-:W3:Y:S01]  /*3af0*/  MUFU.EX2 R14, R14 ;  /* 0x0000000e000e7308 */ /* 0x000ee20000000800 */
[----:B0-----:R-:W-:-:S04]  /*3b00*/  FMUL R23, R23, R22 ;  /* 0x0000001617177220 */ /* 0x001fc80000400000 */
[C---:B--2---:R-:W-:Y:S01]  /*3b10*/  FMUL R8, R23.reuse, R8 ;  /* 0x0000000817087220 */ /* 0x044fe20000400000 */
[C---:B------:R-:W-:Y:S01]  /*3b20*/  FMUL R9, R23.reuse, R9 ;  /* 0x0000000917097220 */ /* 0x040fe20000400000 */
[----:B----4-:R-:W-:Y:S01]  /*3b30*/  FMUL R12, R23, R12 ;  /* 0x0000000c170c7220 */ /* 0x010fe20000400000 */
[----:B-1----:R-:W-:-:S03]  /*3b40*/  FMUL R20, R20, R21 ;  /* 0x0000001514147220 */ /* 0x002fc60000400000 */
[----:B------:R0:W-:Y:S01]  /*3b50*/  STL.64 [R1], R8 ;  /* 0x0000000801007387 */ /* 0x0001e20000100a00 */
[C---:B------:R-:W-:Y:S01]  /*3b60*/  FMUL R4, R20.reuse, R4 ;  /* 0x0000000414047220 */ /* 0x040fe20000400000 */
[C---:B------:R-:W-:Y:S02]  /*3b70*/  FMUL R5, R20.reuse, R5 ;  /* 0x0000000514057220 */ /* 0x040fe40000400000 */
[----:B------:R0:W-:Y:S01]  /*3b80*/  STL [R1+0x30], R12 ;  /* 0x0000300c01007387 */ /* 0x0001e20000100800 */
[----:B---3--:R-:W-:Y:S01]  /*3b90*/  FMUL R13, R13, R14 ;  /* 0x0000000e0d0d7220 */ /* 0x008fe20000400000 */
[----:B------:R-:W-:Y:S02]  /*3ba0*/  FMUL R14, R20, R11 ;  /* 0x0000000b140e7220 */ /* 0x000fe40000400000 */
[----:B------:R0:W-:Y:S01]  /*3bb0*/  STL.64 [R1+0x8], R4 ;  /* 0x0000080401007387 */ /* 0x0001e20000100a00 */
[C---:B------:R-:W-:Y:S01]  /*3bc0*/  FMUL R6, R13.reuse, R6 ;  /* 0x000000060d067220 */ /* 0x040fe20000400000 */
[C---:B------:R-:W-:Y:S01]  /*3bd0*/  FMUL R7, R13.reuse, R7 ;  /* 0x000000070d077220 */ /* 0x040fe20000400000 */
[----:B------:R-:W-:Y:S01]  /*3be0*/  FMUL R10, R13, R10 ;  /* 0x0000000a0d0a7220 */ /* 0x000fe20000400000 */
[----:B------:R0:W-:Y:S04]  /*3bf0*/  STL [R1+0x34], R14 ;  /* 0x0000340e01007387 */ /* 0x0001e80000100800 */
[----:B------:R0:W-:Y:S04]  /*3c00*/  STL.64 [R1+0x10], R6 ;  /* 0x0000100601007387 */ /* 0x0001e80000100a00 */
[----:B------:R0:W-:Y:S02]  /*3c10*/  STL [R1+0x38], R10 ;  /* 0x0000380a01007387 */ /* 0x0001e40000100800 */
.L_x_758:
[----:B------:R-:W-:Y:S04]  /*3c20*/  BSSY.RECONVERGENT B0, `(.L_x_759) ;  /* 0x0000115000007945 */ /* 0x000fe80003800200 */
[----:B------:R-:W-:Y:S05]  /*3c30*/  @P3 BRA `(.L_x_760) ;  /* 0x00000010004c3947 */ /* 0x000fea0003800000 */
[----:B0-----:R0:W5:Y:S01]  /*3c40*/  LDL R4, [R19] ;  /* 0x0000000013047983 */ /* 0x0011620000100800 */
[----:B------:R-:W-:Y:S01]  /*3c50*/  MOV R5, 0x400 ;  /* 0x0000040000057802 */ /* 0x000fe20000000f00 */
[----:B---3--:R-:W-:Y:S01]  /*3c60*/  HFMA2 R9, -RZ, RZ, 0, 0 ;  /* 0x00000000ff097431 */ /* 0x008fe200000001ff */
[----:B------:R-:W-:Y:S01]  /*3c70*/  ISETP.GT.U32.AND P3, PT, R18, 0x3f, PT ;  /* 0x0000003f1200780c */ /* 0x000fe20003f64070 */
[----:B------:R-:W3:Y:S01]  /*3c80*/  S2R R6, SR_CgaCtaId ;  /* 0x0000000000067919 */ /* 0x000ee20000008800 */
[----:B------:R-:W-:Y:S01]  /*3c90*/  UMOV UR4, 0x3000 ;  /* 0x0000300000047882 */ /* 0x000fe20000000000 */
[----:B---3--:R-:W-:-:S05]  /*3ca0*/  LEA R5, R6, R5, 0x18 ;  /* 0x0000000506057211 */ /* 0x008fca00078ec0ff */
[--C-:B------:R-:W-:Y:S02]  /*3cb0*/  IMAD R6, R18, 0x4, R5.reuse ;  /* 0x0000000412067824 */ /* 0x100fe400078e0205 */
[----:B------:R-:W-:Y:S02]  /*3cc0*/  IMAD R5, R17, 0xc0, R5 ;  /* 0x000000c011057824 */ /* 0x000fe400078e0205 */
[----:B------:R-:W-:-:S03]  /*3cd0*/  VIADD R6, R6, 0x33c0 ;  /* 0x000033c006067836 */ /* 0x000fc60000000000 */
[----:B0-----:R-:W-:-:S07]  /*3ce0*/  IADD3 R5, PT, PT, R5, 0x900c, RZ ;  /* 0x0000900c05057810 */ /* 0x001fce0007ffe0ff */
.L_x_761:
[----:B------:R-:W-:Y:S01]  /*3cf0*/  ISETP.GT.U32.AND P4, PT, R18, 0xf, PT ;  /* 0x0000000f1200780c */ /* 0x000fe20003f84070 */
[----:B0-----:R-:W0:Y:S01]  /*3d00*/  LDS R7, [R5+-0xc] ;  /* 0xfffff40005077984 */ /* 0x001e220000000800 */
[----:B-12-4-:R-:W-:Y:S02]  /*3d10*/  SHF.R.U32.HI R8, RZ, 0x4, R17 ;  /* 0x00000004ff087819 */ /* 0x016fe40000011611 */
[----:B------:R-:W-:Y:S01]  /*3d20*/  MOV R10, 0x3bbb989d ;  /* 0x3bbb989d000a7802 */ /* 0x000fe20000000f00 */
[----:B------:R-:W1:Y:S02]  /*3d30*/  @!P3 LDS R20, [R6+-0x3c0] ;  /* 0xfffc40000614b984 */ /* 0x000e640000000800 */
[----:B------:R-:W-:-:S05]  /*3d40*/  IMAD R11, R8, 0x8, R1 ;  /* 0x00000008080b7824 */ /* 0x000fca00078e0201 */
[----:B------:R-:W1:Y:S04]  /*3d50*/  @!P3 LDL R13, [R11] ;  /* 0x000000000b0db983 */ /* 0x000e680000100800 */
[----:B------:R-:W2:Y:S04]  /*3d60*/  @!P4 LDL R15, [R11+0x4] ;  /* 0x000004000b0fc983 */ /* 0x000ea80000100800 */
[----:B------:R-:W2:Y:S01]  /*3d70*/  @!P4 LDS R12, [R6+-0x300] ;  /* 0xfffd0000060cc984 */ /* 0x000ea20000000800 */
[----:B0----5:R-:W-:Y:S01]  /*3d80*/  FADD R21, -R4, R7 ;  /* 0x0000000704157221 */ /* 0x021fe20000000100 */
[----:B------:R-:W-:-:S03]  /*3d90*/  IMAD.MOV.U32 R7, RZ, RZ, 0x437c0000 ;  /* 0x437c0000ff077424 */ /* 0x000fc600078e00ff */
[----:B------:R-:W-:-:S04]  /*3da0*/  FFMA.SAT R8, R21, R10, 0.5 ;  /* 0x3f00000015087423 */ /* 0x000fc8000000200a */
[----:B------:R-:W-:-:S04]  /*3db0*/  FFMA.RM R8, R8, R7, 12582913 ;  /* 0x4b40000108087423 */ /* 0x000fc80000004007 */
[C---:B------:R-:W-:Y:S01]  /*3dc0*/  FADD R14, R8.reuse, -12583039 ;  /* 0xcb40007f080e7421 */ /* 0x040fe20000000000 */
[----:B------:R-:W-:-:S03]  /*3dd0*/  SHF.L.U32 R8, R8, 0x17, RZ ;  /* 0x0000001708087819 */ /* 0x000fc600000006ff */
[----:B------:R-:W-:-:S04]  /*3de0*/  FFMA R14, R21, 1.4426950216293334961, -R14 ;  /* 0x3fb8aa3b150e7823 */ /* 0x000fc8000000080e */
[----:B------:R-:W-:-:S04]  /*3df0*/  FFMA R14, R21, 1.925963033500011079e-08, R14 ;  /* 0x32a57060150e7823 */ /* 0x000fc8000000000e */
[----:B------:R0:W3:Y:S02]  /*3e00*/  MUFU.EX2 R21, R14 ;  /* 0x0000000e00157308 */ /* 0x0000e40000000800 */
[----:B0-----:R-:W-:Y:S01]  /*3e10*/  @!P4 LDS R14, [R6+-0x200] ;  /* 0xfffe0000060ec984 */ /* 0x001fe20000000800 */
[----:B---3--:R-:W-:-:S03]  /*3e20*/  FMUL R8, R8, R21 ;  /* 0x0000001508087220 */ /* 0x008fc60000400000 */
[----:B------:R-:W0:Y:S01]  /*3e30*/  LDS R21, [R5+-0x8] ;  /* 0xfffff80005157984 */ /* 0x000e220000000800 */
[C---:B-1----:R-:W-:Y:S01]  /*3e40*/  @!P3 FFMA R22, R8.reuse, R20, R13 ;  /* 0x000000140816b223 */ /* 0x042fe2000000000d */
[----:B--2---:R-:W-:-:S04]  /*3e50*/  @!P4 FFMA R12, R8, R12, R15 ;  /* 0x0000000c080cc223 */ /* 0x004fc8000000000f */
[----:B------:R-:W-:Y:S04]  /*3e60*/  @!P3 STL [R11], R22 ;  /* 0x000000160b00b387 */ /* 0x000fe80000100800 */
[----:B------:R1:W-:Y:S04]  /*3e70*/  @!P4 STL [R11+0x4], R12 ;  /* 0x0000040c0b00c387 */ /* 0x0003e80000100800 */
[----:B------:R-:W2:Y:S04]  /*3e80*/  @!P3 LDL R13, [R11] ;  /* 0x000000000b0db983 */ /* 0x000ea80000100800 */
[----:B------:R-:W3:Y:S01]  /*3e90*/  @!P4 LDL R15, [R11+0x4] ;  /* 0x000004000b0fc983 */ /* 0x000ee20000100800 */
[----:B0-----:R-:W-:-:S03]  /*3ea0*/  FADD R21, -R4, R21 ;  /* 0x0000001504157221 */ /* 0x001fc60000000100 */
[----:B------:R-:W2:Y:S01]  /*3eb0*/  @!P3 LDS R20, [R6+-0x2c0] ;  /* 0xfffd40000614b984 */ /* 0x000ea20000000800 */
[----:B------:R-:W-:-:S04]  /*3ec0*/  FFMA.SAT R26, R21, R10, 0.5 ;  /* 0x3f000000151a7423 */ /* 0x000fc8000000200a */
[----:B------:R-:W-:-:S04]  /*3ed0*/  FFMA.RM R26, R26, R7, 12582913 ;  /* 0x4b4000011a1a7423 */ /* 0x000fc80000004007 */
[C---:B------:R-:W-:Y:S01]  /*3ee0*/  FADD R28, R26.reuse, -12583039 ;  /* 0xcb40007f1a1c7421 */ /* 0x040fe20000000000 */
[----:B-1----:R-:W-:-:S03]  /*3ef0*/  IMAD.SHL.U32 R12, R26, 0x800000, RZ ;  /* 0x008000001a0c7824 */ /* 0x002fc600078e00ff */
[----:B------:R-:W-:-:S04]  /*3f00*/  FFMA R28, R21, 1.4426950216293334961, -R28 ;  /* 0x3fb8aa3b151c7823 */ /* 0x000fc8000000081c */
[----:B------:R-:W-:-:S04]  /*3f10*/  FFMA R28, R21, 1.925963033500011079e-08, R28 ;  /* 0x32a57060151c7823 */ /* 0x000fc8000000001c */
[----:B------:R-:W0:Y:S02]  /*3f20*/  MUFU.EX2 R21, R28 ;  /* 0x0000001c00157308 */ /* 0x000e240000000800 */
[----:B0-----:R-:W-:-:S04]  /*3f30*/  FMUL R12, R12, R21 ;  /* 0x000000150c0c7220 */ /* 0x001fc80000400000 */
[C---:B--2---:R-:W-:Y:S02]  /*3f40*/  @!P3 FFMA R22, R12.reuse, R20, R13 ;  /* 0x000000140c16b223 */ /* 0x044fe4000000000d */
[----:B------:R-:W-:Y:S01]  /*3f50*/  @!P3 LDS R20, [R6+-0x1c0] ;  /* 0xfffe40000614b984 */ /* 0x000fe20000000800 */
[----:B---3--:R-:W-:-:S03]  /*3f60*/  @!P4 FFMA R26, R12, R14, R15 ;  /* 0x0000000e0c1ac223 */ /* 0x008fc6000000000f */
[----:B------:R-:W-:Y:S04]  /*3f70*/  @!P3 STL [R11], R22 ;  /* 0x000000160b00b387 */ /* 0x000fe80000100800 */
[----:B------:R-:W-:Y:S04]  /*3f80*/  @!P4 STL [R11+0x4], R26 ;  /* 0x0000041a0b00c387 */ /* 0x000fe80000100800 */
[----:B------:R-:W2:Y:S04]  /*3f90*/  @!P3 LDL R13, [R11] ;  /* 0x000000000b0db983 */ /* 0x000ea80000100800 */
[----:B------:R-:W3:Y:S04]  /*3fa0*/  @!P4 LDL R14, [R11+0x4] ;  /* 0x000004000b0ec983 */ /* 0x000ee80000100800 */
[----:B------:R-:W0:Y:S02]  /*3fb0*/  LDS R15, [R5+-0x4] ;  /* 0xfffffc00050f7984 */ /* 0x000e240000000800 */
[----:B0-----:R-:W-:-:S02]  /*3fc0*/  FADD R21, -R4, R15 ;  /* 0x0000000f04157221 */ /* 0x001fc40000000100 */
[----:B------:R-:W3:Y:S02]  /*3fd0*/  @!P4 LDS R15, [R6+-0x100] ;  /* 0xffff0000060fc984 */ /* 0x000ee40000000800 */
[----:B------:R-:W-:-:S04]  /*3fe0*/  FFMA.SAT R28, R21, R10, 0.5 ;  /* 0x3f000000151c7423 */ /* 0x000fc8000000200a */
[----:B------:R-:W-:-:S04]  /*3ff0*/  FFMA.RM R28, R28, R7, 12582913 ;  /* 0x4b4000011c1c7423 */ /* 0x000fc80000004007 */
[----:B------:R-:W-:-:S04]  /*4000*/  FADD R23, R28, -12583039 ;  /* 0xcb40007f1c177421 */ /* 0x000fc80000000000 */
[----:B------:R-:W-:-:S04]  /*4010*/  FFMA R22, R21, 1.4426950216293334961, -R23 ;  /* 0x3fb8aa3b15167823 */ /* 0x000fc80000000817 */
[----:B------:R-:W-:Y:S01]  /*4020*/  FFMA R21, R21, 1.925963033500011079e-08, R22 ;  /* 0x32a5706015157823 */ /* 0x000fe20000000016 */
[----:B------:R-:W-:-:S05]  /*4030*/  SHF.L.U32 R22, R28, 0x17, RZ ;  /* 0x000000171c167819 */ /* 0x000fca00000006ff */
[----:B------:R-:W0:Y:S02]  /*4040*/  MUFU.EX2 R21, R21 ;  /* 0x0000001500157308 */ /* 0x000e240000000800 */
[----:B0-----:R-:W-:-:S04]  /*4050*/  FMUL R22, R22, R21 ;  /* 0x0000001516167220 */ /* 0x001fc80000400000 */
[C---:B--2---:R-:W-:Y:S01]  /*4060*/  @!P3 FFMA R20, R22.reuse, R20, R13 ;  /* 0x000000141614b223 */ /* 0x044fe2000000000d */
[----:B---3--:R-:W-:-:S04]  /*4070*/  @!P4 FFMA R26, R22, R15, R14 ;  /* 0x0000000f161ac223 */ /* 0x008fc8000000000e */
[----:B------:R-:W-:Y:S04]  /*4080*/  @!P3 STL [R11], R20 ;  /* 0x000000140b00b387 */ /* 0x000fe80000100800 */
[----:B------:R-:W-:Y:S04]  /*4090*/  @!P4 STL [R11+0x4], R26 ;  /* 0x0000041a0b00c387 */ /* 0x000fe80000100800 */
[----:B------:R-:W2:Y:S04]  /*40a0*/  @!P3 LDL R13, [R11] ;  /* 0x000000000b0db983 */ /* 0x000ea80000100800 */
[----:B------:R-:W3:Y:S01]  /*40b0*/  @!P4 LDL R14, [R11+0x4] ;  /* 0x000004000b0ec983 */ /* 0x000ee20000100800 */
[----:B------:R-:W-:Y:S01]  /*40c0*/  UIADD3 UR4, UPT, UPT, UR4, 0x400, URZ ;  /* 0x0000040004047890 */ /* 0x000fe2000fffe0ff */
[----:B------:R-:W-:-:S02]  /*40d0*/  FADD R9, R8, R9 ;  /* 0x0000000908097221 */ /* 0x000fc40000000000 */
[----:B------:R0:W1:Y:S01]  /*40e0*/  LDS R15, [R5] ;  /* 0x00000000050f7984 */ /* 0x0000620000000800 */
[----:B------:R-:W-:Y:S01]  /*40f0*/  UISETP.NE.AND UP0, UPT, UR4, 0x6000, UPT ;  /* 0x000060000400788c */ /* 0x000fe2000bf05270 */
[----:B------:R-:W-:-:S04]  /*4100*/  FADD R9, R9, R12 ;  /* 0x0000000c09097221 */ /* 0x000fc80000000000 */
[----:B------:R-:W-:Y:S01]  /*4110*/  FADD R9, R9, R22 ;  /* 0x0000001609097221 */ /* 0x000fe20000000000 */
[----:B0-----:R-:W-:Y:S01]  /*4120*/  IADD3 R5, PT, PT, R5, 0x10, RZ ;  /* 0x0000001005057810 */ /* 0x001fe20007ffe0ff */
[----:B-1----:R-:W-:Y:S02]  /*4130*/  FADD R23, -R4, R15 ;  /* 0x0000000f04177221 */ /* 0x002fe40000000100 */
[----:B------:R-:W-:Y:S02]  /*4140*/  @!P4 LDS R15, [R6] ;  /* 0x00000000060fc984 */ /* 0x000fe40000000800 */
[----:B------:R-:W-:Y:S02]  /*4150*/  FFMA.SAT R28, R23, R10, 0.5 ;  /* 0x3f000000171c7423 */ /* 0x000fe4000000200a */
[----:B------:R0:W2:Y:S02]  /*4160*/  @!P3 LDS R10, [R6+-0xc0] ;  /* 0xffff4000060ab984 */ /* 0x0000a40000000800 */
[----:B------:R-:W-:-:S04]  /*4170*/  FFMA.RM R28, R28, R7, 12582913 ;  /* 0x4b4000011c1c7423 */ /* 0x000fc80000004007 */
[C---:B------:R-:W-:Y:S01]  /*4180*/  FADD R7, R28.reuse, -12583039 ;  /* 0xcb40007f1c077421 */ /* 0x040fe20000000000 */
[----:B------:R-:W-:Y:S02]  /*4190*/  IMAD.SHL.U32 R28, R28, 0x800000, RZ ;  /* 0x008000001c1c7824 */ /* 0x000fe400078e00ff */
[----:B0-----:R-:W-:Y:S02]  /*41a0*/  VIADD R6, R6, 0x400 ;  /* 0x0000040006067836 */ /* 0x001fe40000000000 */
[----:B------:R-:W-:-:S04]  /*41b0*/  FFMA R20, R23, 1.4426950216293334961, -R7 ;  /* 0x3fb8aa3b17147823 */ /* 0x000fc80000000807 */
[----:B------:R-:W-:-:S04]  /*41c0*/  FFMA R20, R23, 1.925963033500011079e-08, R20 ;  /* 0x32a5706017147823 */ /* 0x000fc80000000014 */
[----:B------:R-:W0:Y:S02]  /*41d0*/  MUFU.EX2 R7, R20 ;  /* 0x0000001400077308 */ /* 0x000e240000000800 */
[----:B0-----:R-:W-:-:S04]  /*41e0*/  FMUL R28, R28, R7 ;  /* 0x000000071c1c7220 */ /* 0x001fc80000400000 */
[----:B------:R-:W-:Y:S01]  /*41f0*/  FADD R9, R9, R28 ;  /* 0x0000001c09097221 */ /* 0x000fe20000000000 */
[C---:B--2---:R-:W-:Y:S01]  /*4200*/  @!P3 FFMA R10, R28.reuse, R10, R13 ;  /* 0x0000000a1c0ab223 */ /* 0x044fe2000000000d */
[----:B---3--:R-:W-:-:S04]  /*4210*/  @!P4 FFMA R14, R28, R15, R14 ;  /* 0x0000000f1c0ec223 */ /* 0x008fc8000000000e */
[----:B------:R0:W-:Y:S04]  /*4220*/  @!P3 STL [R11], R10 ;  /* 0x0000000a0b00b387 */ /* 0x0001e80000100800 */
[----:B------:R0:W-:Y:S01]  /*4230*/  @!P4 STL [R11+0x4], R14 ;  /* 0x0000040e0b00c387 */ /* 0x0001e20000100800 */
[----:B------:R-:W-:Y:S05]  /*4240*/  BRA.U UP0, `(.L_x_761) ;  /* 0xfffffff900a87547 */ /* 0x000fea000b83ffff */
[----:B------:R-:W-:-:S04]  /*4250*/  SHF.R.U32.HI R5, RZ, 0x4, R17 ;  /* 0x00000004ff057819 */ /* 0x000fc80000011611 */
[----:B------:R-:W-:-:S05]  /*4260*/  LEA R4, R5, R16, 0x2 ;  /* 0x0000001005047211 */ /* 0x000fca00078e10ff */
[----:B------:R-:W2:Y:S01]  /*4270*/  LDL R6, [R4] ;  /* 0x0000000004067983 */ /* 0x000ea20000100800 */
[----:B------:R-:W-:Y:S01]  /*4280*/  ISETP.GT.U32.AND P5, PT, R17, 0x1f, PT ;  /* 0x0000001f1100780c */ /* 0x000fe20003fa4070 */
[----:B--2---:R-:W-:-:S05]  /*4290*/  FADD R9, R9, R6 ;  /* 0x0000000609097221 */ /* 0x004fca0000000000 */
[----:B------:R1:W-:Y:S07]  /*42a0*/  STL [R4], R9 ;  /* 0x0000000904007387 */ /* 0x0003ee0000100800 */
[----:B------:R-:W-:Y:S05]  /*42b0*/  @P5 BRA `(.L_x_760) ;  /* 0x0000000800ac5947 */ /* 0x000fea0003800000 */
[----:B------:R-:W-:-:S05]  /*42c0*/  VIADD R8, R17, 0x10 ;  /* 0x0000001011087836 */ /* 0x000fca0000000000 */
[----:B0-----:R-:W-:-:S04]  /*42d0*/  SHF.R.U32.HI R10, RZ, 0x4, R8 ;  /* 0x00000004ff0a7819 */ /* 0x001fc80000011608 */
[----:B-1----:R-:W-:-:S06]  /*42e0*/  LEA R9, R10, R1, 0x2 ;  /* 0x000000010a097211 */ /* 0x002fcc00078e10ff */
[----:B------:R-:W5:Y:S01]  /*42f0*/  LDL R9, [R9+0x18] ;  /* 0x0000180009097983 */ /* 0x000f620000100800 */
[----:B------:R-:W0:Y:S01]  /*4300*/  S2UR UR5, SR_CgaCtaId ;  /* 0x00000000000579c3 */ /* 0x000e220000008800 */
[----:B------:R-:W-:Y:S01]  /*4310*/  CS2R R12, SRZ ;  /* 0x00000000000c7805 */ /* 0x000fe2000001ff00 */
[----:B------:R-:W-:Y:S02]  /*4320*/  UMOV UR4, 0x400 ;  /* 0x0000040000047882 */ /* 0x000fe40000000000 */
[----:B0-----:R-:W-:-:S12]  /*4330*/  ULEA UR4, UR5, UR4, 0x18 ;  /* 0x0000000405047291 */ /* 0x001fd8000f8ec0ff */
.L_x_762:
[----:B0-----:R-:W-:-:S05]  /*4340*/  IMAD R14, R10, 0x8, R1 ;  /* 0x000000080a0e7824 */ /* 0x001fca00078e0201 */
[----:B------:R-:W2:Y:S04]  /*4350*/  @!P3 LDL R21, [R14] ;  /* 0x000000000e15b983 */ /* 0x000ea80000100800 */
[----:B------:R-:W3:Y:S01]  /*4360*/  @!P4 LDL R23, [R14+0x4] ;  /* 0x000004000e17c983 */ /* 0x000ee20000100800 */
[C---:B------:R-:W-:Y:S01]  /*4370*/  LEA R5, R12.reuse, R3, 0x2 ;  /* 0x000000030c057211 */ /* 0x040fe200078e10ff */
[----:B------:R-:W-:Y:S02]  /*4380*/  HFMA2 R15, -RZ, RZ, 3.7421875, 0 ;  /* 0x437c0000ff0f7431 */ /* 0x000fe400000001ff */
[----:B------:R-:W-:Y:S02]  /*4390*/  IMAD.MOV.U32 R11, RZ, RZ, 0x3bbb989d ;  /* 0x3bbb989dff0b7424 */ /* 0x000fe400078e00ff */
[----:B------:R-:W-:Y:S01]  /*43a0*/  IMAD R22, R12, 0x40, R18 ;  /* 0x000000400c167824 */ /* 0x000fe200078e0212 */
[----:B------:R-:W0:Y:S02]  /*43b0*/  LDS.128 R4, [R5+0xc00] ;  /* 0x000c000005047984 */ /* 0x000e240000000c00 */
[----:B0----5:R-:W-:-:S04]  /*43c0*/  FADD R4, -R9, R4 ;  /* 0x0000000409047221 */ /* 0x021fc80000000100 */
[----:B------:R-:W-:-:S04]  /*43d0*/  FFMA.SAT R20, R4, R11, 0.5 ;  /* 0x3f00000004147423 */ /* 0x000fc8000000200b */
[----:B------:R-:W-:-:S04]  /*43e0*/  FFMA.RM R20, R20, R15, 12582913 ;  /* 0x4b40000114147423 */ /* 0x000fc8000000400f */
[----:B------:R-:W-:-:S04]  /*43f0*/  FADD R25, R20, -12583039 ;  /* 0xcb40007f14197421 */ /* 0x000fc80000000000 */
[----:B------:R-:W-:-:S04]  /*4400*/  FFMA R25, R4, 1.4426950216293334961, -R25 ;  /* 0x3fb8aa3b04197823 */ /* 0x000fc80000000819 */
[----:B------:R-:W-:Y:S01]  /*4410*/  FFMA R25, R4, 1.925963033500011079e-08, R25 ;  /* 0x32a5706004197823 */ /* 0x000fe20000000019 */
[----:B------:R-:W-:Y:S02]  /*4420*/  SHF.L.U32 R4, R20, 0x17, RZ ;  /* 0x0000001714047819 */ /* 0x000fe400000006ff */
[----:B------:R-:W-:-:S03]  /*4430*/  LEA R20, R22, UR4, 0x2 ;  /* 0x0000000416147c11 */ /* 0x000fc6000f8e10ff */
[----:B------:R-:W0:Y:S02]  /*4440*/  MUFU.EX2 R25, R25 ;  /* 0x0000001900197308 */ /* 0x000e240000000800 */
[----:B------:R-:W2:Y:S04]  /*4450*/  @!P3 LDS R22, [R20+0x3000] ;  /* 0x003000001416b984 */ /* 0x000ea80000000800 */
[----:B------:R-:W3:Y:S01]  /*4460*/  @!P4 LDS R26, [R20+0x30c0] ;  /* 0x0030c000141ac984 */ /* 0x000ee20000000800 */
[----:B------:R-:W-:-:S03]  /*4470*/  FADD R28, -R9, R5 ;  /* 0x00000005091c7221 */ /* 0x000fc60000000100 */
[----:B------:R-:W-:Y:S01]  /*4480*/  @!P4 LDS R27, [R20+0x31c0] ;  /* 0x0031c000141bc984 */ /* 0x000fe20000000800 */
[----:B0-----:R-:W-:-:S04]  /*4490*/  FMUL R4, R4, R25 ;  /* 0x0000001904047220 */ /* 0x001fc80000400000 */
[C---:B--2---:R-:W-:Y:S01]  /*44a0*/  @!P3 FFMA R21, R4.reuse, R22, R21 ;  /* 0x000000160415b223 */ /* 0x044fe20000000015 */
[----:B---3--:R-:W-:-:S04]  /*44b0*/  @!P4 FFMA R23, R4, R26, R23 ;  /* 0x0000001a0417c223 */ /* 0x008fc80000000017 */
[----:B------:R-:W-:Y:S04]  /*44c0*/  @!P3 STL [R14], R21 ;  /* 0x000000150e00b387 */ /* 0x000fe80000100800 */
[----:B------:R-:W-:Y:S04]  /*44d0*/  @!P4 STL [R14+0x4], R23 ;  /* 0x000004170e00c387 */ /* 0x000fe80000100800 */
[----:B------:R-:W2:Y:S04]  /*44e0*/  @!P3 LDL R22, [R14] ;  /* 0x000000000e16b983 */ /* 0x000ea80000100800 */
[----:B------:R-:W3:Y:S01]  /*44f0*/  @!P4 LDL R26, [R14+0x4] ;  /* 0x000004000e1ac983 */ /* 0x000ee20000100800 */
[----:B------:R-:W-:-:S03]  /*4500*/  FFMA.SAT R5, R28, R11, 0.5 ;  /* 0x3f0000001c057423 */ /* 0x000fc6000000200b */
[----:B------:R-:W2:Y:S01]  /*4510*/  @!P3 LDS R21, [R20+0x3100] ;  /* 0x003100001415b984 */ /* 0x000ea20000000800 */
[----:B------:R-:W-:-:S04]  /*4520*/  FFMA.RM R5, R5, R15, 12582913 ;  /* 0x4b40000105057423 */ /* 0x000fc8000000400f */
[C---:B------:R-:W-:Y:S01]  /*4530*/  FADD R25, R5.reuse, -12583039 ;  /* 0xcb40007f05197421 */ /* 0x040fe20000000000 */
[----:B------:R-:W-:-:S03]  /*4540*/  IMAD.SHL.U32 R5, R5, 0x800000, RZ ;  /* 0x0080000005057824 */ /* 0x000fc600078e00ff */
[----:B------:R-:W-:-:S04]  /*4550*/  FFMA R25, R28, 1.4426950216293334961, -R25 ;  /* 0x3fb8aa3b1c197823 */ /* 0x000fc80000000819 */
[----:B------:R-:W-:-:S04]  /*4560*/  FFMA R25, R28, 1.925963033500011079e-08, R25 ;  /* 0x32a570601c197823 */ /* 0x000fc80000000019 */
[----:B------:R-:W0:Y:S02]  /*4570*/  MUFU.EX2 R28, R25 ;  /* 0x00000019001c7308 */ /* 0x000e240000000800 */
[----:B0-----:R-:W-:Y:S01]  /*4580*/  FMUL R5, R5, R28 ;  /* 0x0000001c05057220 */ /* 0x001fe20000400000 */
[----:B------:R-:W-:Y:S01]  /*4590*/  FADD R6, -R9, R6 ;  /* 0x0000000609067221 */ /* 0x000fe20000000100 */
[----:B------:R-:W-:Y:S02]  /*45a0*/  @!P3 LDS R28, [R20+0x3300] ;  /* 0x00330000141cb984 */ /* 0x000fe40000000800 */
        /* <DEDUP_REMOVED lines=8> */
[----:B------:R-:W-:-:S03]  /*4630*/  FFMA.RM R26, R26, R15, 12582913 ;  /* 0x4b4000011a1a7423 */ /* 0x000fc6000000400f */
[----:B------:R-:W3:Y:S01]  /*4640*/  @!P4 LDS R27, [R20+0x32c0] ;  /* 0x0032c000141bc984 */ /* 0x000ee20000000800 */
        /* <DEDUP_REMOVED lines=12> */
[----:B------:R-:W-:Y:S01]  /*4710*/  FADD R26, -R9, R7 ;  /* 0x00000007091a7221 */ /* 0x000fe20000000100 */
[----:B------:R-:W-:Y:S01]  /*4720*/  IADD3 R12, PT, PT, R12, 0x4, RZ ;  /* 0x000000040c0c7810 */ /* 0x000fe20007ffe0ff */
[----:B------:R-:W-:Y:S01]  /*4730*/  FADD R4, R4, R13 ;  /* 0x0000000d04047221 */ /* 0x000fe20000000000 */
[----:B------:R-:W3:Y:S01]  /*4740*/  @!P4 LDS R7, [R20+0x33c0] ;  /* 0x0033c0001407c984 */ /* 0x000ee20000000800 */
[----:B------:R-:W-:Y:S01]  /*4750*/  FFMA.SAT R11, R26, R11, 0.5 ;  /* 0x3f0000001a0b7423 */ /* 0x000fe2000000200b */
[----:B------:R-:W-:Y:S01]  /*4760*/  ISETP.NE.AND P5, PT, R12, 0x30, PT ;  /* 0x000000300c00780c */ /* 0x000fe20003fa5270 */
[----:B------:R-:W-:-:S02]  /*4770*/  FADD R5, R4, R5 ;  /* 0x0000000504057221 */ /* 0x000fc40000000000 */
[----:B------:R-:W-:Y:S02]  /*4780*/  FFMA.RM R11, R11, R15, 12582913 ;  /* 0x4b4000010b0b7423 */ /* 0x000fe4000000400f */
[----:B------:R-:W-:Y:S02]  /*4790*/  FADD R5, R5, R6 ;  /* 0x0000000605057221 */ /* 0x000fe40000000000 */
[C---:B------:R-:W-:Y:S01]  /*47a0*/  FADD R15, R11.reuse, -12583039 ;  /* 0xcb40007f0b0f7421 */ /* 0x040fe20000000000 */
[----:B------:R-:W-:-:S03]  /*47b0*/  IMAD.SHL.U32 R11, R11, 0x800000, RZ ;  /* 0x008000000b0b7824 */ /* 0x000fc600078e00ff */
        /* <DEDUP_REMOVED lines=9> */
[----:B------:R-:W-:Y:S05]  /*4850*/  @P5 BRA `(.L_x_762) ;  /* 0xfffffff800b85947 */ /* 0x000fea000383ffff */
[----:B------:R-:W-:-:S05]  /*4860*/  SHF.R.U32.HI R8, RZ, 0x4, R8 ;  /* 0x00000004ff087819 */ /* 0x000fca0000011608 */
[----:B------:R-:W-:-:S05]  /*4870*/  IMAD R5, R8, 0x4, R1 ;  /* 0x0000000408057824 */ /* 0x000fca00078e0201 */
[----:B------:R-:W2:Y:S02]  /*4880*/  LDL R4, [R5+0x30] ;  /* 0x0000300005047983 */ /* 0x000ea40000100800 */
[----:B--2---:R-:W-:-:S05]  /*4890*/  FADD R4, R13, R4 ;  /* 0x000000040d047221 */ /* 0x004fca0000000000 */
[----:B------:R1:W-:Y:S01]  /*48a0*/  STL [R5+0x30], R4 ;  /* 0x0000300405007387 */ /* 0x0003e20000100800 */
[----:B------:R-:W-:Y:S05]  /*48b0*/  @P1 BRA `(.L_x_760) ;  /* 0x00000004002c1947 */ /* 0x000fea0003800000 */
[----:B------:R2:W5:Y:S04]  /*48c0*/  LDL R12, [R1+0x20] ;  /* 0x00002000010c7983 */ /* 0x0005680000100800 */
[----:B------:R2:W5:Y:S01]  /*48d0*/  LDL.64 R8, [R1+0x10] ;  /* 0x0000100001087983 */ /* 0x0005620000100a00 */
[----:B------:R-:W3:Y:S01]  /*48e0*/  S2UR UR5, SR_CgaCtaId ;  /* 0x00000000000579c3 */ /* 0x000ee20000008800 */
[----:B------:R-:W-:Y:S01]  /*48f0*/  CS2R R10, SRZ ;  /* 0x00000000000a7805 */ /* 0x000fe2000001ff00 */
[----:B------:R-:W-:Y:S02]  /*4900*/  UMOV UR4, 0x400 ;  /* 0x0000040000047882 */ /* 0x000fe40000000000 */
[----:B--23--:R-:W-:-:S12]  /*4910*/  ULEA UR4, UR5, UR4, 0x18 ;  /* 0x0000000405047291 */ /* 0x00cfd8000f8ec0ff */
.L_x_763:
[----:B------:R-:W-:Y:S01]  /*4920*/  LEA R6, R11, R3, 0x2 ;  /* 0x000000030b067211 */ /* 0x000fe200078e10ff */
[----:B------:R-:W-:-:S05]  /*4930*/  IMAD.MOV.U32 R13, RZ, RZ, 0x3bbb989d ;  /* 0x3bbb989dff0d7424 */ /* 0x000fca00078e00ff */
[----:B01----:R-:W0:Y:S02]  /*4940*/  LDS.128 R4, [R6+0x1800] ;  /* 0x0018000006047984 */ /* 0x003e240000000c00 */
[C---:B0----5:R-:W-:Y:S01]  /*4950*/  FADD R22, -R12.reuse, R4 ;  /* 0x000000040c167221 */ /* 0x061fe20000000100 */
[----:B------:R-:W-:Y:S01]  /*4960*/  MOV R4, 0x437c0000 ;  /* 0x437c000000047802 */ /* 0x000fe20000000f00 */
[----:B------:R-:W-:Y:S02]  /*4970*/  FADD R26, -R12, R5 ;  /* 0x000000050c1a7221 */ /* 0x000fe40000000100 */
[----:B------:R-:W-:-:S04]  /*4980*/  FFMA.SAT R15, R22, R13, 0.5 ;  /* 0x3f000000160f7423 */ /* 0x000fc8000000200d */
[----:B------:R-:W-:Y:S01]  /*4990*/  FFMA.RM R20, R15, R4, 12582913 ;  /* 0x4b4000010f147423 */ /* 0x000fe20000004004 */
[----:B------:R-:W-:-:S03]  /*49a0*/  FFMA.SAT R15, R26, R13, 0.5 ;  /* 0x3f0000001a0f7423 */ /* 0x000fc6000000200d */
[C---:B------:R-:W-:Y:S01]  /*49b0*/  FADD R5, R20.reuse, -12583039 ;  /* 0xcb40007f14057421 */ /* 0x040fe20000000000 */
[----:B------:R-:W-:Y:S01]  /*49c0*/  FFMA.RM R14, R15, R4, 12582913 ;  /* 0x4b4000010f0e7423 */ /* 0x000fe20000004004 */
[----:B------:R-:W-:Y:S02]  /*49d0*/  SHF.L.U32 R20, R20, 0x17, RZ ;  /* 0x0000001714147819 */ /* 0x000fe400000006ff */
[----:B------:R-:W-:Y:S01]  /*49e0*/  FFMA R5, R22, 1.4426950216293334961, -R5 ;  /* 0x3fb8aa3b16057823 */ /* 0x000fe20000000805 */
[----:B------:R-:W-:-:S03]  /*49f0*/  FADD R15, R14, -12583039 ;  /* 0xcb40007f0e0f7421 */ /* 0x000fc60000000000 */
[----:B------:R-:W-:Y:S01]  /*4a00*/  FFMA R25, R22, 1.925963033500011079e-08, R5 ;  /* 0x32a5706016197823 */ /* 0x000fe20000000005 */
[C---:B------:R-:W-:Y:S02]  /*4a10*/  IMAD R5, R11.reuse, 0x40, R18 ;  /* 0x000000400b057824 */ /* 0x040fe400078e0212 */
[----:B------:R-:W-:Y:S01]  /*4a20*/  FFMA R15, R26, 1.4426950216293334961, -R15 ;  /* 0x3fb8aa3b1a0f7823 */ /* 0x000fe2000000080f */
[----:B------:R-:W-:Y:S01]  /*4a30*/  FADD R22, -R12, R6 ;  /* 0x000000060c167221 */ /* 0x000fe20000000100 */
[----:B------:R0:W1:Y:S01]  /*4a40*/  MUFU.EX2 R21, R25 ;  /* 0x0000001900157308 */ /* 0x0000620000000800 */
[----:B------:R-:W-:Y:S01]  /*4a50*/  IADD3 R11, PT, PT, R11, 0x4, RZ ;  /* 0x000000040b0b7810 */ /* 0x000fe20007ffe0ff */
[----:B------:R-:W-:Y:S01]  /*4a60*/  FFMA R26, R26, 1.925963033500011079e-08, R15 ;  /* 0x32a570601a1a7823 */ /* 0x000fe2000000000f */
[----:B------:R-:W-:Y:S01]  /*4a70*/  LEA R5, R5, UR4, 0x2 ;  /* 0x0000000405057c11 */ /* 0x000fe2000f8e10ff */
[----:B------:R-:W-:Y:S01]  /*4a80*/  FFMA.SAT R23, R22, R13, 0.5 ;  /* 0x3f00000016177423 */ /* 0x000fe2000000200d */
[----:B------:R-:W-:-:S03]  /*4a90*/  ISETP.NE.AND P5, PT, R11, 0x30, PT ;  /* 0x000000300b00780c */ /* 0x000fc60003fa5270 */
[----:B------:R-:W2:Y:S01]  /*4aa0*/  @!P3 LDS R15, [R5+0x3000] ;  /* 0x00300000050fb984 */ /* 0x000ea20000000800 */
[----:B------:R-:W-:Y:S01]  /*4ab0*/  FFMA.RM R23, R23, R4, 12582913 ;  /* 0x4b40000117177423 */ /* 0x000fe20000004004 */
[----:B------:R-:W3:Y:S02]  /*4ac0*/  MUFU.EX2 R26, R26 ;  /* 0x0000001a001a7308 */ /* 0x000ee40000000800 */
[----:B------:R-:W4:Y:S01]  /*4ad0*/  @!P4 LDS R6, [R5+0x30c0] ;  /* 0x0030c0000506c984 */ /* 0x000f220000000800 */
[C---:B0-----:R-:W-:Y:S01]  /*4ae0*/  FADD R25, R23.reuse, -12583039 ;  /* 0xcb40007f17197421 */ /* 0x041fe20000000000 */
[----:B------:R-:W-:-:S03]  /*4af0*/  SHF.L.U32 R23, R23, 0x17, RZ ;  /* 0x0000001717177819 */ /* 0x000fc600000006ff */
[----:B------:R-:W-:Y:S01]  /*4b00*/  FFMA R25, R22, 1.4426950216293334961, -R25 ;  /* 0x3fb8aa3b16197823 */ /* 0x000fe20000000819 */
[----:B-1----:R-:W-:Y:S01]  /*4b10*/  FMUL R21, R20, R21 ;  /* 0x0000001514157220 */ /* 0x002fe20000400000 */
[----:B------:R-:W-:Y:S01]  /*4b20*/  FADD R20, -R12, R7 ;  /* 0x000000070c147221 */ /* 0x000fe20000000100 */
[----:B------:R-:W-:Y:S02]  /*4b30*/  IMAD.SHL.U32 R7, R14, 0x800000, RZ ;  /* 0x008000000e077824 */ /* 0x000fe400078e00ff */
[----:B------:R-:W-:Y:S01]  /*4b40*/  FFMA R22, R22, 1.925963033500011079e-08, R25 ;  /* 0x32a5706016167823 */ /* 0x000fe20000000019 */
[----:B------:R-:W0:Y:S01]  /*4b50*/  @!P4 LDS R14, [R5+0x31c0] ;  /* 0x0031c000050ec984 */ /* 0x000e220000000800 */
[----:B------:R-:W-:Y:S01]  /*4b60*/  FFMA.SAT R13, R20, R13, 0.5 ;  /* 0x3f000000140d7423 */ /* 0x000fe2000000200d */
[----:B------:R-:W-:Y:S02]  /*4b70*/  FADD R10, R21, R10 ;  /* 0x0000000a150a7221 */ /* 0x000fe40000000000 */
[----:B------:R-:W-:Y:S01]  /*4b80*/  @!P3 LDS R25, [R5+0x3300] ;  /* 0x003300000519b984 */ /* 0x000fe20000000800 */
[----:B------:R-:W1:Y:S01]  /*4b90*/  MUFU.EX2 R22, R22 ;  /* 0x0000001600167308 */ /* 0x000e620000000800 */
[----:B------:R-:W-:Y:S01]  /*4ba0*/  FFMA.RM R4, R13, R4, 12582913 ;  /* 0x4b4000010d047423 */ /* 0x000fe20000004004 */
[----:B---3--:R-:W-:Y:S01]  /*4bb0*/  FMUL R7, R7, R26 ;  /* 0x0000001a07077220 */ /* 0x008fe20000400000 */
[----:B------:R-:W3:Y:S02]  /*4bc0*/  @!P3 LDS R13, [R5+0x3100] ;  /* 0x00310000050db984 */ /* 0x000ee40000000800 */
[C---:B------:R-:W-:Y:S01]  /*4bd0*/  FADD R27, R4.reuse, -12583039 ;  /* 0xcb40007f041b7421 */ /* 0x040fe20000000000 */
[----:B------:R-:W-:-:S02]  /*4be0*/  IMAD.SHL.U32 R4, R4, 0x800000, RZ ;  /* 0x0080000004047824 */ /* 0x000fc400078e00ff */
[----:B------:R-:W-:Y:S01]  /*4bf0*/  FADD R10, R10, R7 ;  /* 0x000000070a0a7221 */ /* 0x000fe20000000000 */
[----:B------:R-:W-:-:S04]  /*4c00*/  FFMA R27, R20, 1.4426950216293334961, -R27 ;  /* 0x3fb8aa3b141b7823 */ /* 0x000fc8000000081b */
[----:B------:R-:W-:Y:S01]  /*4c10*/  FFMA R27, R20, 1.925963033500011079e-08, R27 ;  /* 0x32a57060141b7823 */ /* 0x000fe2000000001b */
[----:B-1----:R-:W-:Y:S02]  /*4c20*/  FMUL R23, R23, R22 ;  /* 0x0000001617177220 */ /* 0x002fe40000400000 */
[----:B------:R-:W-:Y:S03]  /*4c30*/  @!P4 LDS R22, [R5+0x33c0] ;  /* 0x0033c0000516c984 */ /* 0x000fe60000000800 */
[----:B------:R-:W1:Y:S01]  /*4c40*/  MUFU.EX2 R27, R27 ;  /* 0x0000001b001b7308 */ /* 0x000e620000000800 */
[C---:B--2---:R-:W-:Y:S01]  /*4c50*/  @!P3 FFMA R8, R21.reuse, R15, R8 ;  /* 0x0000000f1508b223 */ /* 0x044fe20000000008 */
[----:B------:R-:W-:Y:S01]  /*4c60*/  FADD R10, R10, R23 ;  /* 0x000000170a0a7221 */ /* 0x000fe20000000000 */
[----:B------:R-:W2:Y:S01]  /*4c70*/  @!P3 LDS R15, [R5+0x3200] ;  /* 0x00320000050fb984 */ /* 0x000ea20000000800 */
[----:B----4-:R-:W-:-:S03]  /*4c80*/  @!P4 FFMA R9, R21, R6, R9 ;  /* 0x000000061509c223 */ /* 0x010fc60000000009 */
[----:B------:R-:W4:Y:S01]  /*4c90*/  @!P4 LDS R6, [R5+0x32c0] ;  /* 0x0032c0000506c984 */ /* 0x000f220000000800 */
[----:B0-----:R-:W-:Y:S01]  /*4ca0*/  @!P4 FFMA R9, R7, R14, R9 ;  /* 0x0000000e0709c223 */ /* 0x001fe20000000009 */
[----:B-1----:R-:W-:-:S04]  /*4cb0*/  FMUL R21, R4, R27 ;  /* 0x0000001b04157220 */ /* 0x002fc80000400000 */
[----:B------:R-:W-:Y:S01]  /*4cc0*/  FADD R10, R10, R21 ;  /* 0x000000150a0a7221 */ /* 0x000fe20000000000 */
[----:B---3--:R-:W-:-:S04]  /*4cd0*/  @!P3 FFMA R8, R7, R13, R8 ;  /* 0x0000000d0708b223 */ /* 0x008fc80000000008 */
[C---:B--2---:R-:W-:Y:S01]  /*4ce0*/  @!P3 FFMA R8, R23.reuse, R15, R8 ;  /* 0x0000000f1708b223 */ /* 0x044fe20000000008 */
[----:B----4-:R-:W-:-:S03]  /*4cf0*/  @!P4 FFMA R9, R23, R6, R9 ;  /* 0x000000061709c223 */ /* 0x010fc60000000009 */
[C---:B------:R-:W-:Y:S01]  /*4d00*/  @!P3 FFMA R8, R21.reuse, R25, R8 ;  /* 0x000000191508b223 */ /* 0x040fe20000000008 */
[----:B------:R-:W-:Y:S01]  /*4d10*/  @!P4 FFMA R9, R21, R22, R9 ;  /* 0x000000161509c223 */ /* 0x000fe20000000009 */
[----:B------:R-:W-:Y:S06]  /*4d20*/  @P5 BRA `(.L_x_763) ;  /* 0xfffffff800fc5947 */ /* 0x000fec000383ffff */
[----:B------:R-:W2:Y:S04]  /*4d30*/  LDL R5, [R1+0x38] ;  /* 0x0000380001057983 */ /* 0x000ea80000100800 */
[----:B------:R0:W-:Y:S01]  /*4d40*/  STL.64 [R1+0x10], R8 ;  /* 0x0000100801007387 */ /* 0x0001e20000100a00 */
[----:B--2---:R-:W-:-:S05]  /*4d50*/  FADD R10, R10, R5 ;  /* 0x000000050a0a7221 */ /* 0x004fca0000000000 */
[----:B------:R0:W-:Y:S02]  /*4d60*/  STL [R1+0x38], R10 ;  /* 0x0000380a01007387 */ /* 0x0001e40000100800 */
.L_x_760:
[----:B------:R-:W-:Y:S05]  /*4d70*/  BSYNC.RECONVERGENT B0 ;  /* 0x0000000000007941 */ /* 0x000fea0003800200 */
.L_x_759:
[----:B------:R-:W5:Y:S01]  /*4d80*/  LDCU UR4, c[0x0][0x3b8] ;  /* 0x00007700ff0477ac */ /* 0x000f620008000800 */
[----:B------:R-:W-:Y:S01]  /*4d90*/  VIADD R24, R24, 0x1 ;  /* 0x0000000118187836 */ /* 0x000fe20000000000 */
[----:B------:R-:W-:Y:S08]  /*4da0*/  BAR.SYNC.DEFER_BLOCKING 0x0 ;  /* 0x0000000000007b1d */ /* 0x000ff00000010000 */
[----:B------:R-:W-:Y:S01]  /*4db0*/  BAR.SYNC.DEFER_BLOCKING 0x0 ;  /* 0x0000000000007b1d */ /* 0x000fe20000010000 */
[----:B-----5:R-:W-:-:S13]  /*4dc0*/  ISETP.NE.AND P3, PT, R24, UR4, PT ;  /* 0x0000000418007c0c */ /* 0x020fda000bf65270 */
[----:B------:R-:W-:Y:S05]  /*4dd0*/  @P3 BRA `(.L_x_764) ;  /* 0xffffffb800d43947 */ /* 0x000fea000383ffff */
.L_x_740:
[----:B------:R-:W-:-:S13]  /*4de0*/  ISETP.GT.U32.AND P0, PT, R17, 0x2f, PT ;  /* 0x0000002f1100780c */ /* 0x000fda0003f04070 */
[----:B------:R-:W-:Y:S05]  /*4df0*/  @P0 EXIT ;  /* 0x000000000000094d */ /* 0x000fea0003800000 */
[----:B------:R-:W5:Y:S01]  /*4e00*/  LDCU UR4, c[0x0][0x3a0] ;  /* 0x00007400ff0477ac */ /* 0x000f620008000800 */
[----:B0-----:R-:W-:Y:S01]  /*4e10*/  IMAD R7, R2, 0x30, R17 ;  /* 0x0000003002077824 */ /* 0x001fe200078e0211 */
[----:B------:R-:W-:Y:S01]  /*4e20*/  ISETP.GE.U32.AND P0, PT, R18, 0x40, PT ;  /* 0x000000401200780c */ /* 0x000fe20003f06070 */
[----:B------:R-:W-:Y:S03]  /*4e30*/  BSSY.RECONVERGENT B0, `(.L_x_765) ;  /* 0x0000030000007945 */ /* 0x000fe60003800200 */
[----:B-----5:R-:W-:-:S13]  /*4e40*/  ISETP.LT.AND P0, PT, R7, UR4, !P0 ;  /* 0x0000000407007c0c */ /* 0x020fda000c701270 */
[----:B------:R-:W-:Y:S05]  /*4e50*/  @!P0 BRA `(.L_x_766) ;  /* 0x0000000000b48947 */ /* 0x000fea0003800000 */
[----:B---3--:R-:W-:-:S04]  /*4e60*/  SHF.R.U32.HI R11, RZ, 0x4, R17 ;  /* 0x00000004ff0b7819 */ /* 0x008fc80000011611 */
[----:B-1----:R-:W-:Y:S02]  /*4e70*/  LEA R9, R11, R16, 0x2 ;  /* 0x000000100b097211 */ /* 0x002fe400078e10ff */
[----:B------:R-:W-:-:S04]  /*4e80*/  ISETP.GT.U32.AND P0, PT, R18, 0x2f, PT ;  /* 0x0000002f1200780c */ /* 0x000fc80003f04070 */
[----:B------:R-:W3:Y:S01]  /*4e90*/  LDL R9, [R9] ;  /* 0x0000000009097983 */ /* 0x000ee20000100800 */
[----:B------:R-:W-:Y:S01]  /*4ea0*/  SEL R0, RZ, 0x1, !P0 ;  /* 0x00000001ff007807 */ /* 0x000fe20004000000 */
[----:B------:R-:W-:-:S04]  /*4eb0*/  IMAD R11, R11, 0x8, R1 ;  /* 0x000000080b0b7824 */ /* 0x000fc800078e0201 */
[----:B------:R-:W-:-:S06]  /*4ec0*/  IMAD R0, R0, 0x4, R11 ;  /* 0x0000000400007824 */ /* 0x000fcc00078e020b */
[----:B------:R-:W5:Y:S01]  /*4ed0*/  LDL R0, [R0] ;  /* 0x0000000000007983 */ /* 0x000f620000100800 */
[----:B------:R-:W-:Y:S01]  /*4ee0*/  BSSY.RECONVERGENT B1, `(.L_x_767) ;  /* 0x000000d000017945 */ /* 0x000fe20003800200 */
[----:B---3--:R-:W2:Y:S08]  /*4ef0*/  MUFU.RCP R2, R9 ;  /* 0x0000000900027308 */ /* 0x008eb00000001000 */
[----:B-----5:R-:W0:Y:S01]  /*4f00*/  FCHK P0, R0, R9 ;  /* 0x0000000900007302 */ /* 0x020e220000000000 */
[----:B--2-4-:R-:W-:-:S04]  /*4f10*/  FFMA R3, -R9, R2, 1 ;  /* 0x3f80000009037423 */ /* 0x014fc80000000102 */
[----:B------:R-:W-:-:S04]  /*4f20*/  FFMA R3, R2, R3, R2 ;  /* 0x0000000302037223 */ /* 0x000fc80000000002 */
[----:B------:R-:W-:-:S04]  /*4f30*/  FFMA R2, R0, R3, RZ ;  /* 0x0000000300027223 */ /* 0x000fc800000000ff */
[----:B------:R-:W-:-:S04]  /*4f40*/  FFMA R4, -R9, R2, R0 ;  /* 0x0000000209047223 */ /* 0x000fc80000000100 */
[----:B------:R-:W-:Y:S01]  /*4f50*/  FFMA R3, R3, R4, R2 ;  /* 0x0000000403037223 */ /* 0x000fe20000000002 */
[----:B0-----:R-:W-:Y:S06]  /*4f60*/  @!P0 BRA `(.L_x_768) ;  /* 0x0000000000108947 */ /* 0x001fec0003800000 */
[----:B------:R-:W-:Y:S02]  /*4f70*/  MOV R3, R9 ;  /* 0x0000000900037202 */ /* 0x000fe40000000f00 */
[----:B------:R-:W-:-:S07]  /*4f80*/  MOV R2, 0x4fa0 ;  /* 0x00004fa000027802 */ /* 0x000fce0000000f00 */
[----:B------:R-:W-:Y:S05]  /*4f90*/  CALL.REL.NOINC `($__internal_11_$__cuda_sm3x_div_rn_noftz_f32_slowpath) ;  /* 0x0000000800087944 */ /* 0x000fea0003c00000 */
[----:B------:R-:W-:-:S07]  /*4fa0*/  IMAD.MOV.U32 R3, RZ, RZ, R0 ;  /* 0x000000ffff037224 */ /* 0x000fce00078e0000 */
.L_x_768:
[----:B------:R-:W-:Y:S05]  /*4fb0*/  BSYNC.RECONVERGENT B1 ;  /* 0x0000000000017941 */ /* 0x000fea0003800200 */
.L_x_767:
[----:B------:R-:W0:Y:S01]  /*4fc0*/  LDC.64 R4, c[0x0][0x398] ;  /* 0x0000e600ff047b82 */ /* 0x000e220000000a00 */
[----:B------:R-:W-:Y:S02]  /*4fd0*/  LEA R13, R7, R18, 0x6 ;  /* 0x00000012070d7211 */ /* 0x000fe400078e30ff */
[----:B------:R-:W-:-:S03]  /*4fe0*/  ISETP.GT.U32.AND P0, PT, R18, 0xf, PT ;  /* 0x0000000f1200780c */ /* 0x000fc60003f04070 */
[----:B0-----:R-:W-:-:S05]  /*4ff0*/  IMAD.WIDE R4, R13, 0x4, R4 ;  /* 0x000000040d047825 */ /* 0x001fca00078e0204 */
[----:B------:R0:W-:Y:S05]  /*5000*/  STG.E desc[UR36][R4.64], R3 ;  /* 0x0000000304007986 */ /* 0x0001ea000c101924 */
[----:B------:R-:W-:Y:S05]  /*5010*/  @P0 BRA `(.L_x_766) ;  /* 0x0000000000440947 */ /* 0x000fea0003800000 */
        /* <DEDUP_REMOVED lines=10> */
[----:B------:R-:W-:Y:S01]  /*50c0*/  IMAD.MOV.U32 R0, RZ, RZ, R2 ;  /* 0x000000ffff007224 */ /* 0x000fe200078e0002 */
[----:B------:R-:W-:Y:S02]  /*50d0*/  MOV R3, R9 ;  /* 0x0000000900037202 */ /* 0x000fe40000000f00 */
[----:B------:R-:W-:-:S07]  /*50e0*/  MOV R2, 0x5100 ;  /* 0x0000510000027802 */ /* 0x000fce0000000f00 */
[----:B------:R-:W-:Y:S05]  /*50f0*/  CALL.REL.NOINC `($__internal_11_$__cuda_sm3x_div_rn_noftz_f32_slowpath) ;  /* 0x0000000400b07944 */ /* 0x000fea0003c00000 */
[----:B------:R-:W-:-:S07]  /*5100*/  IMAD.MOV.U32 R3, RZ, RZ, R0 ;  /* 0x000000ffff037224 */ /* 0x000fce00078e0000 */
.L_x_770:
[----:B------:R-:W-:Y:S05]  /*5110*/  BSYNC.RECONVERGENT B1 ;  /* 0x0000000000017941 */ /* 0x000fea0003800200 */
.L_x_769:
[----:B------:R0:W-:Y:S02]  /*5120*/  STG.E desc[UR36][R4.64+0xc0], R3 ;  /* 0x0000c00304007986 */ /* 0x0001e4000c101924 */
.L_x_766:
[----:B------:R-:W-:Y:S05]  /*5130*/  BSYNC.RECONVERGENT B0 ;  /* 0x0000000000007941 */ /* 0x000fea0003800200 */
.L_x_765:
[----:B------:R-:W-:-:S13]  /*5140*/  ISETP.GT.U32.AND P0, PT, R17, 0x1f, PT ;  /* 0x0000001f1100780c */ /* 0x000fda0003f04070 */
[----:B------:R-:W-:Y:S05]  /*5150*/  @P0 EXIT ;  /* 0x000000000000094d */ /* 0x000fea0003800000 */
[----:B------:R-:W5:Y:S01]  /*5160*/  LDCU UR4, c[0x0][0x3a0] ;  /* 0x00007400ff0477ac */ /* 0x000f620008000800 */
[----:B------:R-:W-:Y:S01]  /*5170*/  ISETP.GT.U32.AND P0, PT, R18, 0x3f, PT ;  /* 0x0000003f1200780c */ /* 0x000fe20003f04070 */
[----:B------:R-:W-:Y:S01]  /*5180*/  BSSY.RECONVERGENT B0, `(.L_x_771) ;  /* 0x0000032000007945 */ /* 0x000fe20003800200 */
[----:B01----:R-:W-:-:S04]  /*5190*/  IADD3 R5, PT, PT, R7, 0x10, RZ ;  /* 0x0000001007057810 */ /* 0x003fc80007ffe0ff */
[----:B-----5:R-:W-:-:S13]  /*51a0*/  ISETP.GE.OR P0, PT, R5, UR4, P0 ;  /* 0x0000000405007c0c */ /* 0x020fda0008706670 */
[----:B------:R-:W-:Y:S05]  /*51b0*/  @P0 BRA `(.L_x_772) ;  /* 0x0000000000b80947 */ /* 0x000fea0003800000 */
[----:B------:R-:W-:-:S05]  /*51c0*/  VIADD R0, R17, 0x10 ;  /* 0x0000001011007836 */ /* 0x000fca0000000000 */
[----:B------:R-:W-:-:S04]  /*51d0*/  SHF.R.U32.HI R0, RZ, 0x4, R0 ;  /* 0x00000004ff007819 */ /* 0x000fc80000011600 */
[----:B---3--:R-:W-:Y:S02]  /*51e0*/  LEA R9, R0, R16, 0x2 ;  /* 0x0000001000097211 */ /* 0x008fe400078e10ff */
[----:B------:R-:W-:-:S04]  /*51f0*/  ISETP.GT.U32.AND P0, PT, R18, 0x2f, PT ;  /* 0x0000002f1200780c */ /* 0x000fc80003f04070 */
[----:B------:R-:W3:Y:S01]  /*5200*/  LDL R9, [R9] ;  /* 0x0000000009097983 */ /* 0x000ee20000100800 */
[----:B------:R-:W-:Y:S01]  /*5210*/  IMAD R11, R0, 0x8, R1 ;  /* 0x00000008000b7824 */ /* 0x000fe200078e0201 */
[----:B------:R-:W-:-:S05]  /*5220*/  SEL R0, RZ, 0x1, !P0 ;  /* 0x00000001ff007807 */ /* 0x000fca0004000000 */
        /* <DEDUP_REMOVED lines=15> */
.L_x_774:
[----:B------:R-:W-:Y:S05]  /*5320*/  BSYNC.RECONVERGENT B1 ;  /* 0x0000000000017941 */ /* 0x000fea0003800200 */
.L_x_773:
[----:B------:R-:W0:Y:S01]  /*5330*/  LDC.64 R2, c[0x0][0x398] ;  /* 0x0000e600ff027b82 */ /* 0x000e220000000a00 */
[----:B------:R-:W-:Y:S02]  /*5340*/  LEA R5, R5, R18, 0x6 ;  /* 0x0000001205057211 */ /* 0x000fe400078e30ff */
[----:B------:R-:W-:-:S03]  /*5350*/  ISETP.GT.U32.AND P0, PT, R18, 0xf, PT ;  /* 0x0000000f1200780c */ /* 0x000fc60003f04070 */
[----:B0-----:R-:W-:-:S05]  /*5360*/  IMAD.WIDE R4, R5, 0x4, R2 ;  /* 0x0000000405047825 */ /* 0x001fca00078e0202 */
[----:B------:R0:W-:Y:S05]  /*5370*/  STG.E desc[UR36][R4.64], R13 ;  /* 0x0000000d04007986 */ /* 0x0001ea000c101924 */
[----:B------:R-:W-:Y:S05]  /*5380*/  @P0 BRA `(.L_x_772) ;  /* 0x0000000000440947 */ /* 0x000fea0003800000 */
        /* <DEDUP_REMOVED lines=10> */
[----:B------:R-:W-:Y:S01]  /*5430*/  IMAD.MOV.U32 R0, RZ, RZ, R2 ;  /* 0x000000ffff007224 */ /* 0x000fe200078e0002 */
[----:B------:R-:W-:Y:S02]  /*5440*/  MOV R3, R9 ;  /* 0x0000000900037202 */ /* 0x000fe40000000f00 */
[----:B------:R-:W-:-:S07]  /*5450*/  MOV R2, 0x5470 ;  /* 0x0000547000027802 */ /* 0x000fce0000000f00 */
[----:B0-----:R-:W-:Y:S05]  /*5460*/  CALL.REL.NOINC `($__internal_11_$__cuda_sm3x_div_rn_noftz_f32_slowpath) ;  /* 0x0000000000d47944 */ /* 0x001fea0003c00000 */
[----:B------:R-:W-:-:S07]  /*5470*/  IMAD.MOV.U32 R3, RZ, RZ, R0 ;  /* 0x000000ffff037224 */ /* 0x000fce00078e0000 */
.L_x_776:
[----:B------:R-:W-:Y:S05]  /*5480*/  BSYNC.RECONVERGENT B1 ;  /* 0x0000000000017941 */ /* 0x000fea0003800200 */
.L_x_775:
[----:B------:R1:W-:Y:S02]  /*5490*/  STG.E desc[UR36][R4.64+0xc0], R3 ;  /* 0x0000c00304007986 */ /* 0x0003e4000c101924 */
.L_x_772:
[----:B------:R-:W-:Y:S05]  /*54a0*/  BSYNC.RECONVERGENT B0 ;  /* 0x0000000000007941 */ /* 0x000fea0003800200 */
.L_x_771:
[----:B------:R-:W-:-:S13]  /*54b0*/  ISETP.GT.U32.AND P0, PT, R17, 0xf, PT ;  /* 0x0000000f1100780c */ /* 0x000fda0003f04070 */
[----:B------:R-:W-:Y:S05]  /*54c0*/  @P0 EXIT ;  /* 0x000000000000094d */ /* 0x000fea0003800000 */
[----:B------:R-:W5:Y:S01]  /*54d0*/  LDCU UR4, c[0x0][0x3a0] ;  /* 0x00007400ff0477ac */ /* 0x000f620008000800 */
[----:B------:R-:W-:Y:S02]  /*54e0*/  ISETP.GT.U32.AND P0, PT, R18, 0x3f, PT ;  /* 0x0000003f1200780c */ /* 0x000fe40003f04070 */
[----:B01----:R-:W-:-:S04]  /*54f0*/  IADD3 R5, PT, PT, R7, 0x20, RZ ;  /* 0x0000002007057810 */ /* 0x003fc80007ffe0ff */
[----:B-----5:R-:W-:-:S13]  /*5500*/  ISETP.GE.OR P0, PT, R5, UR4, P0 ;  /* 0x0000000405007c0c */ /* 0x020fda0008706670 */
[----:B------:R-:W-:Y:S05]  /*5510*/  @P0 EXIT ;  /* 0x000000000000094d */ /* 0x000fea0003800000 */
[----:B------:R-:W5:Y:S01]  /*5520*/  LDL R7, [R1+0x38] ;  /* 0x0000380001077983 */ /* 0x000f620000100800 */
[----:B------:R-:W-:-:S04]  /*5530*/  ISETP.GT.U32.AND P0, PT, R18, 0x2f, PT ;  /* 0x0000002f1200780c */ /* 0x000fc80003f04070 */
[----:B------:R-:W-:-:S05]  /*5540*/  SEL R0, RZ, 0x1, !P0 ;  /* 0x00000001ff007807 */ /* 0x000fca0004000000 */
[----:B------:R-:W-:-:S06]  /*5550*/  IMAD R0, R0, 0x4, R1 ;  /* 0x0000000400007824 */ /* 0x000fcc00078e0201 */
[----:B------:R-:W2:Y:S01]  /*5560*/  LDL R0, [R0+0x10] ;  /* 0x0000100000007983 */ /* 0x000ea20000100800 */
[----:B------:R-:W-:Y:S01]  /*5570*/  BSSY.RECONVERGENT B0, `(.L_x_777) ;  /* 0x000000d000007945 */ /* 0x000fe20003800200 */
[----:B-----5:R-:W3:Y:S08]  /*5580*/  MUFU.RCP R2, R7 ;  /* 0x0000000700027308 */ /* 0x020ef00000001000 */
[----:B--2---:R-:W0:Y:S01]  /*5590*/  FCHK P0, R0, R7 ;  /* 0x0000000700007302 */ /* 0x004e220000000000 */
[----:B---34-:R-:W-:-:S04]  /*55a0*/  FFMA R3, -R7, R2, 1 ;  /* 0x3f80000007037423 */ /* 0x018fc80000000102 */
        /* <DEDUP_REMOVED lines=9> */
.L_x_778:
[----:B------:R-:W-:Y:S05]  /*5640*/  BSYNC.RECONVERGENT B0 ;  /* 0x0000000000007941 */ /* 0x000fea0003800200 */
.L_x_777:
[----:B------:R-:W0:Y:S01]  /*5650*/  LDC.64 R2, c[0x0][0x398] ;  /* 0x0000e600ff027b82 */ /* 0x000e220000000a00 */
[----:B------:R-:W-:Y:S02]  /*5660*/  ISETP.GT.U32.AND P0, PT, R18, 0xf, PT ;  /* 0x0000000f1200780c */ /* 0x000fe40003f04070 */
[----:B------:R-:W-:-:S05]  /*5670*/  LEA R5, R5, R18, 0x6 ;  /* 0x0000001205057211 */ /* 0x000fca00078e30ff */
[----:B0-----:R-:W-:-:S05]  /*5680*/  IMAD.WIDE R4, R5, 0x4, R2 ;  /* 0x0000000405047825 */ /* 0x001fca00078e0202 */
[----:B------:R0:W-:Y:S01]  /*5690*/  STG.E desc[UR36][R4.64], R9 ;  /* 0x0000000904007986 */ /* 0x0001e2000c101924 */
[----:B------:R-:W-:Y:S05]  /*56a0*/  @P0 EXIT ;  /* 0x000000000000094d */ /* 0x000fea0003800000 */
        /* <DEDUP_REMOVED lines=14> */
.L_x_780:
[----:B------:R-:W-:Y:S05]  /*5790*/  BSYNC.RECONVERGENT B0 ;  /* 0x0000000000007941 */ /* 0x000fea0003800200 */
.L_x_779:
[----:B------:R-:W-:Y:S01]  /*57a0*/  STG.E desc[UR36][R4.64+0xc0], R0 ;  /* 0x0000c00004007986 */ /* 0x000fe2000c101924 */
[----:B------:R-:W-:Y:S05]  /*57b0*/  EXIT ;  /* 0x000000000000794d */ /* 0x000fea0003800000 */
        .weak           $__internal_11_$__cuda_sm3x_div_rn_noftz_f32_slowpath
        .type           $__internal_11_$__cuda_sm3x_div_rn_noftz_f32_slowpath,@function
        .size           $__internal_11_$__cuda_sm3x_div_rn_noftz_f32_slowpath,(.L_x_999 - $__internal_11_$__cuda_sm3x_div_rn_noftz_f32_slowpath)
$__internal_11_$__cuda_sm3x_div_rn_noftz_f32_slowpath:
[----:B------:R-:W-:Y:S01]  /*57c0*/  SHF.R.U32.HI R6, RZ, 0x17, R3 ;  /* 0x00000017ff067819 */ /* 0x000fe20000011603 */
[----:B------:R-:W-:Y:S01]  /*57d0*/  BSSY.RECONVERGENT B2, `(.L_x_781) ;  /* 0x0000062000027945 */ /* 0x000fe20003800200 */
[----:B------:R-:W-:Y:S02]  /*57e0*/  SHF.R.U32.HI R10, RZ, 0x17, R0 ;  /* 0x00000017ff0a7819 */ /* 0x000fe40000011600 */
[----:B------:R-:W-:Y:S02]  /*57f0*/  LOP3.LUT R6, R6, 0xff, RZ, 0xc0, !PT ;  /* 0x000000ff06067812 */ /* 0x000fe400078ec0ff */
[----:B------:R-:W-:-:S03]  /*5800*/  LOP3.LUT R10, R10, 0xff, RZ, 0xc0, !PT ;  /* 0x000000ff0a0a7812 */ /* 0x000fc600078ec0ff */
[----:B------:R-:W-:Y:S01]  /*5810*/  VIADD R13, R6, 0xffffffff ;  /* 0xffffffff060d7836 */ /* 0x000fe20000000000 */
[----:B------:R-:W-:-:S04]  /*5820*/  IADD3 R12, PT, PT, R10, -0x1, RZ ;  /* 0xffffffff0a0c7810 */ /* 0x000fc80007ffe0ff */
        /* <DEDUP_REMOVED lines=23> */
[----:B------:R-:W-:Y:S02]  /*59a0*/  @!P0 IMAD.MOV.U32 R8, RZ, RZ, -0x40 ;  /* 0xffffffc0ff088424 */ /* 0x000fe400078e00ff */
[----:B------:R-:W-:Y:S01]  /*59b0*/  @!P0 FFMA R0, R0, 1.84467440737095516160e+19, RZ ;  /* 0x5f80000000008823 */ /* 0x000fe200000000ff */
[----:B------:R-:W-:Y:S02]  /*59c0*/  @!P1 FFMA R3, R3, 1.84467440737095516160e+19, RZ ;  /* 0x5f80000003039823 */ /* 0x000fe400000000ff */
[----:B------:R-:W-:-:S07]  /*59d0*/  @!P1 IADD3 R8, PT, PT, R8, 0x40, RZ ;  /* 0x0000004008089810 */ /* 0x000fce0007ffe0ff */
.L_x_782:
[----:B------:R-:W-:Y:S01]  /*59e0*/  LEA R12, R6, 0xc0800000, 0x17 ;  /* 0xc0800000060c7811 */ /* 0x000fe200078eb8ff */
[----:B------:R-:W-:Y:S01]  /*59f0*/  BSSY.RECONVERGENT B3, `(.L_x_787) ;  /* 0x0000036000037945 */ /* 0x000fe20003800200 */
[----:B------:R-:W-:-:S03]  /*5a00*/  IADD3 R13, PT, PT, R10, -0x7f, RZ ;  /* 0xffffff810a0d7810 */ /* 0x000fc60007ffe0ff */
[----:B------:R-:W-:Y:S02]  /*5a10*/  IMAD.IADD R12, R3, 0x1, -R12 ;  /* 0x00000001030c7824 */ /* 0x000fe400078e0a0c */
[C---:B------:R-:W-:Y:S01]  /*5a20*/  IMAD R0, R13.reuse, -0x800000, R0 ;  /* 0xff8000000d007824 */ /* 0x040fe200078e0200 */
[----:B------:R-:W-:Y:S01]  /*5a30*/  IADD3 R13, PT, PT, R13, 0x7f, -R6 ;  /* 0x0000007f0d0d7810 */ /* 0x000fe20007ffe806 */
[----:B------:R-:W0:Y:S01]  /*5a40*/  MUFU.RCP R14, R12 ;  /* 0x0000000c000e7308 */ /* 0x000e220000001000 */
[----:B------:R-:W-:-:S03]  /*5a50*/  FADD.FTZ R15, -R12, -RZ ;  /* 0x800000ff0c0f7221 */ /* 0x000fc60000010100 */
[----:B------:R-:W-:Y:S02]  /*5a60*/  IMAD.IADD R13, R13, 0x1, R8 ;  /* 0x000000010d0d7824 */ /* 0x000fe400078e0208 */
        /* <DEDUP_REMOVED lines=9> */
[----:B------:R-:W-:-:S05]  /*5b00*/  IADD3 R6, PT, PT, R6, R13, RZ ;  /* 0x0000000d06067210 */ /* 0x000fca0007ffe0ff */
        /* <DEDUP_REMOVED lines=16> */
[----:B------:R-:W-:Y:S01]  /*5c10*/  ISETP.NE.AND P1, PT, R6, RZ, PT ;  /* 0x000000ff0600720c */ /* 0x000fe20003f25270 */
[----:B------:R-:W-:Y:S01]  /*5c20*/  IMAD.MOV R6, RZ, RZ, -R6 ;  /* 0x000000ffff067224 */ /* 0x000fe200078e0a06 */
        /* <DEDUP_REMOVED lines=14> */
.L_x_789:
[----:B------:R-:W-:-:S04]  /*5d10*/  LOP3.LUT R0, R0, 0x80000000, RZ, 0xc0, !PT ;  /* 0x8000000000007812 */ /* 0x000fc800078ec0ff */
[----:B------:R-:W-:Y:S01]  /*5d20*/  LOP3.LUT R0, R0, 0x7f800000, RZ, 0xfc, !PT ;  /* 0x7f80000000007812 */ /* 0x000fe200078efcff */
[----:B------:R-:W-:Y:S06]  /*5d30*/  BRA `(.L_x_790) ;  /* 0x0000000000047947 */ /* 0x000fec0003800000 */
.L_x_788:
[----:B------:R-:W-:-:S07]  /*5d40*/  IMAD R0, R13, 0x800000, R0 ;  /* 0x008000000d007824 */ /* 0x000fce00078e0200 */
.L_x_790:
[----:B------:R-:W-:Y:S05]  /*5d50*/  BSYNC.RECONVERGENT B3 ;  /* 0x0000000000037941 */ /* 0x000fea0003800200 */
.L_x_787:
[----:B------:R-:W-:Y:S05]  /*5d60*/  BRA `(.L_x_791) ;  /* 0x0000000000207947 */ /* 0x000fea0003800000 */
.L_x_786:
[----:B------:R-:W-:-:S04]  /*5d70*/  LOP3.LUT R0, R3, 0x80000000, R0, 0x48, !PT ;  /* 0x8000000003007812 */ /* 0x000fc800078e4800 */
[----:B------:R-:W-:Y:S01]  /*5d80*/  LOP3.LUT R0, R0, 0x7f800000, RZ, 0xfc, !PT ;  /* 0x7f80000000007812 */ /* 0x000fe200078efcff */
[----:B------:R-:W-:Y:S06]  /*5d90*/  BRA `(.L_x_791) ;  /* 0x0000000000147947 */ /* 0x000fec0003800000 */
.L_x_785:
[----:B------:R-:W-:Y:S01]  /*5da0*/  LOP3.LUT R0, R3, 0x80000000, R0, 0x48, !PT ;  /* 0x8000000003007812 */ /* 0x000fe200078e4800 */
[----:B------:R-:W-:Y:S06]  /*5db0*/  BRA `(.L_x_791) ;  /* 0x00000000000c7947 */ /* 0x000fec0003800000 */
.L_x_784:
[----:B------:R-:W0:Y:S01]  /*5dc0*/  MUFU.RSQ R0, -QNAN ;  /* 0xffc0000000007908 */ /* 0x000e220000001400 */
[----:B------:R-:W-:Y:S05]  /*5dd0*/  BRA `(.L_x_791) ;  /* 0x0000000000047947 */ /* 0x000fea0003800000 */
.L_x_783:
[----:B------:R-:W-:-:S07]  /*5de0*/  FADD.FTZ R0, R0, R3 ;  /* 0x0000000300007221 */ /* 0x000fce0000010000 */
.L_x_791:
[----:B------:R-:W-:Y:S05]  /*5df0*/  BSYNC.RECONVERGENT B2 ;  /* 0x0000000000027941 */ /* 0x000fea0003800200 */
.L_x_781:
[----:B------:R-:W-:-:S04]  /*5e00*/  HFMA2 R3, -RZ, RZ, 0, 0 ;  /* 0x00000000ff037431 */ /* 0x000fc800000001ff */
[----:B0-----:R-:W-:Y:S05]  /*5e10*/  RET.REL.NODEC R2 `(_Z15flash_attentionIfLi48ELi48ELi64ELi48ELi16EEvPT_S1_S1_S1_iS1_S1_i) ;  /* 0xffffffa002787950 */ /* 0x001fea0003c3ffff */
.L_x_792:
        /* <DEDUP_REMOVED lines=14> */
.L_x_999:


//--------------------- .text._Z15flash_attentionIfLi16ELi16ELi64ELi32ELi16EEvPT_S1_S1_S1_iS1_S1_i --------------------------
	.section	.text._Z15flash_attentionIfLi16ELi16ELi64ELi32ELi16EEvPT_S1_S1_S1_iS1_S1_i,"ax",@progbits
	.align	128
        .global         _Z15flash_attentionIfLi16ELi16ELi64ELi32ELi16EEvPT_S1_S1_S1_iS1_S1_i
        .type           _Z15flash_attentionIfLi16ELi16ELi64ELi32ELi16EEvPT_S1_S1_S1_iS1_S1_i,@function
        .size           _Z15flash_attentionIfLi16ELi16ELi64ELi32ELi16EEvPT_S1_S1_S1_iS1_S1_i,(.L_x_1000 - _Z15flash_attentionIfLi16ELi16ELi64ELi32ELi16EEvPT_S1_S1_S1_iS1_S1_i)
        .other          _Z15flash_attentionIfLi16ELi16ELi64ELi32ELi16EEvPT_S1_S1_S1_iS1_S1_i,@"STO_CUDA_ENTRY STV_DEFAULT"
_Z15flash_attentionIfLi16ELi16ELi64ELi32ELi16EEvPT_S1_S1_S1_iS1_S1_i:
.text._Z15flash_attentionIfLi16ELi16ELi64ELi32ELi16EEvPT_S1_S1_S1_iS1_S1_i:
[----:B------:R-:W0:Y:S01]  /*0000*/  LDC R1, c[0x0][0x37c] ;  /* 0x0000df00ff017b82 */ /* 0x000e220000000800 */
[----:B------:R-:W1:Y:S01]  /*0010*/  S2R R24, SR_TID.X ;  /* 0x0000000000187919 */ /* 0x000e620000002100 */
[----:B------:R-:W2:Y:S01]  /*0020*/  LDCU.64 UR36, c[0x0][0x358] ;  /* 0x00006b00ff2477ac */ /* 0x000ea20008000a00 */
[----:B------:R-:W-:Y:S01]  /*0030*/  BSSY.RECONVERGENT B6, `(.L_x_793) ;  /* 0x000002d000067945 */ /* 0x000fe20003800200 */
[----:B0-----:R-:W-:Y:S01]  /*0040*/  IADD3 R1, PT, PT, R1, -0x20, RZ ;  /* 0xffffffe001017810 */ /* 0x001fe20007ffe0ff */
[----:B------:R-:W1:Y:S01]  /*0050*/  S2R R25, SR_TID.Y ;  /* 0x0000000000197919 */ /* 0x000e620000002200 */
[----:B------:R-:W0:Y:S01]  /*0060*/  LDCU UR38, c[0x0][0x2fc] ;  /* 0x00005f80ff2677ac */ /* 0x000e220008000800 */
[----:B------:R-:W1:Y:S02]  /*0070*/  S2R R2, SR_CTAID.X ;  /* 0x0000000000027919 */ /* 0x000e640000002500 */
[----:B-1----:R-:W-:-:S13]  /*0080*/  LOP3.LUT P0, RZ, R24, R25, R2, 0xfe, !PT ;  /* 0x0000001918ff7212 */ /* 0x002fda000780fe02 */
[----:B0-2---:R-:W-:Y:S05]  /*0090*/  @P0 BRA `(.L_x_794) ;  /* 0x0000000000980947 */ /* 0x005fea0003800000 */
[----:B------:R-:W0:Y:S01]  /*00a0*/  LDC R0, c[0x0][0x2f8] ;  /* 0x0000be00ff007b82 */ /* 0x000e220000000800 */
[----:B------:R-:W-:Y:S01]  /*00b0*/  HFMA2 R10, -RZ, RZ, 0, 9.5367431640625e-07 ;  /* 0x00000010ff0a7431 */ /* 0x000fe200000001ff */
[----:B------:R-:W-:Y:S01]  /*00c0*/  MOV R11, 0x10 ;  /* 0x00000010000b7802 */ /* 0x000fe20000000f00 */
[----:B------:R-:W-:Y:S01]  /*00d0*/  HFMA2 R12, -RZ, RZ, 0, 3.814697265625e-06 ;  /* 0x00000040ff0c7431 */ /* 0x000fe200000001ff */
        /* <DEDUP_REMOVED lines=13> */
.L_x_795:
        /* <DEDUP_REMOVED lines=11> */
.L_x_796:
        /* <DEDUP_REMOVED lines=10> */
.L_x_794:
[----:B------:R-:W-:Y:S05]  /*0300*/  BSYNC.RECONVERGENT B6 ;  /* 0x0000000000067941 */ /* 0x000fea0003800200 */
.L_x_793:
[----:B------:R0:W-:Y:S01]  /*0310*/  STL.64 [R1], RZ ;  /* 0x000000ff01007387 */ /* 0x0001e20000100a00 */
        /* <DEDUP_REMOVED lines=17> */
[----:B------:R-:W-:Y:S05]  /*0430*/  BRA `(.L_x_797) ;  /* 0x00000000003c7947 */ /* 0x000fea0003800000 */
.L_x_798:
[----:B------:R-:W-:-:S13]  /*0440*/  ISETP.GT.U32.AND P0, PT, R24, 0x3f, PT ;  /* 0x0000003f1800780c */ /* 0x000fda0003f04070 */
[----:B------:R-:W-:Y:S05]  /*0450*/  @P0 BRA `(.L_x_797) ;  /* 0x0000000000340947 */ /* 0x000fea0003800000 */
[----:B------:R-:W0:Y:S01]  /*0460*/  LDC.64 R4, c[0x0][0x380] ;  /* 0x0000e000ff047b82 */ /* 0x000e220000000a00 */
[----:B------:R-:W-:Y:S02]  /*0470*/  ISETP.GT.U32.AND P0, PT, R24, 0x1f, PT ;  /* 0x0000001f1800780c */ /* 0x000fe40003f04070 */
[----:B------:R-:W-:-:S05]  /*0480*/  LEA R3, R3, R24, 0x6 ;  /* 0x0000001803037211 */ /* 0x000fca00078e30ff */
[----:B0-----:R-:W-:-:S05]  /*0490*/  IMAD.WIDE R4, R3, 0x4, R4 ;  /* 0x0000000403047825 */ /* 0x001fca00078e0204 */
[----:B------:R-:W2:Y:S04]  /*04a0*/  LDG.E R0, desc[UR36][R4.64] ;  /* 0x0000002404007981 */ /* 0x000ea8000c1e1900 */
[----:B------:R-:W3:Y:S01]  /*04b0*/  @!P0 LDG.E R3, desc[UR36][R4.64+0x80] ;  /* 0x0000802404038981 */ /* 0x000ee2000c1e1900 */
[----:B------:R-:W0:Y:S01]  /*04c0*/  S2UR UR5, SR_CgaCtaId ;  /* 0x00000000000579c3 */ /* 0x000e220000008800 */
[----:B------:R-:W-:Y:S01]  /*04d0*/  UMOV UR4, 0x400 ;  /* 0x0000040000047882 */ /* 0x000fe20000000000 */
[----:B------:R-:W-:Y:S01]  /*04e0*/  LEA R6, R25, R24, 0x6 ;  /* 0x0000001819067211 */ /* 0x000fe200078e30ff */
[----:B0-----:R-:W-:-:S06]  /*04f0*/  ULEA UR4, UR5, UR4, 0x18 ;  /* 0x0000000405047291 */ /* 0x001fcc000f8ec0ff */
[----:B------:R-:W-:-:S05]  /*0500*/  LEA R6, R6, UR4, 0x2 ;  /* 0x0000000406067c11 */ /* 0x000fca000f8e10ff */
[----:B--2---:R0:W-:Y:S04]  /*0510*/  STS [R6+0x2000], R0 ;  /* 0x0020000006007388 */ /* 0x0041e80000000800 */
[----:B---3--:R0:W-:Y:S02]  /*0520*/  @!P0 STS [R6+0x2080], R3 ;  /* 0x0020800306008388 */ /* 0x0081e40000000800 */
.L_x_797:
[----:B------:R-:W-:Y:S05]  /*0530*/  WARPSYNC.ALL ;  /* 0x0000000000007948 */ /* 0x000fea0003800000 */
[----:B------:R-:W3:Y:S01]  /*0540*/  LDCU UR4, c[0x0][0x3b8] ;  /* 0x00007700ff0477ac */ /* 0x000ee20008000800 */
[----:B------:R-:W-:Y:S01]  /*0550*/  HFMA2 R26, -RZ, RZ, 0, 0 ;  /* 0x00000000ff1a7431 */ /* 0x000fe200000001ff */
[----:B------:R-:W-:Y:S01]  /*0560*/  MOV R5, RZ ;  /* 0x000000ff00057202 */ /* 0x000fe20000000f00 */
[----:B---3--:R-:W-:Y:S01]  /*0570*/  UISETP.GE.AND UP0, UPT, UR4, 0x1, UPT ;  /* 0x000000010400788c */ /* 0x008fe2000bf06270 */
[----:B------:R-:W-:Y:S08]  /*0580*/  BAR.SYNC.DEFER_BLOCKING 0x0 ;  /* 0x0000000000007b1d */ /* 0x000ff00000010000 */
[----:B------:R-:W-:Y:S05]  /*0590*/  BRA.U !UP0, `(.L_x_799) ;  /* 0x0000001d08387547 */ /* 0x000fea000b800000 */
[----:B------:R-:W3:Y:S01]  /*05a0*/  S2UR UR5, SR_CgaCtaId ;  /* 0x00000000000579c3 */ /* 0x000ee20000008800 */
[C---:B0-----:R-:W-:Y:S01]  /*05b0*/  LEA R6, R25.reuse, R24, 0x4 ;  /* 0x0000001819067211 */ /* 0x041fe200078e20ff */
[----:B------:R-:W-:Y:S01]  /*05c0*/  UMOV UR4, 0x400 ;  /* 0x0000040000047882 */ /* 0x000fe20000000000 */
[C---:B------:R-:W-:Y:S02]  /*05d0*/  ISETP.GE.U32.AND P0, PT, R25.reuse, 0x10, PT ;  /* 0x000000101900780c */ /* 0x040fe40003f06070 */
[----:B------:R-:W-:Y:S02]  /*05e0*/  CS2R R4, SRZ ;  /* 0x0000000000047805 */ /* 0x000fe4000001ff00 */
[----:B------:R-:W-:Y:S01]  /*05f0*/  MOV R27, 0xff800000 ;  /* 0xff800000001b7802 */ /* 0x000fe20000000f00 */
[----:B------:R-:W-:Y:S01]  /*0600*/  IMAD R3, R25, 0x30, R6 ;  /* 0x0000003019037824 */ /* 0x000fe200078e0206 */
[----:B-12---:R-:W-:Y:S01]  /*0610*/  MOV R0, RZ ;  /* 0x000000ff00007202 */ /* 0x006fe20000000f00 */
[----:B------:R-:W0:Y:S01]  /*0620*/  LDCU UR6, c[0x0][0x3a0] ;  /* 0x00007400ff0677ac */ /* 0x000e220008000800 */
[----:B------:R-:W1:Y:S01]  /*0630*/  LDCU UR7, c[0x0][0x3b8] ;  /* 0x00007700ff0777ac */ /* 0x000e620008000800 */
[----:B---3--:R-:W-:-:S06]  /*0640*/  ULEA UR4, UR5, UR4, 0x18 ;  /* 0x0000000405047291 */ /* 0x008fcc000f8ec0ff */
[----:B------:R-:W-:Y:S02]  /*0650*/  LEA R6, R6, UR4, 0x2 ;  /* 0x0000000406067c11 */ /* 0x000fe4000f8e10ff */
[----:B01----:R-:W-:-:S07]  /*0660*/  LEA R3, R3, UR4, 0x2 ;  /* 0x0000000403037c11 */ /* 0x003fce000f8e10ff */
.L_x_810:
[----:B------:R-:W-:Y:S04]  /*0670*/  BSSY.RECONVERGENT B0, `(.L_x_800) ;  /* 0x000001e000007945 */ /* 0x000fe80003800200 */
[----:B012---:R-:W-:Y:S05]  /*0680*/  @P0 BRA `(.L_x_801) ;  /* 0x0000000000700947 */ /* 0x007fea0003800000 */
[----:B------:R-:W-:-:S04]  /*0690*/  LEA R13, R0, R25, 0x4 ;  /* 0x00000019000d7211 */ /* 0x000fc800078e20ff */
[----:B------:R-:W-:-:S13]  /*06a0*/  ISETP.GE.AND P1, PT, R13, UR6, PT ;  /* 0x000000060d007c0c */ /* 0x000fda000bf26270 */
[----:B------:R-:W-:Y:S05]  /*06b0*/  @!P1 BRA `(.L_x_802) ;  /* 0x0000000000249947 */ /* 0x000fea0003800000 */
[----:B------:R-:W-:-:S13]  /*06c0*/  ISETP.GE.U32.AND P1, PT, R24, 0x40, PT ;  /* 0x000000401800780c */ /* 0x000fda0003f26070 */
[----:B------:R-:W-:Y:S05]  /*06d0*/  @P1 BRA `(.L_x_801) ;  /* 0x00000000005c1947 */ /* 0x000fea0003800000 */
[----:B------:R1:W-:Y:S01]  /*06e0*/  STS [R3], RZ ;  /* 0x000000ff03007388 */ /* 0x0003e20000000800 */
[----:B------:R-:W-:-:S03]  /*06f0*/  ISETP.GT.U32.AND P1, PT, R24, 0x1f, PT ;  /* 0x0000001f1800780c */ /* 0x000fc60003f24070 */
[----:B------:R1:W-:Y:S10]  /*0700*/  STS [R3+0x1000], RZ ;  /* 0x001000ff03007388 */ /* 0x0003f40000000800 */
[----:B-1----:R-:W-:Y:S05]  /*0710*/  @P1 BRA `(.L_x_801) ;  /* 0x00000000004c1947 */ /* 0x002fea0003800000 */
[----:B------:R1:W-:Y:S04]  /*0720*/  STS [R3+0x80], RZ ;  /* 0x000080ff03007388 */ /* 0x0003e80000000800 */
[----:B------:R1:W-:Y:S01]  /*0730*/  STS [R3+0x1080], RZ ;  /* 0x001080ff03007388 */ /* 0x0003e20000000800 */
[----:B------:R-:W-:Y:S05]  /*0740*/  BRA `(.L_x_801) ;  /* 0x0000000000407947 */ /* 0x000fea0003800000 */
.L_x_802:
[----:B------:R-:W-:-:S13]  /*0750*/  ISETP.GT.U32.AND P1, PT, R24, 0x3f, PT ;  /* 0x0000003f1800780c */ /* 0x000fda0003f24070 */
[----:B------:R-:W-:Y:S05]  /*0760*/  @P1 BRA `(.L_x_801) ;  /* 0x0000000000381947 */ /* 0x000fea0003800000 */
[----:B------:R-:W0:Y:S01]  /*0770*/  LDC.64 R8, c[0x0][0x388] ;  /* 0x0000e200ff087b82 */ /* 0x000e220000000a00 */
[----:B------:R-:W-:Y:S02]  /*0780*/  ISETP.GT.U32.AND P1, PT, R24, 0x1f, PT ;  /* 0x0000001f1800780c */ /* 0x000fe40003f24070 */
[----:B------:R-:W-:-:S05]  /*0790*/  LEA R13, R13, R24, 0x6 ;  /* 0x000000180d0d7211 */ /* 0x000fca00078e30ff */
[----:B------:R-:W1:Y:S01]  /*07a0*/  LDC.64 R10, c[0x0][0x390] ;  /* 0x0000e400ff0a7b82 */ /* 0x000e620000000a00 */
[----:B0-----:R-:W-:-:S05]  /*07b0*/  IMAD.WIDE.U32 R8, R13, 0x4, R8 ;  /* 0x000000040d087825 */ /* 0x001fca00078e0008 */
[----:B------:R-:W2:Y:S01]  /*07c0*/  LDG.E R12, desc[UR36][R8.64] ;  /* 0x00000024080c7981 */ /* 0x000ea2000c1e1900 */
[----:B-1----:R-:W-:-:S03]  /*07d0*/  IMAD.WIDE.U32 R10, R13, 0x4, R10 ;  /* 0x000000040d0a7825 */ /* 0x002fc600078e000a */
[----:B------:R-:W3:Y:S04]  /*07e0*/  @!P1 LDG.E R16, desc[UR36][R8.64+0x80] ;  /* 0x0000802408109981 */ /* 0x000ee8000c1e1900 */
[----:B------:R-:W4:Y:S04]  /*07f0*/  LDG.E R14, desc[UR36][R10.64] ;  /* 0x000000240a0e7981 */ /* 0x000f28000c1e1900 */
[----:B------:R-:W5:Y:S04]  /*0800*/  @!P1 LDG.E R18, desc[UR36][R10.64+0x80] ;  /* 0x000080240a129981 */ /* 0x000f68000c1e1900 */
[----:B--2---:R0:W-:Y:S04]  /*0810*/  STS [R3], R12 ;  /* 0x0000000c03007388 */ /* 0x0041e80000000800 */
[----:B---3--:R0:W-:Y:S04]  /*0820*/  @!P1 STS [R3+0x80], R16 ;  /* 0x0000801003009388 */ /* 0x0081e80000000800 */
[----:B----4-:R0:W-:Y:S04]  /*0830*/  STS [R3+0x1000], R14 ;  /* 0x0010000e03007388 */ /* 0x0101e80000000800 */
[----:B-----5:R0:W-:Y:S02]  /*0840*/  @!P1 STS [R3+0x1080], R18 ;  /* 0x0010801203009388 */ /* 0x0201e40000000800 */
.L_x_801:
[----:B------:R-:W-:Y:S05]  /*0850*/  BSYNC.RECONVERGENT B0 ;  /* 0x0000000000007941 */ /* 0x000fea0003800200 */
.L_x_800:
[----:B------:R-:W-:Y:S08]  /*0860*/  BAR.SYNC.DEFER_BLOCKING 0x0 ;  /* 0x0000000000007b1d */ /* 0x000ff00000010000 */
[----:B------:R-:W-:Y:S01]  /*0870*/  BAR.SYNC.DEFER_BLOCKING 0x0 ;  /* 0x0000000000007b1d */ /* 0x000fe20000010000 */
[C---:B------:R-:W-:Y:S02]  /*0880*/  LOP3.LUT P2, RZ, R25.reuse, 0x3f0, R24, 0xc8, !PT ;  /* 0x000003f019ff7812 */ /* 0x040fe4000784c818 */
[----:B------:R-:W-:-:S03]  /*0890*/  ISETP.GT.U32.AND P1, PT, R25, 0xf, PT ;  /* 0x0000000f1900780c */ /* 0x000fc60003f24070 */
[----:B------:R-:W-:Y:S08]  /*08a0*/  BSSY.RECONVERGENT B0, `(.L_x_803) ;  /* 0x0000068000007945 */ /* 0x000ff00003800200 */
[----:B------:R-:W-:Y:S05]  /*08b0*/  @P2 BRA `(.L_x_804) ;  /* 0x0000000400982947 */ /* 0x000fea0003800000 */
[----:B------:R-:W2:Y:S01]  /*08c0*/  S2UR UR5, SR_CgaCtaId ;  /* 0x00000000000579c3 */ /* 0x000ea20000008800 */
[----:B------:R-:W-:Y:S02]  /*08d0*/  UMOV UR4, 0x400 ;  /* 0x0000040000047882 */ /* 0x000fe40000000000 */
[----:B--2---:R-:W-:-:S06]  /*08e0*/  ULEA UR4, UR5, UR4, 0x18 ;  /* 0x0000000405047291 */ /* 0x004fcc000f8ec0ff */
[----:B------:R-:W-:Y:S02]  /*08f0*/  LEA R29, R25, UR4, 0x8 ;  /* 0x00000004191d7c11 */ /* 0x000fe4000f8e40ff */
[----:B------:R-:W-:-:S03]  /*0900*/  LEA R28, R24, UR4, 0x8 ;  /* 0x00000004181c7c11 */ /* 0x000fc6000f8e40ff */
[----:B------:R-:W-:Y:S04]  /*0910*/  LDS.128 R8, [R29+0x2000] ;  /* 0x002000001d087984 */ /* 0x000fe80000000c00 */
[----:B------:R-:W2:Y:S04]  /*0920*/  LDS.128 R20, [R28] ;  /* 0x000000001c147984 */ /* 0x000ea80000000c00 */
[----:B0-----:R-:W-:Y:S04]  /*0930*/  LDS.128 R16, [R29+0x2010] ;  /* 0x002010001d107984 */ /* 0x001fe80000000c00 */
        /* <DEDUP_REMOVED lines=94> */
.L_x_804:
[----:B------:R-:W-:Y:S05]  /*0f20*/  BSYNC.RECONVERGENT B0 ;  /* 0x0000000000007941 */ /* 0x000fea0003800200 */
.L_x_803:
[----:B------:R-:W-:Y:S06]  /*0f30*/  BAR.SYNC.DEFER_BLOCKING 0x0 ;  /* 0x0000000000007b1d */ /* 0x000fec0000010000 */
[----:B------:R-:W-:Y:S04]  /*0f40*/  BSSY.RECONVERGENT B0, `(.L_x_805) ;  /* 0x000002b000007945 */ /* 0x000fe80003800200 */
[----:B------:R-:W-:Y:S05]  /*0f50*/  @P1 BRA `(.L_x_806) ;  /* 0x0000000000a41947 */ /* 0x000fea0003800000 */
[----:B------:R-:W3:Y:S01]  /*0f60*/  S2UR UR5, SR_CgaCtaId ;  /* 0x00000000000579c3 */ /* 0x000ee20000008800 */
[----:B------:R-:W-:Y:S02]  /*0f70*/  UMOV UR4, 0x400 ;  /* 0x0000040000047882 */ /* 0x000fe40000000000 */
[----:B---3--:R-:W-:-:S06]  /*0f80*/  ULEA UR4, UR5, UR4, 0x18 ;  /* 0x0000000405047291 */ /* 0x008fcc000f8ec0ff */
[----:B------:R-:W-:-:S05]  /*0f90*/  LEA R7, R25, UR4, 0x6 ;  /* 0x0000000419077c11 */ /* 0x000fca000f8e30ff */
[----:B0-----:R-:W0:Y:S04]  /*0fa0*/  LDS.128 R16, [R7+0x3000] ;  /* 0x0030000007107984 */ /* 0x001e280000000c00 */
[----:B------:R-:W3:Y:S04]  /*0fb0*/  LDS.128 R8, [R7+0x3010] ;  /* 0x0030100007087984 */ /* 0x000ee80000000c00 */
[----:B--2---:R-:W2:Y:S01]  /*0fc0*/  LDS.128 R12, [R7+0x3020] ;  /* 0x00302000070c7984 */ /* 0x004ea20000000c00 */
        /* <DEDUP_REMOVED lines=10> */
[----:B------:R0:W3:Y:S02]  /*1070*/  LDS.128 R16, [R7+0x3030] ;  /* 0x0030300007107984 */ /* 0x0000e40000000c00 */
[----:B------:R-:W-:-:S04]  /*1080*/  FSETP.GEU.AND P2, PT, R8, R9, PT ;  /* 0x000000090800720b */ /* 0x000fc80003f4e000 */
[----:B------:R-:W-:Y:S02]  /*1090*/  FSEL R9, R9, R8, !P2 ;  /* 0x0000000809097208 */ /* 0x000fe40005000000 */
[----:B0-----:R-:W-:Y:S02]  /*10a0*/  MOV R7, R27 ;  /* 0x0000001b00077202 */ /* 0x001fe40000000f00 */
        /* <DEDUP_REMOVED lines=13> */
[----:B------:R-:W-:-:S04]  /*1180*/  FSEL R16, R16, R15, !P2 ;  /* 0x0000000f10107208 */ /* 0x000fc80005000000 */
[----:B------:R-:W-:-:S04]  /*1190*/  FSETP.GEU.AND P2, PT, R16, R17, PT ;  /* 0x000000111000720b */ /* 0x000fc80003f4e000 */
[----:B------:R-:W-:-:S04]  /*11a0*/  FSEL R17, R17, R16, !P2 ;  /* 0x0000001011117208 */ /* 0x000fc80005000000 */
[----:B------:R-:W-:-:S04]  /*11b0*/  FSETP.GEU.AND P2, PT, R17, R18, PT ;  /* 0x000000121100720b */ /* 0x000fc80003f4e000 */
[----:B------:R-:W-:-:S04]  /*11c0*/  FSEL R18, R18, R17, !P2 ;  /* 0x0000001112127208 */ /* 0x000fc80005000000 */
[----:B------:R-:W-:-:S04]  /*11d0*/  FSETP.GEU.AND P2, PT, R18, R19, PT ;  /* 0x000000131200720b */ /* 0x000fc80003f4e000 */
[----:B------:R-:W-:-:S09]  /*11e0*/  FSEL R27, R19, R18, !P2 ;  /* 0x00000012131b7208 */ /* 0x000fd20005000000 */
.L_x_806:
[----:B------:R-:W-:Y:S05]  /*11f0*/  BSYNC.RECONVERGENT B0 ;  /* 0x0000000000007941 */ /* 0x000fea0003800200 */
.L_x_805:
        /* <DEDUP_REMOVED lines=16> */
[----:B------:R-:W-:-:S07]  /*1300*/  FMUL R5, R5, R9 ;  /* 0x0000000905057220 */ /* 0x000fce0000400000 */
.L_x_807:
[----:B------:R-:W-:Y:S04]  /*1310*/  BSSY.RECONVERGENT B0, `(.L_x_808) ;  /* 0x00000f0000007945 */ /* 0x000fe80003800200 */
[----:B------:R-:W-:Y:S05]  /*1320*/  @P1 BRA `(.L_x_809) ;  /* 0x0000000c00b81947 */ /* 0x000fea0003800000 */
[----:B------:R-:W3:Y:S01]  /*1330*/  S2UR UR5, SR_CgaCtaId ;  /* 0x00000000000579c3 */ /* 0x000ee20000008800 */
[----:B------:R-:W-:Y:S01]  /*1340*/  UMOV UR4, 0x400 ;  /* 0x0000040000047882 */ /* 0x000fe20000000000 */
[----:B0-----:R-:W-:Y:S01]  /*1350*/  HFMA2 R12, -RZ, RZ, 0.96630859375, -0.0022525787353515625 ;  /* 0x3bbb989dff0c7431 */ /* 0x001fe200000001ff */
[----:B------:R-:W-:Y:S02]  /*1360*/  MOV R13, 0x437c0000 ;  /* 0x437c0000000d7802 */ /* 0x000fe40000000f00 */
[C---:B------:R-:W-:Y:S02]  /*1370*/  ISETP.GT.U32.AND P1, PT, R24.reuse, 0x3f, PT ;  /* 0x0000003f1800780c */ /* 0x040fe40003f24070 */
[----:B------:R-:W-:Y:S01]  /*1380*/  ISETP.GT.U32.AND P2, PT, R24, 0x1f, PT ;  /* 0x0000001f1800780c */ /* 0x000fe20003f44070 */
[----:B---3--:R-:W-:-:S06]  /*1390*/  ULEA UR4, UR5, UR4, 0x18 ;  /* 0x0000000405047291 */ /* 0x008fcc000f8ec0ff */
[----:B--2---:R-:W-:-:S05]  /*13a0*/  LEA R15, R25, UR4, 0x6 ;  /* 0x00000004190f7c11 */ /* 0x004fca000f8e30ff */
[----:B------:R-:W0:Y:S02]  /*13b0*/  LDS.128 R8, [R15+0x3000] ;  /* 0x003000000f087984 */ /* 0x000e240000000c00 */
[----:B0-----:R-:W-:Y:S01]  /*13c0*/  FADD R19, R8, -R27 ;  /* 0x8000001b08137221 */ /* 0x001fe20000000000 */
[C---:B------:R-:W-:Y:S01]  /*13d0*/  FADD R9, -R27.reuse, R9 ;  /* 0x000000091b097221 */ /* 0x040fe20000000100 */
[C---:B------:R-:W-:Y:S01]  /*13e0*/  FADD R17, -R27.reuse, R10 ;  /* 0x0000000a1b117221 */ /* 0x040fe20000000100 */
[----:B------:R-:W-:Y:S01]  /*13f0*/  FADD R11, -R27, R11 ;  /* 0x0000000b1b0b7221 */ /* 0x000fe20000000100 */
[-C--:B------:R-:W-:Y:S01]  /*1400*/  FFMA.SAT R16, R19, R12.reuse, 0.5 ;  /* 0x3f00000013107423 */ /* 0x080fe2000000200c */
[-C--:B------:R-:W-:Y:S01]  /*1410*/  FFMA.SAT R14, R9, R12.reuse, 0.5 ;  /* 0x3f000000090e7423 */ /* 0x080fe2000000200c */
[----:B------:R-:W-:Y:S02]  /*1420*/  FFMA.SAT R10, R17, R12, 0.5 ;  /* 0x3f000000110a7423 */ /* 0x000fe4000000200c */
[----:B------:R-:W-:-:S02]  /*1430*/  FFMA.RM R16, R16, R13, 12582913 ;  /* 0x4b40000110107423 */ /* 0x000fc4000000400d */
[-C--:B------:R-:W-:Y:S02]  /*1440*/  FFMA.RM R10, R10, R13.reuse, 12582913 ;  /* 0x4b4000010a0a7423 */ /* 0x080fe4000000400d */
[----:B------:R-:W-:Y:S02]  /*1450*/  FADD R8, R16, -12583039 ;  /* 0xcb40007f10087421 */ /* 0x000fe40000000000 */
[C---:B------:R-:W-:Y:S01]  /*1460*/  FADD R22, R10.reuse, -12583039 ;  /* 0xcb40007f0a167421 */ /* 0x040fe20000000000 */
[----:B------:R-:W-:Y:S01]  /*1470*/  SHF.L.U32 R29, R10, 0x17, RZ ;  /* 0x000000170a1d7819 */ /* 0x000fe200000006ff */
[----:B------:R-:W-:Y:S02]  /*1480*/  FFMA R8, R19, 1.4426950216293334961, -R8 ;  /* 0x3fb8aa3b13087823 */ /* 0x000fe40000000808 */
[----:B------:R-:W-:Y:S02]  /*1490*/  FFMA R22, R17, 1.4426950216293334961, -R22 ;  /* 0x3fb8aa3b11167823 */ /* 0x000fe40000000816 */
[----:B------:R-:W-:Y:S01]  /*14a0*/  FFMA R18, R19, 1.925963033500011079e-08, R8 ;  /* 0x32a5706013127823 */ /* 0x000fe20000000008 */
[----:B------:R-:W-:Y:S01]  /*14b0*/  FFMA.RM R8, R14, R13, 12582913 ;  /* 0x4b4000010e087423 */ /* 0x000fe2000000400d */
[----:B------:R-:W-:Y:S01]  /*14c0*/  LEA R14, R24, UR4, 0x2 ;  /* 0x00000004180e7c11 */ /* 0x000fe2000f8e10ff */
[----:B------:R-:W-:Y:S01]  /*14d0*/  FFMA R23, R17, 1.925963033500011079e-08, R22 ;  /* 0x32a5706011177823 */ /* 0x000fe20000000016 */
[----:B------:R-:W-:Y:S01]  /*14e0*/  SHF.L.U32 R19, R16, 0x17, RZ ;  /* 0x0000001710137819 */ /* 0x000fe200000006ff */
[----:B------:R-:W-:Y:S01]  /*14f0*/  FADD R20, R8, -12583039 ;  /* 0xcb40007f08147421 */ /* 0x000fe20000000000 */
[----:B------:R-:W0:Y:S01]  /*1500*/  MUFU.EX2 R18, R18 ;  /* 0x0000001200127308 */ /* 0x000e220000000800 */
[----:B------:R-:W-:Y:S01]  /*1510*/  FFMA.SAT R16, R11, R12, 0.5 ;  /* 0x3f0000000b107423 */ /* 0x000fe2000000200c */
[----:B------:R-:W-:Y:S01]  /*1520*/  @!P2 LDS R28, [R14+0x1180] ;  /* 0x001180000e1ca984 */ /* 0x000fe20000000800 */
[----:B------:R-:W-:-:S02]  /*1530*/  FFMA R20, R9, 1.4426950216293334961, -R20 ;  /* 0x3fb8aa3b09147823 */ /* 0x000fc40000000814 */
[----:B------:R-:W-:Y:S02]  /*1540*/  FFMA.RM R16, R16, R13, 12582913 ;  /* 0x4b40000110107423 */ /* 0x000fe4000000400d */
[----:B------:R-:W-:Y:S02]  /*1550*/  FFMA R21, R9, 1.925963033500011079e-08, R20 ;  /* 0x32a5706009157823 */ /* 0x000fe40000000014 */
[----:B------:R-:W2:Y:S04]  /*1560*/  @!P1 LDS R9, [R14+0x1000] ;  /* 0x001000000e099984 */ /* 0x000ea80000000800 */
[----:B------:R-:W3:Y:S01]  /*1570*/  @!P2 LDS R20, [R14+0x1080] ;  /* 0x001080000e14a984 */ /* 0x000ee20000000800 */
[----:B------:R-:W4:Y:S01]  /*1580*/  MUFU.EX2 R21, R21 ;  /* 0x0000001500157308 */ /* 0x000f220000000800 */
[----:B0-----:R-:W-:Y:S01]  /*1590*/  FMUL R17, R19, R18 ;  /* 0x0000001213117220 */ /* 0x001fe20000400000 */
[C---:B------:R-:W-:Y:S01]  /*15a0*/  FADD R18, R16.reuse, -12583039 ;  /* 0xcb40007f10127421 */ /* 0x040fe20000000000 */
[----:B------:R-:W-:Y:S01]  /*15b0*/  SHF.L.U32 R16, R16, 0x17, RZ ;  /* 0x0000001710107819 */ /* 0x000fe200000006ff */
[----:B------:R-:W0:Y:S02]  /*15c0*/  @!P1 LDS R19, [R14+0x1100] ;  /* 0x001100000e139984 */ /* 0x000e240000000800 */
[----:B------:R-:W-:-:S02]  /*15d0*/  FFMA R22, R11, 1.4426950216293334961, -R18 ;  /* 0x3fb8aa3b0b167823 */ /* 0x000fc40000000812 */
[----:B------:R-:W5:Y:S02]  /*15e0*/  MUFU.EX2 R18, R23 ;  /* 0x0000001700127308 */ /* 0x000f640000000800 */
[----:B------:R-:W-:Y:S01]  /*15f0*/  FFMA R11, R11, 1.925963033500011079e-08, R22 ;  /* 0x32a570600b0b7823 */ /* 0x000fe20000000016 */
[----:B------:R-:W-:-:S05]  /*1600*/  SHF.L.U32 R22, R8, 0x17, RZ ;  /* 0x0000001708167819 */ /* 0x000fca00000006ff */
[----:B------:R-:W1:Y:S01]  /*1610*/  MUFU.EX2 R11, R11 ;  /* 0x0000000b000b7308 */ /* 0x000e620000000800 */
[----:B----4-:R-:W-:Y:S02]  /*1620*/  FMUL R22, R22, R21 ;  /* 0x0000001516167220 */ /* 0x010fe40000400000 */
[----:B------:R-:W4:Y:S01]  /*1630*/  @!P1 LDS R21, [R14+0x1200] ;  /* 0x001200000e159984 */ /* 0x000f220000000800 */
[----:B-----5:R-:W-:Y:S01]  /*1640*/  FMUL R18, R29, R18 ;  /* 0x000000121d127220 */ /* 0x020fe20000400000 */
[----:B------:R-:W-:-:S04]  /*1650*/  FADD R29, RZ, R17 ;  /* 0x00000011ff1d7221 */ /* 0x000fc80000000000 */
[----:B------:R-:W-:Y:S01]  /*1660*/  FADD R29, R29, R22 ;  /* 0x000000161d1d7221 */ /* 0x000fe20000000000 */
[----:B-1----:R-:W-:Y:S01]  /*1670*/  FMUL R16, R16, R11 ;  /* 0x0000000b10107220 */ /* 0x002fe20000400000 */
[-C--:B--2---:R-:W-:Y:S02]  /*1680*/  @!P1 FFMA R4, R9, R17.reuse, R4 ;  /* 0x0000001109049223 */ /* 0x084fe40000000004 */
[----:B------:R-:W1:Y:S01]  /*1690*/  LDS.128 R8, [R15+0x3010] ;  /* 0x003010000f087984 */ /* 0x000e620000000c00 */
[----:B---3--:R-:W-:-:S03]  /*16a0*/  @!P2 FFMA R5, R20, R17, R5 ;  /* 0x000000111405a223 */ /* 0x008fc60000000005 */
[----:B------:R-:W2:Y:S01]  /*16b0*/  @!P2 LDS R20, [R14+0x1280] ;  /* 0x001280000e14a984 */ /* 0x000ea20000000800 */
[-C--:B------:R-:W-:Y:S01]  /*16c0*/  @!P2 FFMA R5, R28, R22.reuse, R5 ;  /* 0x000000161c05a223 */ /* 0x080fe20000000005 */
[----:B0-----:R-:W-:-:S04]  /*16d0*/  @!P1 FFMA R4, R19, R22, R4 ;  /* 0x0000001613049223 */ /* 0x001fc80000000004 */
[----:B----4-:R-:W-:Y:S01]  /*16e0*/  @!P1 FFMA R4, R21, R18, R4 ;  /* 0x0000001215049223 */ /* 0x010fe20000000004 */
[----:B-1----:R-:W-:Y:S01]  /*16f0*/  FADD R19, R8, -R27 ;  /* 0x8000001b08137221 */ /* 0x002fe20000000000 */
[----:B------:R-:W-:Y:S01]  /*1700*/  FADD R23, -R27, R9 ;  /* 0x000000091b177221 */ /* 0x000fe20000000100 */
[----:B------:R-:W-:Y:S01]  /*1710*/  FADD R9, R29, R18 ;  /* 0x000000121d097221 */ /* 0x000fe20000000000 */
[----:B------:R-:W-:Y:S01]  /*1720*/  FADD R11, -R27, R11 ;  /* 0x0000000b1b0b7221 */ /* 0x000fe20000000100 */
[-C--:B------:R-:W-:Y:S01]  /*1730*/  FFMA.SAT R8, R19, R12.reuse, 0.5 ;  /* 0x3f00000013087423 */ /* 0x080fe2000000200c */
[----:B------:R-:W-:Y:S01]  /*1740*/  FFMA.SAT R22, R23, R12, 0.5 ;  /* 0x3f00000017167423 */ /* 0x000fe2000000200c */
[----:B--2---:R-:W-:Y:S01]  /*1750*/  @!P2 FFMA R5, R20, R18, R5 ;  /* 0x000000121405a223 */ /* 0x004fe20000000005 */
[----:B------:R-:W-:Y:S01]  /*1760*/  FADD R28, R9, R16 ;  /* 0x00000010091c7221 */ /* 0x000fe20000000000 */
[-C--:B------:R-:W-:Y:S01]  /*1770*/  FFMA.RM R8, R8, R13.reuse, 12582913 ;  /* 0x4b40000108087423 */ /* 0x080fe2000000400d */
[----:B------:R-:W-:-:S03]  /*1780*/  FFMA.RM R17, R22, R13, 12582913 ;  /* 0x4b40000116117423 */ /* 0x000fc6000000400d */
[----:B------:R-:W-:Y:S01]  /*1790*/  FADD R20, R8, -12583039 ;  /* 0xcb40007f08147421 */ /* 0x000fe20000000000 */
[----:B------:R-:W-:-:S03]  /*17a0*/  FADD R18, R17, -12583039 ;  /* 0xcb40007f11127421 */ /* 0x000fc60000000000 */
[----:B------:R-:W-:Y:S01]  /*17b0*/  FFMA R20, R19, 1.4426950216293334961, -R20 ;  /* 0x3fb8aa3b13147823 */ /* 0x000fe20000000814 */
[----:B------:R-:W-:-:S03]  /*17c0*/  FFMA R18, R23, 1.4426950216293334961, -R18 ;  /* 0x3fb8aa3b17127823 */ /* 0x000fc60000000812 */
[----:B------:R-:W-:Y:S01]  /*17d0*/  FFMA R20, R19, 1.925963033500011079e-08, R20 ;  /* 0x32a5706013147823 */ /* 0x000fe20000000014 */
[----:B------:R-:W-:Y:S01]  /*17e0*/  FADD R19, -R27, R10 ;  /* 0x0000000a1b137221 */ /* 0x000fe20000000100 */
[----:B------:R-:W-:Y:S02]  /*17f0*/  FFMA R22, R23, 1.925963033500011079e-08, R18 ;  /* 0x32a5706017167823 */ /* 0x000fe40000000012 */
[----:B------:R-:W0:Y:S01]  /*1800*/  @!P1 LDS R23, [R14+0x1300] ;  /* 0x001300000e179984 */ /* 0x000e220000000800 */
[----:B------:R-:W-:Y:S01]  /*1810*/  FFMA.SAT R10, R19, R12, 0.5 ;  /* 0x3f000000130a7423 */ /* 0x000fe2000000200c */
[----:B------:R1:W2:Y:S03]  /*1820*/  MUFU.EX2 R21, R22 ;  /* 0x0000001600157308 */ /* 0x0002a60000000800 */
[----:B------:R-:W-:-:S04]  /*1830*/  FFMA.RM R10, R10, R13, 12582913 ;  /* 0x4b4000010a0a7423 */ /* 0x000fc8000000400d */
[----:B------:R-:W-:Y:S01]  /*1840*/  FADD R18, R10, -12583039 ;  /* 0xcb40007f0a127421 */ /* 0x000fe20000000000 */
[----:B------:R-:W3:Y:S01]  /*1850*/  MUFU.EX2 R20, R20 ;  /* 0x0000001400147308 */ /* 0x000ee20000000800 */
[----:B-1----:R-:W-:Y:S02]  /*1860*/  @!P2 LDS R22, [R14+0x1480] ;  /* 0x001480000e16a984 */ /* 0x002fe40000000800 */
[----:B------:R-:W-:-:S04]  /*1870*/  FFMA R18, R19, 1.4426950216293334961, -R18 ;  /* 0x3fb8aa3b13127823 */ /* 0x000fc80000000812 */
[----:B------:R-:W-:Y:S01]  /*1880*/  FFMA R18, R19, 1.925963033500011079e-08, R18 ;  /* 0x32a5706013127823 */ /* 0x000fe20000000012 */
[----:B------:R-:W-:Y:S02]  /*1890*/  SHF.L.U32 R19, R8, 0x17, RZ ;  /* 0x0000001708137819 */ /* 0x000fe400000006ff */
[----:B------:R-:W-:Y:S02]  /*18a0*/  SHF.L.U32 R8, R17, 0x17, RZ ;  /* 0x0000001711087819 */ /* 0x000fe400000006ff */
[----:B------:R-:W-:Y:S01]  /*18b0*/  SHF.L.U32 R17, R10, 0x17, RZ ;  /* 0x000000170a117819 */ /* 0x000fe200000006ff */
[----:B------:R-:W1:Y:S01]  /*18c0*/  MUFU.EX2 R18, R18 ;  /* 0x0000001200127308 */ /* 0x000e620000000800 */
[----:B------:R-:W-:Y:S01]  /*18d0*/  FFMA.SAT R10, R11, R12, 0.5 ;  /* 0x3f0000000b0a7423 */ /* 0x000fe2000000200c */
[----:B--2---:R-:W-:Y:S02]  /*18e0*/  FMUL R21, R8, R21 ;  /* 0x0000001508157220 */ /* 0x004fe40000400000 */
[----:B------:R-:W2:Y:S01]  /*18f0*/  @!P2 LDS R8, [R14+0x1380] ;  /* 0x001380000e08a984 */ /* 0x000ea20000000800 */
[----:B---3--:R-:W-:Y:S01]  /*1900*/  FMUL R19, R19, R20 ;  /* 0x0000001413137220 */ /* 0x008fe20000400000 */
[----:B------:R-:W-:-:S02]  /*1910*/  FFMA.RM R10, R10, R13, 12582913 ;  /* 0x4b4000010a0a7423 */ /* 0x000fc4000000400d */
[----:B------:R-:W3:Y:S01]  /*1920*/  @!P1 LDS R20, [R14+0x1400] ;  /* 0x001400000e149984 */ /* 0x000ee20000000800 */
[----:B-1----:R-:W-:Y:S01]  /*1930*/  FMUL R17, R17, R18 ;  /* 0x0000001211117220 */ /* 0x002fe20000400000 */
[----:B------:R-:W-:Y:S01]  /*1940*/  FADD R18, R10, -12583039 ;  /* 0xcb40007f0a127421 */ /* 0x000fe20000000000 */
[----:B0-----:R-:W-:-:S03]  /*1950*/  @!P1 FFMA R4, R23, R16, R4 ;  /* 0x0000001017049223 */ /* 0x001fc60000000004 */
[----:B------:R-:W-:-:S04]  /*1960*/  FFMA R18, R11, 1.4426950216293334961, -R18 ;  /* 0x3fb8aa3b0b127823 */ /* 0x000fc80000000812 */
[----:B------:R-:W-:Y:S01]  /*1970*/  FFMA R29, R11, 1.925963033500011079e-08, R18 ;  /* 0x32a570600b1d7823 */ /* 0x000fe20000000012 */
[----:B------:R-:W-:-:S05]  /*1980*/  SHF.L.U32 R18, R10, 0x17, RZ ;  /* 0x000000170a127819 */ /* 0x000fca00000006ff */
[----:B------:R-:W0:Y:S01]  /*1990*/  MUFU.EX2 R29, R29 ;  /* 0x0000001d001d7308 */ /* 0x000e220000000800 */
[----:B--2---:R-:W-:Y:S02]  /*19a0*/  @!P2 FFMA R5, R8, R16, R5 ;  /* 0x000000100805a223 */ /* 0x004fe40000000005 */
[----:B------:R-:W1:Y:S01]  /*19b0*/  LDS.128 R8, [R15+0x3020] ;  /* 0x003020000f087984 */ /* 0x000e620000000c00 */
[C---:B---3--:R-:W-:Y:S01]  /*19c0*/  @!P1 FFMA R4, R19.reuse, R20, R4 ;  /* 0x0000001413049223 */ /* 0x048fe20000000004 */
[----:B------:R-:W-:Y:S02]  /*19d0*/  @!P2 FFMA R5, R19, R22, R5 ;  /* 0x000000161305a223 */ /* 0x000fe40000000005 */
[----:B------:R-:W2:Y:S01]  /*19e0*/  @!P1 LDS R20, [R14+0x1500] ;  /* 0x001500000e149984 */ /* 0x000ea20000000800 */
[----:B0-----:R-:W-:-:S03]  /*19f0*/  FMUL R18, R18, R29 ;  /* 0x0000001d12127220 */ /* 0x001fc60000400000 */
[----:B------:R-:W0:Y:S01]  /*1a00*/  @!P2 LDS R22, [R14+0x1580] ;  /* 0x001580000e16a984 */ /* 0x000e220000000800 */
[----:B-1----:R-:W-:Y:S01]  /*1a10*/  FADD R23, R8, -R27 ;  /* 0x8000001b08177221 */ /* 0x002fe20000000000 */
[----:B------:R-:W-:Y:S01]  /*1a20*/  FADD R8, R28, R19 ;  /* 0x000000131c087221 */ /* 0x000fe20000000000 */
[C---:B------:R-:W-:Y:S01]  /*1a30*/  FADD R19, -R27.reuse, R9 ;  /* 0x000000091b137221 */ /* 0x040fe20000000100 */
[----:B------:R-:W-:Y:S01]  /*1a40*/  FADD R11, -R27, R11 ;  /* 0x0000000b1b0b7221 */ /* 0x000fe20000000100 */
[----:B------:R-:W-:Y:S01]  /*1a50*/  FFMA.SAT R16, R23, R12, 0.5 ;  /* 0x3f00000017107423 */ /* 0x000fe2000000200c */
[----:B--2---:R-:W-:Y:S01]  /*1a60*/  @!P1 FFMA R4, R21, R20, R4 ;  /* 0x0000001415049223 */ /* 0x004fe20000000004 */
[----:B------:R-:W-:Y:S01]  /*1a70*/  FADD R8, R8, R21 ;  /* 0x0000001508087221 */ /* 0x000fe20000000000 */
[----:B------:R-:W-:Y:S01]  /*1a80*/  FFMA.SAT R28, R19, R12, 0.5 ;  /* 0x3f000000131c7423 */ /* 0x000fe2000000200c */
[----:B------:R-:W-:Y:S01]  /*1a90*/  FFMA.RM R16, R16, R13, 12582913 ;  /* 0x4b40000110107423 */ /* 0x000fe2000000400d */
[----:B0-----:R-:W-:Y:S01]  /*1aa0*/  @!P2 FFMA R5, R21, R22, R5 ;  /* 0x000000161505a223 */ /* 0x001fe20000000005 */
[----:B------:R-:W0:Y:S01]  /*1ab0*/  @!P1 LDS R9, [R14+0x1600] ;  /* 0x001600000e099984 */ /* 0x000e220000000800 */
[----:B------:R-:W-:Y:S01]  /*1ac0*/  FADD R29, R8, R17 ;  /* 0x00000011081d7221 */ /* 0x000fe20000000000 */
[C---:B------:R-:W-:Y:S01]  /*1ad0*/  FADD R20, R16.reuse, -12583039 ;  /* 0xcb40007f10147421 */ /* 0x040fe20000000000 */
[----:B------:R-:W-:Y:S01]  /*1ae0*/  SHF.L.U32 R16, R16, 0x17, RZ ;  /* 0x0000001710107819 */ /* 0x000fe200000006ff */
[----:B------:R-:W-:Y:S02]  /*1af0*/  @!P2 LDS R8, [R14+0x1780] ;  /* 0x001780000e08a984 */ /* 0x000fe40000000800 */
[----:B------:R-:W-:-:S04]  /*1b00*/  FFMA R20, R23, 1.4426950216293334961, -R20 ;  /* 0x3fb8aa3b17147823 */ /* 0x000fc80000000814 */
[----:B------:R-:W-:Y:S01]  /*1b10*/  FFMA R22, R23, 1.925963033500011079e-08, R20 ;  /* 0x32a5706017167823 */ /* 0x000fe20000000014 */
[----:B------:R-:W-:-:S03]  /*1b20*/  FFMA.RM R20, R28, R13, 12582913 ;  /* 0x4b4000011c147423 */ /* 0x000fc6000000400d */
[----:B------:R-:W1:Y:S01]  /*1b30*/  MUFU.EX2 R21, R22 ;  /* 0x0000001600157308 */ /* 0x000e620000000800 */
[C---:B------:R-:W-:Y:S01]  /*1b40*/  FADD R28, R20.reuse, -12583039 ;  /* 0xcb40007f141c7421 */ /* 0x040fe20000000000 */
[----:B------:R-:W-:-:S03]  /*1b50*/  SHF.L.U32 R23, R20, 0x17, RZ ;  /* 0x0000001714177819 */ /* 0x000fc600000006ff */
[----:B------:R-:W-:-:S04]  /*1b60*/  FFMA R28, R19, 1.4426950216293334961, -R28 ;  /* 0x3fb8aa3b131c7823 */ /* 0x000fc8000000081c */
[----:B------:R-:W-:-:S06]  /*1b70*/  FFMA R28, R19, 1.925963033500011079e-08, R28 ;  /* 0x32a57060131c7823 */ /* 0x000fcc000000001c */
[----:B------:R-:W2:Y:S01]  /*1b80*/  MUFU.EX2 R28, R28 ;  /* 0x0000001c001c7308 */ /* 0x000ea20000000800 */
[----:B-1----:R-:W-:Y:S01]  /*1b90*/  FMUL R19, R16, R21 ;  /* 0x0000001510137220 */ /* 0x002fe20000400000 */
[----:B------:R-:W-:Y:S02]  /*1ba0*/  FADD R21, -R27, R10 ;  /* 0x0000000a1b157221 */ /* 0x000fe40000000100 */
[----:B------:R-:W1:Y:S02]  /*1bb0*/  @!P2 LDS R10, [R14+0x1680] ;  /* 0x001680000e0aa984 */ /* 0x000e640000000800 */
[----:B------:R-:W-:-:S04]  /*1bc0*/  FFMA.SAT R16, R21, R12, 0.5 ;  /* 0x3f00000015107423 */ /* 0x000fc8000000200c */
[----:B------:R-:W-:Y:S01]  /*1bd0*/  FFMA.RM R16, R16, R13, 12582913 ;  /* 0x4b40000110107423 */ /* 0x000fe2000000400d */
[----:B0-----:R-:W-:Y:S02]  /*1be0*/  @!P1 FFMA R4, R17, R9, R4 ;  /* 0x0000000911049223 */ /* 0x001fe40000000004 */
[----:B------:R-:W0:Y:S01]  /*1bf0*/  @!P1 LDS R9, [R14+0x1700] ;  /* 0x001700000e099984 */ /* 0x000e220000000800 */
[----:B------:R-:W-:Y:S01]  /*1c00*/  FADD R20, R16, -12583039 ;  /* 0xcb40007f10147421 */ /* 0x000fe20000000000 */
[----:B--2---:R-:W-:-:S03]  /*1c10*/  FMUL R23, R23, R28 ;  /* 0x0000001c17177220 */ /* 0x004fc60000400000 */
[----:B------:R-:W-:-:S04]  /*1c20*/  FFMA R20, R21, 1.4426950216293334961, -R20 ;  /* 0x3fb8aa3b15147823 */ /* 0x000fc80000000814 */
[----:B------:R-:W-:Y:S01]  /*1c30*/  FFMA R20, R21, 1.925963033500011079e-08, R20 ;  /* 0x32a5706015147823 */ /* 0x000fe20000000014 */
[----:B------:R-:W-:Y:S01]  /*1c40*/  SHF.L.U32 R21, R16, 0x17, RZ ;  /* 0x0000001710157819 */ /* 0x000fe200000006ff */
[----:B------:R-:W-:-:S04]  /*1c50*/  FFMA.SAT R16, R11, R12, 0.5 ;  /* 0x3f0000000b107423 */ /* 0x000fc8000000200c */
[----:B------:R-:W2:Y:S01]  /*1c60*/  MUFU.EX2 R20, R20 ;  /* 0x0000001400147308 */ /* 0x000ea20000000800 */
[----:B------:R-:W-:-:S04]  /*1c70*/  FFMA.RM R16, R16, R13, 12582913 ;  /* 0x4b40000110107423 */ /* 0x000fc8000000400d */
[C---:B------:R-:W-:Y:S01]  /*1c80*/  FADD R22, R16.reuse, -12583039 ;  /* 0xcb40007f10167421 */ /* 0x040fe20000000000 */
[----:B------:R-:W-:-:S03]  /*1c90*/  SHF.L.U32 R16, R16, 0x17, RZ ;  /* 0x0000001710107819 */ /* 0x000fc600000006ff */
[----:B------:R-:W-:-:S04]  /*1ca0*/  FFMA R22, R11, 1.4426950216293334961, -R22 ;  /* 0x3fb8aa3b0b167823 */ /* 0x000fc80000000816 */
[----:B------:R-:W-:Y:S01]  /*1cb0*/  FFMA R28, R11, 1.925963033500011079e-08, R22 ;  /* 0x32a570600b1c7823 */ /* 0x000fe20000000016 */
[----:B------:R-:W-:Y:S01]  /*1cc0*/  FADD R22, R29, R18 ;  /* 0x000000121d167221 */ /* 0x000fe20000000000 */
[----:B-1----:R-:W-:Y:S01]  /*1cd0*/  @!P2 FFMA R5, R17, R10, R5 ;  /* 0x0000000a1105a223 */ /* 0x002fe20000000005 */
[----:B--2---:R-:W-:Y:S01]  /*1ce0*/  FMUL R21, R21, R20 ;  /* 0x0000001415157220 */ /* 0x004fe20000400000 */
[----:B------:R-:W1:Y:S01]  /*1cf0*/  @!P1 LDS R10, [R14+0x1800] ;  /* 0x001800000e0a9984 */ /* 0x000e620000000800 */
[----:B------:R-:W-:Y:S01]  /*1d00*/  FADD R22, R22, R19 ;  /* 0x0000001316167221 */ /* 0x000fe20000000000 */
[----:B------:R-:W-:Y:S02]  /*1d10*/  @!P2 FFMA R5, R18, R8, R5 ;  /* 0x000000081205a223 */ /* 0x000fe40000000005 */
[----:B------:R-:W2:Y:S01]  /*1d20*/  @!P2 LDS R20, [R14+0x1880] ;  /* 0x001880000e14a984 */ /* 0x000ea20000000800 */
[----:B------:R-:W-:Y:S01]  /*1d30*/  FADD R22, R22, R23 ;  /* 0x0000001716167221 */ /* 0x000fe20000000000 */
[----:B0-----:R-:W-:-:S02]  /*1d40*/  @!P1 FFMA R4, R18, R9, R4 ;  /* 0x0000000912049223 */ /* 0x001fc40000000004 */
[----:B------:R-:W0:Y:S01]  /*1d50*/  @!P1 LDS R17, [R14+0x1900] ;  /* 0x001900000e119984 */ /* 0x000e220000000800 */
[----:B------:R-:W3:Y:S03]  /*1d60*/  MUFU.EX2 R9, R28 ;  /* 0x0000001c00097308 */ /* 0x000ee60000000800 */
[----:B------:R-:W4:Y:S01]  /*1d70*/  @!P2 LDS R18, [R14+0x1980] ;  /* 0x001980000e12a984 */ /* 0x000f220000000800 */
[----:B---3--:R-:W-:Y:S01]  /*1d80*/  FMUL R16, R16, R9 ;  /* 0x0000000910107220 */ /* 0x008fe20000400000 */
[C---:B-1----:R-:W-:Y:S02]  /*1d90*/  @!P1 FFMA R4, R19.reuse, R10, R4 ;  /* 0x0000000a13049223 */ /* 0x042fe40000000004 */
[----:B------:R-:W1:Y:S01]  /*1da0*/  LDS.128 R8, [R15+0x3030] ;  /* 0x003030000f087984 */ /* 0x000e620000000c00 */
[----:B--2---:R-:W-:-:S03]  /*1db0*/  @!P2 FFMA R5, R19, R20, R5 ;  /* 0x000000141305a223 */ /* 0x004fc60000000005 */
[----:B------:R-:W2:Y:S01]  /*1dc0*/  @!P1 LDS R19, [R14+0x1a00] ;  /* 0x001a00000e139984 */ /* 0x000ea20000000800 */
[----:B0-----:R-:W-:-:S03]  /*1dd0*/  @!P1 FFMA R4, R23, R17, R4 ;  /* 0x0000001117049223 */ /* 0x001fc60000000004 */
[----:B------:R-:W0:Y:S01]  /*1de0*/  @!P2 LDS R20, [R14+0x1a80] ;  /* 0x001a80000e14a984 */ /* 0x000e220000000800 */
[----:B----4-:R-:W-:-:S03]  /*1df0*/  @!P2 FFMA R5, R23, R18, R5 ;  /* 0x000000121705a223 */ /* 0x010fc60000000005 */
[----:B------:R-:W3:Y:S01]  /*1e00*/  @!P1 LDS R15, [R14+0x1b00] ;  /* 0x001b00000e0f9984 */ /* 0x000ee20000000800 */
[----:B-1----:R-:W-:Y:S01]  /*1e10*/  FADD R29, R8, -R27 ;  /* 0x8000001b081d7221 */ /* 0x002fe20000000000 */
[----:B------:R-:W-:-:S03]  /*1e20*/  FADD R23, -R27, R10 ;  /* 0x0000000a1b177221 */ /* 0x000fc60000000100 */
[----:B------:R-:W-:Y:S01]  /*1e30*/  FFMA.SAT R8, R29, R12, 0.5 ;  /* 0x3f0000001d087423 */ /* 0x000fe2000000200c */
[----:B--2---:R-:W-:Y:S01]  /*1e40*/  @!P1 FFMA R4, R21, R19, R4 ;  /* 0x0000001315049223 */ /* 0x004fe20000000004 */
[----:B------:R-:W-:Y:S02]  /*1e50*/  FADD R19, -R27, R9 ;  /* 0x000000091b137221 */ /* 0x000fe40000000100 */
[----:B------:R-:W-:Y:S01]  /*1e60*/  FFMA.RM R17, R8, R13, 12582913 ;  /* 0x4b40000108117423 */ /* 0x000fe2000000400d */
[----:B0-----:R-:W-:Y:S01]  /*1e70*/  @!P2 FFMA R5, R21, R20, R5 ;  /* 0x000000141505a223 */ /* 0x001fe20000000005 */
[----:B------:R-:W0:Y:S01]  /*1e80*/  @!P2 LDS R8, [R14+0x1b80] ;  /* 0x001b80000e08a984 */ /* 0x000e220000000800 */
[-C--:B------:R-:W-:Y:S01]  /*1e90*/  FFMA.SAT R20, R19, R12.reuse, 0.5 ;  /* 0x3f00000013147423 */ /* 0x080fe2000000200c */
[----:B------:R-:W-:Y:S01]  /*1ea0*/  FADD R18, R17, -12583039 ;  /* 0xcb40007f11127421 */ /* 0x000fe20000000000 */
[----:B------:R-:W-:Y:S01]  /*1eb0*/  FADD R21, R22, R21 ;  /* 0x0000001516157221 */ /* 0x000fe20000000000 */
[----:B---3--:R-:W-:Y:S01]  /*1ec0*/  @!P1 FFMA R4, R16, R15, R4 ;  /* 0x0000000f10049223 */ /* 0x008fe20000000004 */
[----:B------:R-:W-:Y:S01]  /*1ed0*/  FFMA.RM R9, R20, R13, 12582913 ;  /* 0x4b40000114097423 */ /* 0x000fe2000000400d */
[----:B------:R-:W-:Y:S01]  /*1ee0*/  FFMA R18, R29, 1.4426950216293334961, -R18 ;  /* 0x3fb8aa3b1d127823 */ /* 0x000fe20000000812 */
[----:B------:R-:W-:Y:S01]  /*1ef0*/  FFMA.SAT R20, R23, R12, 0.5 ;  /* 0x3f00000017147423 */ /* 0x000fe2000000200c */
[----:B------:R-:W1:Y:S01]  /*1f00*/  @!P1 LDS R15, [R14+0x1c00] ;  /* 0x001c00000e0f9984 */ /* 0x000e620000000800 */
[----:B------:R-:W-:Y:S01]  /*1f10*/  FADD R10, R9, -12583039 ;  /* 0xcb40007f090a7421 */ /* 0x000fe20000000000 */
[----:B------:R-:W-:Y:S01]  /*1f20*/  FFMA R18, R29, 1.925963033500011079e-08, R18 ;  /* 0x32a570601d127823 */ /* 0x000fe20000000012 */
[----:B------:R-:W-:-:S04]  /*1f30*/  FADD R29, -R27, R11 ;  /* 0x0000000b1b1d7221 */ /* 0x000fc80000000100 */
[----:B------:R-:W-:Y:S01]  /*1f40*/  FFMA.SAT R22, R29, R12, 0.5 ;  /* 0x3f0000001d167423 */ /* 0x000fe2000000200c */
[----:B------:R-:W2:Y:S01]  /*1f50*/  MUFU.EX2 R18, R18 ;  /* 0x0000001200127308 */ /* 0x000ea20000000800 */
[----:B------:R-:W-:Y:S01]  /*1f60*/  FFMA R12, R19, 1.4426950216293334961, -R10 ;  /* 0x3fb8aa3b130c7823 */ /* 0x000fe2000000080a */
[-C--:B------:R-:W-:Y:S01]  /*1f70*/  FFMA.RM R10, R20, R13.reuse, 12582913 ;  /* 0x4b400001140a7423 */ /* 0x080fe2000000400d */
[----:B------:R-:W-:Y:S01]  /*1f80*/  FFMA.RM R13, R22, R13, 12582913 ;  /* 0x4b400001160d7423 */ /* 0x000fe2000000400d */
[----:B------:R-:W-:Y:S01]  /*1f90*/  SHF.L.U32 R22, R9, 0x17, RZ ;  /* 0x0000001709167819 */ /* 0x000fe200000006ff */
[----:B------:R-:W-:Y:S01]  /*1fa0*/  FFMA R11, R19, 1.925963033500011079e-08, R12 ;  /* 0x32a57060130b7823 */ /* 0x000fe2000000000c */
[----:B------:R-:W-:Y:S01]  /*1fb0*/  SHF.L.U32 R19, R17, 0x17, RZ ;  /* 0x0000001711137819 */ /* 0x000fe200000006ff */
[----:B------:R-:W-:Y:S01]  /*1fc0*/  FADD R20, R13, -12583039 ;  /* 0xcb40007f0d147421 */ /* 0x000fe20000000000 */
[----:B------:R-:W-:Y:S01]  /*1fd0*/  FADD R12, R10, -12583039 ;  /* 0xcb40007f0a0c7421 */ /* 0x000fe20000000000 */
[----:B------:R-:W3:Y:S02]  /*1fe0*/  @!P1 LDS R9, [R14+0x1d00] ;  /* 0x001d00000e099984 */ /* 0x000ee40000000800 */
[----:B------:R-:W4:Y:S01]  /*1ff0*/  MUFU.EX2 R11, R11 ;  /* 0x0000000b000b7308 */ /* 0x000f220000000800 */
[----:B------:R-:W-:Y:S01]  /*2000*/  FFMA R20, R29, 1.4426950216293334961, -R20 ;  /* 0x3fb8aa3b1d147823 */ /* 0x000fe20000000814 */
[----:B------:R-:W-:-:S03]  /*2010*/  FFMA R12, R23, 1.4426950216293334961, -R12 ;  /* 0x3fb8aa3b170c7823 */ /* 0x000fc6000000080c */
[----:B------:R-:W-:Y:S01]  /*2020*/  FFMA R17, R29, 1.925963033500011079e-08, R20 ;  /* 0x32a570601d117823 */ /* 0x000fe20000000014 */
[----:B--2---:R-:W-:Y:S01]  /*2030*/  FMUL R19, R19, R18 ;  /* 0x0000001213137220 */ /* 0x004fe20000400000 */
[----:B------:R-:W-:Y:S01]  /*2040*/  FADD R20, R21, R16 ;  /* 0x0000001015147221 */ /* 0x000fe20000000000 */
[----:B------:R-:W2:Y:S01]  /*2050*/  @!P2 LDS R18, [R14+0x1c80] ;  /* 0x001c80000e12a984 */ /* 0x000ea20000000800 */
[----:B------:R-:W-:Y:S01]  /*2060*/  FFMA R12, R23, 1.925963033500011079e-08, R12 ;  /* 0x32a57060170c7823 */ /* 0x000fe2000000000c */
[----:B------:R-:W-:Y:S01]  /*2070*/  SHF.L.U32 R29, R10, 0x17, RZ ;  /* 0x000000170a1d7819 */ /* 0x000fe200000006ff */
[----:B------:R-:W5:Y:S01]  /*2080*/  MUFU.EX2 R17, R17 ;  /* 0x0000001100117308 */ /* 0x000f620000000800 */
[----:B------:R-:W2:Y:S01]  /*2090*/  @!P1 LDS R21, [R14+0x1e00] ;  /* 0x001e00000e159984 */ /* 0x000ea20000000800 */
[----:B0-----:R-:W-:Y:S01]  /*20a0*/  @!P2 FFMA R5, R16, R8, R5 ;  /* 0x000000081005a223 */ /* 0x001fe20000000005 */
[----:B------:R-:W-:Y:S01]  /*20b0*/  FADD R20, R20, R19 ;  /* 0x0000001314147221 */ /* 0x000fe20000000000 */
[----:B------:R-:W-:Y:S01]  /*20c0*/  SHF.L.U32 R10, R13, 0x17, RZ ;  /* 0x000000170d0a7819 */ /* 0x000fe200000006ff */
[----:B------:R-:W0:Y:S01]  /*20d0*/  @!P2 LDS R8, [R14+0x1d80] ;  /* 0x001d80000e08a984 */ /* 0x000e220000000800 */
[----:B----4-:R-:W-:-:S02]  /*20e0*/  FMUL R23, R22, R11 ;  /* 0x0000000b16177220 */ /* 0x010fc40000400000 */
[----:B------:R-:W4:Y:S01]  /*20f0*/  MUFU.EX2 R12, R12 ;  /* 0x0000000c000c7308 */ /* 0x000f220000000800 */
[----:B------:R-:W0:Y:S01]  /*2100*/  @!P2 LDS R16, [R14+0x1e80] ;  /* 0x001e80000e10a984 */ /* 0x000e220000000800 */
[----:B-1----:R-:W-:Y:S01]  /*2110*/  @!P1 FFMA R4, R19, R15, R4 ;  /* 0x0000000f13049223 */ /* 0x002fe20000000004 */
[----:B------:R-:W-:Y:S02]  /*2120*/  FADD R20, R20, R23 ;  /* 0x0000001714147221 */ /* 0x000fe40000000000 */
[----:B------:R-:W1:Y:S04]  /*2130*/  @!P1 LDS R11, [R14+0x1f00] ;  /* 0x001f00000e0b9984 */ /* 0x000e680000000800 */
[----:B------:R-:W1:Y:S01]  /*2140*/  @!P2 LDS R22, [R14+0x1f80] ;  /* 0x001f80000e16a984 */ /* 0x000e620000000800 */
[----:B-----5:R-:W-:Y:S01]  /*2150*/  FMUL R13, R10, R17 ;  /* 0x000000110a0d7220 */ /* 0x020fe20000400000 */
[----:B----4-:R-:W-:Y:S01]  /*2160*/  FMUL R29, R29, R12 ;  /* 0x0000000c1d1d7220 */ /* 0x010fe20000400000 */
[----:B---3--:R-:W-:-:S03]  /*2170*/  @!P1 FFMA R4, R23, R9, R4 ;  /* 0x0000000917049223 */ /* 0x008fc60000000004 */
[----:B------:R-:W-:-:S04]  /*2180*/  FADD R20, R20, R29 ;  /* 0x0000001d14147221 */ /* 0x000fc80000000000 */
[----:B------:R-:W-:Y:S01]  /*2190*/  FADD R9, R20, R13 ;  /* 0x0000000d14097221 */ /* 0x000fe20000000000 */
[----:B--2---:R-:W-:-:S03]  /*21a0*/  @!P2 FFMA R5, R19, R18, R5 ;  /* 0x000000121305a223 */ /* 0x004fc60000000005 */
[----:B------:R-:W-:Y:S01]  /*21b0*/  FADD R26, R26, R9 ;  /* 0x000000091a1a7221 */ /* 0x000fe20000000000 */
[----:B------:R-:W-:Y:S01]  /*21c0*/  @!P1 FFMA R4, R29, R21, R4 ;  /* 0x000000151d049223 */ /* 0x000fe20000000004 */
[----:B0-----:R-:W-:-:S04]  /*21d0*/  @!P2 FFMA R5, R23, R8, R5 ;  /* 0x000000081705a223 */ /* 0x001fc80000000005 */
[----:B------:R-:W-:Y:S01]  /*21e0*/  @!P2 FFMA R5, R29, R16, R5 ;  /* 0x000000101d05a223 */ /* 0x000fe20000000005 */
[----:B-1----:R-:W-:-:S03]  /*21f0*/  @!P1 FFMA R4, R13, R11, R4 ;  /* 0x0000000b0d049223 */ /* 0x002fc60000000004 */
[----:B------:R-:W-:-:S07]  /*2200*/  @!P2 FFMA R5, R13, R22, R5 ;  /* 0x000000160d05a223 */ /* 0x000fce0000000005 */
.L_x_809:
[----:B------:R-:W-:Y:S05]  /*2210*/  BSYNC.RECONVERGENT B0 ;  /* 0x0000000000007941 */ /* 0x000fea0003800200 */
.L_x_808:
[----:B------:R-:W-:Y:S01]  /*2220*/  BAR.SYNC.DEFER_BLOCKING 0x0 ;  /* 0x0000000000007b1d */ /* 0x000fe20000010000 */
[----:B------:R-:W-:-:S07]  /*2230*/  IADD3 R0, PT, PT, R0, 0x1, RZ ;  /* 0x0000000100007810 */ /* 0x000fce0007ffe0ff */
[----:B------:R-:W-:Y:S01]  /*2240*/  BAR.SYNC.DEFER_BLOCKING 0x0 ;  /* 0x0000000000007b1d */ /* 0x000fe20000010000 */
[----:B------:R-:W-:-:S13]  /*2250*/  ISETP.NE.AND P1, PT, R0, UR7, PT ;  /* 0x0000000700007c0c */ /* 0x000fda000bf25270 */
[----:B------:R-:W-:Y:S05]  /*2260*/  @P1 BRA `(.L_x_810) ;  /* 0xffffffe400001947 */ /* 0x000fea000383ffff */
[----:B------:R3:W-:Y:S02]  /*2270*/  STL.64 [R1], R4 ;  /* 0x0000000401007387 */ /* 0x0007e40000100a00 */
.L_x_799:
[----:B------:R-:W-:-:S13]  /*2280*/  ISETP.GE.U32.AND P0, PT, R25, 0x10, PT ;  /* 0x000000101900780c */ /* 0x000fda0003f06070 */
[----:B------:R-:W-:Y:S05]  /*2290*/  @P0 EXIT ;  /* 0x000000000000094d */ /* 0x000fea0003800000 */
[----:B------:R-:W4:Y:S01]  /*22a0*/  LDCU UR4, c[0x0][0x3a0] ;  /* 0x00007400ff0477ac */ /* 0x000f220008000800 */
[----:B------:R-:W-:Y:S02]  /*22b0*/  LEA R25, R2, R25, 0x4 ;  /* 0x0000001902197211 */ /* 0x000fe400078e20ff */
[----:B------:R-:W-:-:S04]  /*22c0*/  ISETP.GT.U32.AND P0, PT, R24, 0x3f, PT ;  /* 0x0000003f1800780c */ /* 0x000fc80003f04070 */
[----:B----4-:R-:W-:-:S13]  /*22d0*/  ISETP.GE.OR P0, PT, R25, UR4, P0 ;  /* 0x0000000419007c0c */ /* 0x010fda0008706670 */
[----:B------:R-:W-:Y:S05]  /*22e0*/  @P0 EXIT ;  /* 0x000000000000094d */ /* 0x000fea0003800000 */
[----:B012---:R-:W-:-:S04]  /*22f0*/  SHF.R.U32.HI R0, RZ, 0x5, R24 ;  /* 0x00000005ff007819 */ /* 0x007fc80000011618 */
[----:B------:R-:W-:-:S05]  /*2300*/  LEA R0, R0, R1, 0x2 ;  /* 0x0000000100007211 */ /* 0x000fca00078e10ff */
[----:B------:R-:W2:Y:S01]  /*2310*/  LDL R3, [R0] ;  /* 0x0000000000037983 */ /* 0x000ea20000100800 */
[----:B------:R-:W0:Y:S01]  /*2320*/  MUFU.RCP R7, R26 ;  /* 0x0000001a00077308 */ /* 0x000e220000001000 */
[----:B------:R-:W-:Y:S01]  /*2330*/  BSSY.RECONVERGENT B0, `(.L_x_811) ;  /* 0x000000b000007945 */ /* 0x000fe20003800200 */
[----:B0-----:R-:W-:-:S04]  /*2340*/  FFMA R2, R7, -R26, 1 ;  /* 0x3f80000007027423 */ /* 0x001fc8000000081a */
[----:B------:R-:W-:Y:S02]  /*2350*/  FFMA R2, R7, R2, R7 ;  /* 0x0000000207027223 */ /* 0x000fe40000000007 */
[----:B--2---:R-:W0:Y:S02]  /*2360*/  FCHK P0, R3, R26 ;  /* 0x0000001a03007302 */ /* 0x004e240000000000 */
[----:B------:R-:W-:-:S04]  /*2370*/  FFMA R7, R3, R2, RZ ;  /* 0x0000000203077223 */ /* 0x000fc800000000ff */
[----:B---3--:R-:W-:-:S04]  /*2380*/  FFMA R4, R7, -R26, R3 ;  /* 0x8000001a07047223 */ /* 0x008fc80000000003 */
[----:B------:R-:W-:Y:S01]  /*2390*/  FFMA R9, R2, R4, R7 ;  /* 0x0000000402097223 */ /* 0x000fe20000000007 */
[----:B0-----:R-:W-:Y:S06]  /*23a0*/  @!P0 BRA `(.L_x_812) ;  /* 0x00000000000c8947 */ /* 0x001fec0003800000 */
[----:B------:R-:W-:-:S07]  /*23b0*/  MOV R2, 0x23d0 ;  /* 0x000023d000027802 */ /* 0x000fce0000000f00 */
[----:B------:R-:W-:Y:S05]  /*23c0*/  CALL.REL.NOINC `($__internal_12_$__cuda_sm3x_div_rn_noftz_f32_slowpath) ;  /* 0x0000000000607944 */ /* 0x000fea0003c00000 */
[----:B------:R-:W-:-:S07]  /*23d0*/  MOV R9, R0 ;  /* 0x0000000000097202 */ /* 0x000fce0000000f00 */
.L_x_812:
[----:B------:R-:W-:Y:S05]  /*23e0*/  BSYNC.RECONVERGENT B0 ;  /* 0x0000000000007941 */ /* 0x000fea0003800200 */
.L_x_811:
[----:B------:R-:W0:Y:S01]  /*23f0*/  LDC.64 R6, c[0x0][0x398] ;  /* 0x0000e600ff067b82 */ /* 0x000e220000000a00 */
[----:B------:R-:W-:Y:S02]  /*2400*/  ISETP.GT.U32.AND P0, PT, R24, 0x1f, PT ;  /* 0x0000001f1800780c */ /* 0x000fe40003f04070 */
[----:B------:R-:W-:-:S05]  /*2410*/  LEA R25, R25, R24, 0x6 ;  /* 0x0000001819197211 */ /* 0x000fca00078e30ff */
[----:B0-----:R-:W-:-:S05]  /*2420*/  IMAD.WIDE R6, R25, 0x4, R6 ;  /* 0x0000000419067825 */ /* 0x001fca00078e0206 */
[----:B------:R0:W-:Y:S01]  /*2430*/  STG.E desc[UR36][R6.64], R9 ;  /* 0x0000000906007986 */ /* 0x0001e2000c101924 */
[----:B------:R-:W-:Y:S05]  /*2440*/  @P0 EXIT ;  /* 0x000000000000094d */ /* 0x000fea0003800000 */
[----:B------:R-:W1:Y:S01]  /*2450*/  MUFU.RCP R3, R26 ;  /* 0x0000001a00037308 */ /* 0x000e620000001000 */
[----:B------:R-:W-:Y:S07]  /*2460*/  BSSY.RECONVERGENT B0, `(.L_x_813) ;  /* 0x000000c000007945 */ /* 0x000fee0003800200 */
[----:B------:R-:W2:Y:S01]  /*2470*/  FCHK P0, R5, R26 ;  /* 0x0000001a05007302 */ /* 0x000ea20000000000 */
[----:B-1----:R-:W-:-:S04]  /*2480*/  FFMA R0, R3, -R26, 1 ;  /* 0x3f80000003007423 */ /* 0x002fc8000000081a */
[----:B------:R-:W-:-:S04]  /*2490*/  FFMA R0, R3, R0, R3 ;  /* 0x0000000003007223 */ /* 0x000fc80000000003 */
[----:B------:R-:W-:-:S04]  /*24a0*/  FFMA R2, R0, R5, RZ ;  /* 0x0000000500027223 */ /* 0x000fc800000000ff */
[----:B------:R-:W-:-:S04]  /*24b0*/  FFMA R3, R2, -R26, R5 ;  /* 0x8000001a02037223 */ /* 0x000fc80000000005 */
[----:B------:R-:W-:Y:S01]  /*24c0*/  FFMA R3, R0, R3, R2 ;  /* 0x0000000300037223 */ /* 0x000fe20000000002 */
[----:B--2---:R-:W-:Y:S06]  /*24d0*/  @!P0 BRA `(.L_x_814) ;  /* 0x0000000000108947 */ /* 0x004fec0003800000 */
[----:B------:R-:W-:Y:S02]  /*24e0*/  MOV R3, R5 ;  /* 0x0000000500037202 */ /* 0x000fe40000000f00 */
[----:B------:R-:W-:-:S07]  /*24f0*/  MOV R2, 0x2510 ;  /* 0x0000251000027802 */ /* 0x000fce0000000f00 */
[----:B0-----:R-:W-:Y:S05]  /*2500*/  CALL.REL.NOINC `($__internal_12_$__cuda_sm3x_div_rn_noftz_f32_slowpath) ;  /* 0x0000000000107944 */ /* 0x001fea0003c00000 */
[----:B------:R-:W-:-:S07]  /*2510*/  MOV R3, R0 ;  /* 0x0000000000037202 */ /* 0x000fce0000000f00 */
.L_x_814:
[----:B------:R-:W-:Y:S05]  /*2520*/  BSYNC.RECONVERGENT B0 ;  /* 0x0000000000007941 */ /* 0x000fea0003800200 */
.L_x_813:
[----:B------:R-:W-:Y:S01]  /*2530*/  STG.E desc[UR36][R6.64+0x80], R3 ;  /* 0x0000800306007986 */ /* 0x000fe2000c101924 */
[----:B------:R-:W-:Y:S05]  /*2540*/  EXIT ;  /* 0x000000000000794d */ /* 0x000fea0003800000 */
        .weak           $__internal_12_$__cuda_sm3x_div_rn_noftz_f32_slowpath
        .type           $__internal_12_$__cuda_sm3x_div_rn_noftz_f32_slowpath,@function
        .size           $__internal_12_$__cuda_sm3x_div_rn_noftz_f32_slowpath,(.L_x_1000 - $__internal_12_$__cuda_sm3x_div_rn_noftz_f32_slowpath)
$__internal_12_$__cuda_sm3x_div_rn_noftz_f32_slowpath:
        /* <DEDUP_REMOVED lines=35> */
.L_x_816:
[----:B------:R-:W-:Y:S01]  /*2780*/  LEA R9, R8, 0xc0800000, 0x17 ;  /* 0xc080000008097811 */ /* 0x000fe200078eb8ff */
[----:B------:R-:W-:Y:S03]  /*2790*/  BSSY.RECONVERGENT B2, `(.L_x_821) ;  /* 0x0000038000027945 */ /* 0x000fe60003800200 */
[----:B------:R-:W-:Y:S02]  /*27a0*/  IADD3 R10, PT, PT, -R9, R0, RZ ;  /* 0x00000000090a7210 */ /* 0x000fe40007ffe1ff */
[----:B------:R-:W-:Y:S02]  /*27b0*/  IADD3 R9, PT, PT, R12, -0x7f, RZ ;  /* 0xffffff810c097810 */ /* 0x000fe40007ffe0ff */
[----:B------:R-:W0:Y:S01]  /*27c0*/  MUFU.RCP R11, R10 ;  /* 0x0000000a000b7308 */ /* 0x000e220000001000 */
[----:B------:R-:W-:Y:S02]  /*27d0*/  FADD.FTZ R13, -R10, -RZ ;  /* 0x800000ff0a0d7221 */ /* 0x000fe40000010100 */
[C---:B------:R-:W-:Y:S01]  /*27e0*/  IMAD R0, R9.reuse, -0x800000, R3 ;  /* 0xff80000009007824 */ /* 0x040fe200078e0203 */
[----:B------:R-:W-:-:S04]  /*27f0*/  IADD3 R9, PT, PT, R9, 0x7f, -R8 ;  /* 0x0000007f09097810 */ /* 0x000fc80007ffe808 */
[----:B------:R-:W-:Y:S01]  /*2800*/  IADD3 R9, PT, PT, R9, R4, RZ ;  /* 0x0000000409097210 */ /* 0x000fe20007ffe0ff */
        /* <DEDUP_REMOVED lines=19> */
[----:B------:R-:W-:-:S04]  /*2940*/  LOP3.LUT R11, R11, 0x80000000, RZ, 0xc0, !PT ;  /* 0x800000000b0b7812 */ /* 0x000fc800078ec0ff */
[----:B------:R-:W-:-:S07]  /*2950*/  MOV R0, R11 ;  /* 0x0000000b00007202 */ /* 0x000fce0000000f00 */
[----:B------:R-:W-:Y:S05]  /*2960*/  @!P0 BRA `(.L_x_824) ;  /* 0x0000000000688947 */ /* 0x000fea0003800000 */
[-CC-:B------:R-:W-:Y:S01]  /*2970*/  FFMA.RZ R0, R14, R12.reuse, R3.reuse ;  /* 0x0000000c0e007223 */ /* 0x180fe2000000c003 */
        /* <DEDUP_REMOVED lines=21> */
.L_x_823:
[----:B------:R-:W-:-:S04]  /*2ad0*/  LOP3.LUT R0, R11, 0x80000000, RZ, 0xc0, !PT ;  /* 0x800000000b007812 */ /* 0x000fc800078ec0ff */
[----:B------:R-:W-:Y:S01]  /*2ae0*/  LOP3.LUT R0, R0, 0x7f800000, RZ, 0xfc, !PT ;  /* 0x7f80000000007812 */ /* 0x000fe200078efcff */
[----:B------:R-:W-:Y:S06]  /*2af0*/  BRA `(.L_x_824) ;  /* 0x0000000000047947 */ /* 0x000fec0003800000 */
.L_x_822:
[----:B------:R-:W-:-:S07]  /*2b00*/  LEA R0, R9, R11, 0x17 ;  /* 0x0000000b09007211 */ /* 0x000fce00078eb8ff */
.L_x_824:
[----:B------:R-:W-:Y:S05]  /*2b10*/  BSYNC.RECONVERGENT B2 ;  /* 0x0000000000027941 */ /* 0x000fea0003800200 */
.L_x_821:
[----:B------:R-:W-:Y:S05]  /*2b20*/  BRA `(.L_x_825) ;  /* 0x0000000000207947 */ /* 0x000fea0003800000 */
.L_x_820:
[----:B------:R-:W-:-:S04]  /*2b30*/  LOP3.LUT R0, R26, 0x80000000, R3, 0x48, !PT ;  /* 0x800000001a007812 */ /* 0x000fc800078e4803 */
[----:B------:R-:W-:Y:S01]  /*2b40*/  LOP3.LUT R0, R0, 0x7f800000, RZ, 0xfc, !PT ;  /* 0x7f80000000007812 */ /* 0x000fe200078efcff */
[----:B------:R-:W-:Y:S06]  /*2b50*/  BRA `(.L_x_825) ;  /* 0x0000000000147947 */ /* 0x000fec0003800000 */
.L_x_819:
[----:B------:R-:W-:Y:S01]  /*2b60*/  LOP3.LUT R0, R26, 0x80000000, R3, 0x48, !PT ;  /* 0x800000001a007812 */ /* 0x000fe200078e4803 */
[----:B------:R-:W-:Y:S06]  /*2b70*/  BRA `(.L_x_825) ;  /* 0x00000000000c7947 */ /* 0x000fec0003800000 */
.L_x_818:
[----:B------:R-:W0:Y:S01]  /*2b80*/  MUFU.RSQ R0, -QNAN ;  /* 0xffc0000000007908 */ /* 0x000e220000001400 */
[----:B------:R-:W-:Y:S05]  /*2b90*/  BRA `(.L_x_825) ;  /* 0x0000000000047947 */ /* 0x000fea0003800000 */
.L_x_817:
[----:B------:R-:W-:-:S07]  /*2ba0*/  FADD.FTZ R0, R3, R26 ;  /* 0x0000001a03007221 */ /* 0x000fce0000010000 */
.L_x_825:
[----:B------:R-:W-:Y:S05]  /*2bb0*/  BSYNC.RECONVERGENT B1 ;  /* 0x0000000000017941 */ /* 0x000fea0003800200 */
.L_x_815:
[----:B------:R-:W-:-:S04]  /*2bc0*/  HFMA2 R3, -RZ, RZ, 0, 0 ;  /* 0x00000000ff037431 */ /* 0x000fc800000001ff */
[----:B0-----:R-:W-:Y:S05]  /*2bd0*/  RET.REL.NODEC R2 `(_Z15flash_attentionIfLi16ELi16ELi64ELi32ELi16EEvPT_S1_S1_S1_iS1_S1_i) ;  /* 0xffffffd402087950 */ /* 0x001fea0003c3ffff */
.L_x_826:
        /* <DEDUP_REMOVED lines=10> */
.L_x_1000:


//--------------------- .text._Z15flash_attentionIfLi24ELi24ELi64ELi32ELi16EEvPT_S1_S1_S1_iS1_S1_i --------------------------
	.section	.text._Z15flash_attentionIfLi24ELi24ELi64ELi32ELi16EEvPT_S1_S1_S1_iS1_S1_i,"ax",@progbits
	.align	128
        .global         _Z15flash_attentionIfLi24ELi24ELi64ELi32ELi16EEvPT_S1_S1_S1_iS1_S1_i
        .type           _Z15flash_attentionIfLi24ELi24ELi64ELi32ELi16EEvPT_S1_S1_S1_iS1_S1_i,@function
        .size           _Z15flash_attentionIfLi24ELi24ELi64ELi32ELi16EEvPT_S1_S1_S1_iS1_S1_i,(.L_x_1001 - _Z15flash_attentionIfLi24ELi24ELi64ELi32ELi16EEvPT_S1_S1_S1_iS1_S1_i)
        .other          _Z15flash_attentionIfLi24ELi24ELi64ELi32ELi16EEvPT_S1_S1_S1_iS1_S1_i,@"STO_CUDA_ENTRY STV_DEFAULT"
_Z15flash_attentionIfLi24ELi24ELi64ELi32ELi16EEvPT_S1_S1_S1_iS1_S1_i:
.text._Z15flash_attentionIfLi24ELi24ELi64ELi32ELi16EEvPT_S1_S1_S1_iS1_S1_i:
        /* <DEDUP_REMOVED lines=29> */
.L_x_829:
        /* <DEDUP_REMOVED lines=11> */
.L_x_830:
[----:B------:R-:W0:Y:S01]  /*0280*/  S2R R3, SR_CTAID.Y ;  /* 0x0000000000037919 */ /* 0x000e220000002600 */
[----:B------:R-:W1:Y:S01]  /*0290*/  LDC.64 R24, c[0x4][R24] ;  /* 0x0100000018187b82 */ /* 0x000e620000000a00 */
[----:B------:R-:W2:Y:S01]  /*02a0*/  LDCU.64 UR4, c[0x4][0x18] ;  /* 0x01000300ff0477ac */ /* 0x000ea20008000a00 */
[----:B------:R-:W-:Y:S02]  /*02b0*/  MOV R6, R23 ;  /* 0x0000001700067202 */ /* 0x000fe40000000f00 */
[----:B------:R-:W-:Y:S02]  /*02c0*/  MOV R7, R22 ;  /* 0x0000001600077202 */ /* 0x000fe40000000f00 */
[----:B--2---:R-:W-:Y:S02]  /*02d0*/  MOV R4, UR4 ;  /* 0x0000000400047c02 */ /* 0x004fe40008000f00 */
[----:B------:R-:W-:Y:S01]  /*02e0*/  MOV R5, UR5 ;  /* 0x0000000500057c02 */ /* 0x000fe20008000f00 */
[----:B0-----:R0:W-:Y:S06]  /*02f0*/  STL.64 [R1+0x28], R2 ;  /* 0x0000280201007387 */ /* 0x0011ec0000100a00 */
[----:B------:R-:W-:-:S07]  /*0300*/  LEPC R20, `(.L_x_828) ;  /* 0x000000001014794e */ /* 0x000fce0000000000 */
[----:B01----:R-:W-:Y:S05]  /*0310*/  CALL.ABS.NOINC R24 ;  /* 0x0000000018007343 */ /* 0x003fea0003c00000 */
.L_x_828:
[----:B------:R-:W-:Y:S05]  /*0320*/  BSYNC.RECONVERGENT B6 ;  /* 0x0000000000067941 */ /* 0x000fea0003800200 */
.L_x_827:
[----:B------:R-:W-:Y:S01]  /*0330*/  MOV R4, 0xff800000 ;  /* 0xff80000000047802 */ /* 0x000fe20000000f00 */
[----:B------:R0:W-:Y:S01]  /*0340*/  STL.128 [R1], RZ ;  /* 0x000000ff01007387 */ /* 0x0001e20000100c00 */
[----:B------:R-:W-:Y:S02]  /*0350*/  MOV R5, 0xff800000 ;  /* 0xff80000000057802 */ /* 0x000fe40000000f00 */
[----:B------:R-:W-:Y:S01]  /*0360*/  ISETP.GE.U32.AND P0, PT, R19, 0x18, PT ;  /* 0x000000181300780c */ /* 0x000fe20003f06070 */
[----:B------:R0:W-:Y:S04]  /*0370*/  STL.64 [R1+0x20], RZ ;  /* 0x000020ff01007387 */ /* 0x0001e80000100a00 */
[----:B------:R0:W-:Y:S08]  /*0380*/  STL.64 [R1+0x10], R4 ;  /* 0x0000100401007387 */ /* 0x0001f00000100a00 */
        /* <DEDUP_REMOVED lines=17> */
[----:B------:R-:W-:Y:S05]  /*04a0*/  BRA `(.L_x_834) ;  /* 0x00000000003c7947 */ /* 0x000fea0003800000 */
.L_x_833:
[----:B------:R-:W-:-:S13]  /*04b0*/  ISETP.GT.U32.AND P0, PT, R18, 0x3f, PT ;  /* 0x0000003f1200780c */ /* 0x000fda0003f04070 */
[----:B------:R-:W-:Y:S05]  /*04c0*/  @P0 BRA `(.L_x_834) ;  /* 0x0000000000340947 */ /* 0x000fea0003800000 */
[----:B0-----:R-:W0:Y:S01]  /*04d0*/  LDC.64 R4, c[0x0][0x380] ;  /* 0x0000e000ff047b82 */ /* 0x001e220000000a00 */
        /* <DEDUP_REMOVED lines=12> */
.L_x_834:
[----:B------:R-:W-:Y:S05]  /*05a0*/  BSYNC.RECONVERGENT B0 ;  /* 0x0000000000007941 */ /* 0x000fea0003800200 */
.L_x_832:
[----:B------:R-:W-:-:S13]  /*05b0*/  ISETP.GT.U32.AND P1, PT, R19, 0x7, PT ;  /* 0x000000071300780c */ /* 0x000fda0003f24070 */
[----:B------:R-:W-:Y:S05]  /*05c0*/  @P1 BRA `(.L_x_831) ;  /* 0x0000000000741947 */ /* 0x000fea0003800000 */
[----:B-1----:R-:W-:Y:S02]  /*05d0*/  IADD3 R7, PT, PT, R3, 0x10, RZ ;  /* 0x0000001003077810 */ /* 0x002fe40007ffe0ff */
        /* <DEDUP_REMOVED lines=13> */
[----:B------:R-:W-:Y:S05]  /*06b0*/  BRA `(.L_x_831) ;  /* 0x0000000000387947 */ /* 0x000fea0003800000 */
.L_x_835:
[----:B------:R-:W-:Y:S05]  /*06c0*/  @P0 BRA `(.L_x_831) ;  /* 0x0000000000340947 */ /* 0x000fea0003800000 */
[----:B0-----:R-:W0:Y:S01]  /*06d0*/  LDC.64 R4, c[0x0][0x380] ;  /* 0x0000e000ff047b82 */ /* 0x001e220000000a00 */
[----:B------:R-:W-:Y:S02]  /*06e0*/  ISETP.GT.U32.AND P0, PT, R18, 0x1f, PT ;  /* 0x0000001f1200780c */ /* 0x000fe40003f04070 */
[----:B------:R-:W-:-:S05]  /*06f0*/  LEA R7, R7, R18, 0x6 ;  /* 0x0000001207077211 */ /* 0x000fca00078e30ff */
[----:B0-----:R-:W-:-:S05]  /*0700*/  IMAD.WIDE R4, R7, 0x4, R4 ;  /* 0x0000000407047825 */ /* 0x001fca00078e0204 */
[----:B--23--:R-:W2:Y:S04]  /*0710*/  LDG.E R0, desc[UR36][R4.64] ;  /* 0x0000002404007981 */ /* 0x00cea8000c1e1900 */
        /* <DEDUP_REMOVED lines=8> */
.L_x_831:
[----:B------:R-:W-:Y:S05]  /*07a0*/  WARPSYNC.ALL ;  /* 0x0000000000007948 */ /* 0x000fea0003800000 */
[----:B------:R-:W5:Y:S02]  /*07b0*/  LDCU UR5, c[0x0][0x3b8] ;  /* 0x00007700ff0577ac */ /* 0x000f640008000800 */
[----:B-----5:R-:W-:Y:S01]  /*07c0*/  UISETP.GE.AND UP0, UPT, UR5, 0x1, UPT ;  /* 0x000000010500788c */ /* 0x020fe2000bf06270 */
[----:B------:R-:W-:Y:S08]  /*07d0*/  BAR.SYNC.DEFER_BLOCKING 0x0 ;  /* 0x0000000000007b1d */ /* 0x000ff00000010000 */
[----:B------:R-:W-:Y:S05]  /*07e0*/  BRA.U !UP0, `(.L_x_836) ;  /* 0x0000005508647547 */ /* 0x000fea000b800000 */
[----:B-1--4-:R-:W1:Y:S01]  /*07f0*/  S2R R3, SR_CgaCtaId ;  /* 0x0000000000037919 */ /* 0x012e620000008800 */
[----:B--23--:R-:W-:Y:S01]  /*0800*/  MOV R0, 0x400 ;  /* 0x0000040000007802 */ /* 0x00cfe20000000f00 */
[----:B------:R-:W-:Y:S01]  /*0810*/  UIADD3 UR5, UPT, UPT, -UR5, URZ, URZ ;  /* 0x000000ff05057290 */ /* 0x000fe2000fffe1ff */
[C---:B------:R-:W-:Y:S01]  /*0820*/  LEA R24, R19.reuse, R18, 0x6 ;  /* 0x0000001213187211 */ /* 0x040fe200078e30ff */
[----:B------:R-:W-:Y:S01]  /*0830*/  UMOV UR4, URZ ;  /* 0x000000ff00047c82 */ /* 0x000fe20008000000 */
[----:B------:R-:W-:Y:S02]  /*0840*/  ISETP.GT.U32.AND P0, PT, R18, 0x17, PT ;  /* 0x000000171200780c */ /* 0x000fe40003f04070 */
[C---:B------:R-:W-:Y:S01]  /*0850*/  ISETP.GT.U32.AND P1, PT, R19.reuse, 0x7, PT ;  /* 0x000000071300780c */ /* 0x040fe20003f24070 */
[C---:B------:R-:W-:Y:S01]  /*0860*/  IMAD R26, R19.reuse, -0x28, R24 ;  /* 0xffffffd8131a7824 */ /* 0x040fe200078e0218 */
[C---:B------:R-:W-:Y:S02]  /*0870*/  ISETP.GT.U32.AND P2, PT, R19.reuse, 0x17, PT ;  /* 0x000000171300780c */ /* 0x040fe40003f44070 */
[----:B------:R-:W-:-:S02]  /*0880*/  ISETP.GT.U32.OR P3, PT, R19, 0x7, P0 ;  /* 0x000000071300780c */ /* 0x000fc40000764470 */
[----:B-1----:R-:W-:Y:S02]  /*0890*/  LEA R3, R3, R0, 0x18 ;  /* 0x0000000003037211 */ /* 0x002fe400078ec0ff */
[----:B------:R-:W-:Y:S02]  /*08a0*/  SHF.R.U32.HI R0, RZ, 0x4, R19 ;  /* 0x00000004ff007819 */ /* 0x000fe40000011613 */
[----:B------:R-:W-:Y:S02]  /*08b0*/  IADD3 R25, PT, PT, R3, 0x4800, RZ ;  /* 0x0000480003197810 */ /* 0x000fe40007ffe0ff */
[----:B------:R-:W-:Y:S02]  /*08c0*/  LEA R3, R0, R1, 0x3 ;  /* 0x0000000100037211 */ /* 0x000fe400078e18ff */
[----:B------:R-:W-:Y:S01]  /*08d0*/  LEA R26, R26, R25, 0x2 ;  /* 0x000000191a1a7211 */ /* 0x000fe200078e10ff */
[----:B------:R-:W-:Y:S01]  /*08e0*/  IMAD R25, R19, 0x60, R25 ;  /* 0x0000006013197824 */ /* 0x000fe200078e0219 */
[----:B------:R-:W-:-:S07]  /*08f0*/  MOV R0, R19 ;  /* 0x0000001300007202 */ /* 0x000fce0000000f00 */
.L_x_852:
[----:B------:R-:W-:Y:S01]  /*0900*/  UIADD3 UR5, UPT, UPT, UR5, 0x1, URZ ;  /* 0x0000000105057890 */ /* 0x000fe2000fffe0ff */
[----:B------:R-:W-:Y:S03]  /*0910*/  BSSY.RECONVERGENT B0, `(.L_x_837) ;  /* 0x000003e000007945 */ /* 0x000fe60003800200 */
[----:B------:R-:W-:Y:S01]  /*0920*/  UISETP.NE.AND UP1, UPT, UR5, URZ, UPT ;  /* 0x000000ff0500728c */ /* 0x000fe2000bf25270 */
[----:B01234-:R-:W-:Y:S10]  /*0930*/  @P2 BRA `(.L_x_838) ;  /* 0x0000000000ec2947 */ /* 0x01fff40003800000 */
[----:B------:R-:W1:Y:S01]  /*0940*/  LDC R27, c[0x0][0x3a0] ;  /* 0x0000e800ff1b7b82 */ /* 0x000e620000000800 */
[----:B------:R-:W-:Y:S01]  /*0950*/  UMOV UR6, 0x400 ;  /* 0x0000040000067882 */ /* 0x000fe20000000000 */
[----:B------:R-:W-:Y:S01]  /*0960*/  LEA R12, R19, R18, 0x6 ;  /* 0x00000012130c7211 */ /* 0x000fe200078e30ff */
[----:B------:R-:W-:Y:S05]  /*0970*/  BSSY.RECONVERGENT B1, `(.L_x_839) ;  /* 0x000001e000017945 */ /* 0x000fea0003800200 */
[----:B------:R-:W2:Y:S08]  /*0980*/  S2UR UR7, SR_CgaCtaId ;  /* 0x00000000000779c3 */ /* 0x000eb00000008800 */
[----:B------:R-:W3:Y:S08]  /*0990*/  LDC.64 R10, c[0x0][0x388] ;  /* 0x0000e200ff0a7b82 */ /* 0x000ef00000000a00 */
[----:B0-----:R-:W0:Y:S01]  /*09a0*/  LDC.64 R4, c[0x0][0x390] ;  /* 0x0000e400ff047b82 */ /* 0x001e220000000a00 */
[----:B-1----:R-:W-:Y:S01]  /*09b0*/  ISETP.GE.AND P4, PT, R0, R27, PT ;  /* 0x0000001b0000720c */ /* 0x002fe20003f86270 */
[----:B--2---:R-:W-:-:S06]  /*09c0*/  ULEA UR6, UR7, UR6, 0x18 ;  /* 0x0000000607067291 */ /* 0x004fcc000f8ec0ff */
[----:B------:R-:W-:-:S06]  /*09d0*/  LEA R12, R12, UR6, 0x2 ;  /* 0x000000060c0c7c11 */ /* 0x000fcc000f8e10ff */
[----:B------:R-:W-:Y:S05]  /*09e0*/  @!P4 BRA `(.L_x_840) ;  /* 0x000000000024c947 */ /* 0x000fea0003800000 */
[----:B------:R-:W-:-:S13]  /*09f0*/  ISETP.GT.U32.AND P4, PT, R18, 0x3f, PT ;  /* 0x0000003f1200780c */ /* 0x000fda0003f84070 */
[----:B------:R-:W-:Y:S05]  /*0a00*/  @P4 BRA `(.L_x_841) ;  /* 0x0000000000504947 */ /* 0x000fea0003800000 */
[----:B------:R2:W-:Y:S01]  /*0a10*/  STS [R12], RZ ;  /* 0x000000ff0c007388 */ /* 0x0005e20000000800 */
[----:B------:R-:W-:-:S03]  /*0a20*/  ISETP.GE.U32.AND P5, PT, R18, 0x20, PT ;  /* 0x000000201200780c */ /* 0x000fc60003fa6070 */
[----:B------:R2:W-:Y:S10]  /*0a30*/  STS [R12+0x1800], RZ ;  /* 0x001800ff0c007388 */ /* 0x0005f40000000800 */
[----:B--2---:R-:W-:Y:S05]  /*0a40*/  @P5 BRA `(.L_x_841) ;  /* 0x0000000000405947 */ /* 0x004fea0003800000 */
[----:B------:R2:W-:Y:S04]  /*0a50*/  STS [R12+0x80], RZ ;  /* 0x000080ff0c007388 */ /* 0x0005e80000000800 */
[----:B------:R2:W-:Y:S01]  /*0a60*/  STS [R12+0x1880], RZ ;  /* 0x001880ff0c007388 */ /* 0x0005e20000000800 */
[----:B------:R-:W-:Y:S05]  /*0a70*/  BRA `(.L_x_841) ;  /* 0x0000000000347947 */ /* 0x000fea0003800000 */
.L_x_840:
[----:B------:R-:W-:-:S13]  /*0a80*/  ISETP.GT.U32.AND P4, PT, R18, 0x3f, PT ;  /* 0x0000003f1200780c */ /* 0x000fda0003f84070 */
[----:B------:R-:W-:Y:S05]  /*0a90*/  @P4 BRA `(.L_x_841) ;  /* 0x00000000002c4947 */ /* 0x000fea0003800000 */
[----:B------:R-:W-:Y:S01]  /*0aa0*/  ISETP.GT.U32.AND P5, PT, R18, 0x1f, PT ;  /* 0x0000001f1200780c */ /* 0x000fe20003fa4070 */
[----:B---3--:R-:W-:-:S04]  /*0ab0*/  IMAD.WIDE.U32 R6, R24, 0x4, R10 ;  /* 0x0000000418067825 */ /* 0x008fc800078e000a */
[----:B0-----:R-:W-:Y:S01]  /*0ac0*/  IMAD.WIDE.U32 R8, R24, 0x4, R4 ;  /* 0x0000000418087825 */ /* 0x001fe200078e0004 */
[----:B------:R-:W2:Y:S04]  /*0ad0*/  LDG.E R13, desc[UR36][R6.64] ;  /* 0x00000024060d7981 */ /* 0x000ea8000c1e1900 */
[----:B------:R-:W3:Y:S04]  /*0ae0*/  LDG.E R15, desc[UR36][R8.64] ;  /* 0x00000024080f7981 */ /* 0x000ee8000c1e1900 */
[----:B------:R-:W4:Y:S04]  /*0af0*/  @!P5 LDG.E R21, desc[UR36][R6.64+0x80] ;  /* 0x000080240615d981 */ /* 0x000f28000c1e1900 */
[----:B------:R-:W5:Y:S04]  /*0b00*/  @!P5 LDG.E R23, desc[UR36][R8.64+0x80] ;  /* 0x000080240817d981 */ /* 0x000f68000c1e1900 */
[----:B--2---:R1:W-:Y:S04]  /*0b10*/  STS [R12], R13 ;  /* 0x0000000d0c007388 */ /* 0x0043e80000000800 */
[----:B---3--:R1:W-:Y:S04]  /*0b20*/  STS [R12+0x1800], R15 ;  /* 0x0018000f0c007388 */ /* 0x0083e80000000800 */
[----:B----4-:R1:W-:Y:S04]  /*0b30*/  @!P5 STS [R12+0x80], R21 ;  /* 0x000080150c00d388 */ /* 0x0103e80000000800 */
[----:B-----5:R1:W-:Y:S02]  /*0b40*/  @!P5 STS [R12+0x1880], R23 ;  /* 0x001880170c00d388 */ /* 0x0203e40000000800 */
.L_x_841:
[----:B------:R-:W-:Y:S05]  /*0b50*/  BSYNC.RECONVERGENT B1 ;  /* 0x0000000000017941 */ /* 0x000fea0003800200 */
.L_x_839:
        /* <DEDUP_REMOVED lines=12> */
.L_x_842:
[----:B------:R-:W-:Y:S05]  /*0c20*/  @P4 BRA `(.L_x_838) ;  /* 0x0000000000304947 */ /* 0x000fea0003800000 */
[----:B------:R-:W-:Y:S02]  /*0c30*/  ISETP.GT.U32.AND P4, PT, R18, 0x1f, PT ;  /* 0x0000001f1200780c */ /* 0x000fe40003f84070 */
[----:B------:R-:W-:-:S05]  /*0c40*/  IADD3 R7, PT, PT, R24, 0x400, RZ ;  /* 0x0000040018077810 */ /* 0x000fca0007ffe0ff */
[----:B---3--:R-:W-:-:S04]  /*0c50*/  IMAD.WIDE.U32 R10, R7, 0x4, R10 ;  /* 0x00000004070a7825 */ /* 0x008fc800078e000a */
[----:B0-----:R-:W-:Y:S02]  /*0c60*/  IMAD.WIDE.U32 R4, R7, 0x4, R4 ;  /* 0x0000000407047825 */ /* 0x001fe400078e0004 */
[----:B------:R-:W3:Y:S04]  /*0c70*/  LDG.E R7, desc[UR36][R10.64] ;  /* 0x000000240a077981 */ /* 0x000ee8000c1e1900 */
[----:B-1----:R-:W4:Y:S04]  /*0c80*/  @!P4 LDG.E R13, desc[UR36][R10.64+0x80] ;  /* 0x000080240a0dc981 */ /* 0x002f28000c1e1900 */
[----:B------:R-:W5:Y:S04]  /*0c90*/  LDG.E R9, desc[UR36][R4.64] ;  /* 0x0000002404097981 */ /* 0x000f68000c1e1900 */
[----:B------:R-:W2:Y:S04]  /*0ca0*/  @!P4 LDG.E R15, desc[UR36][R4.64+0x80] ;  /* 0x00008024040fc981 */ /* 0x000ea8000c1e1900 */
[----:B---3--:R0:W-:Y:S04]  /*0cb0*/  STS [R12+0x1000], R7 ;  /* 0x001000070c007388 */ /* 0x0081e80000000800 */
[----:B----4-:R0:W-:Y:S04]  /*0cc0*/  @!P4 STS [R12+0x1080], R13 ;  /* 0x0010800d0c00c388 */ /* 0x0101e80000000800 */
[----:B-----5:R0:W-:Y:S04]  /*0cd0*/  STS [R12+0x2800], R9 ;  /* 0x002800090c007388 */ /* 0x0201e80000000800 */
[----:B--2---:R0:W-:Y:S02]  /*0ce0*/  @!P4 STS [R12+0x2880], R15 ;  /* 0x0028800f0c00c388 */ /* 0x0041e40000000800 */
.L_x_838:
[----:B------:R-:W-:Y:S05]  /*0cf0*/  BSYNC.RECONVERGENT B0 ;  /* 0x0000000000007941 */ /* 0x000fea0003800200 */
.L_x_837:
[----:B------:R-:W-:Y:S06]  /*0d00*/  BAR.SYNC.DEFER_BLOCKING 0x0 ;  /* 0x0000000000007b1d */ /* 0x000fec0000010000 */
[----:B------:R-:W-:Y:S02]  /*0d10*/  BSSY.RECONVERGENT B0, `(.L_x_843) ;  /* 0x00000df000007945 */ /* 0x000fe40003800200 */
[----:B------:R-:W-:Y:S06]  /*0d20*/  BAR.SYNC.DEFER_BLOCKING 0x0 ;  /* 0x0000000000007b1d */ /* 0x000fec0000010000 */
[----:B------:R-:W-:Y:S05]  /*0d30*/  @P2 BRA `(.L_x_844) ;  /* 0x0000000c00702947 */ /* 0x000fea0003800000 */
[----:B------:R-:W-:Y:S04]  /*0d40*/  BSSY.RECONVERGENT B1, `(.L_x_845) ;  /* 0x000006e000017945 */ /* 0x000fe80003800200 */
[----:B------:R-:W-:Y:S05]  /*0d50*/  @P0 BRA `(.L_x_846) ;  /* 0x0000000400b00947 */ /* 0x000fea0003800000 */
[----:B------:R-:W5:Y:S01]  /*0d60*/  S2UR UR7, SR_CgaCtaId ;  /* 0x00000000000779c3 */ /* 0x000f620000008800 */
[----:B------:R-:W-:Y:S01]  /*0d70*/  UMOV UR6, 0x400 ;  /* 0x0000040000067882 */ /* 0x000fe20000000000 */
[----:B------:R-:W-:-:S06]  /*0d80*/  UMOV UR8, 0x400 ;  /* 0x0000040000087882 */ /* 0x000fcc0000000000 */
[----:B------:R-:W0:Y:S01]  /*0d90*/  S2UR UR9, SR_CgaCtaId ;  /* 0x00000000000979c3 */ /* 0x000e220000008800 */
[----:B-----5:R-:W-:-:S06]  /*0da0*/  ULEA UR6, UR7, UR6, 0x18 ;  /* 0x0000000607067291 */ /* 0x020fcc000f8ec0ff */
[C---:B------:R-:W-:Y:S01]  /*0db0*/  LEA R20, R18.reuse, UR6, 0x8 ;  /* 0x0000000612147c11 */ /* 0x040fe2000f8e40ff */
[----:B------:R-:W-:Y:S01]  /*0dc0*/  UMOV UR6, 0x400 ;  /* 0x0000040000067882 */ /* 0x000fe20000000000 */
[----:B0-----:R-:W-:Y:S02]  /*0dd0*/  ULEA UR8, UR9, UR8, 0x18 ;  /* 0x0000000809087291 */ /* 0x001fe4000f8ec0ff */
[----:B------:R-:W-:Y:S02]  /*0de0*/  ULEA UR6, UR7, UR6, 0x18 ;  /* 0x0000000607067291 */ /* 0x000fe4000f8ec0ff */
[----:B-1----:R-:W-:Y:S02]  /*0df0*/  LDS.128 R20, [R20] ;  /* 0x0000000014147984 */ /* 0x002fe40000000c00 */
[----:B------:R-:W-:Y:S02]  /*0e00*/  LEA R27, R19, UR8, 0x8 ;  /* 0x00000008131b7c11 */ /* 0x000fe4000f8e40ff */
[----:B------:R-:W-:-:S03]  /*0e10*/  LEA R28, R18, UR6, 0x8 ;  /* 0x00000006121c7c11 */ /* 0x000fc6000f8e40ff */
[----:B------:R-:W0:Y:S04]  /*0e20*/  LDS.128 R4, [R27+0x3000] ;  /* 0x003000001b047984 */ /* 0x000e280000000c00 */
[----:B--2-4-:R-:W-:Y:S04]  /*0e30*/  LDS.128 R12, [R27+0x3010] ;  /* 0x003010001b0c7984 */ /* 0x014fe80000000c00 */
[----:B---3--:R-:W1:Y:S01]  /*0e40*/  LDS.128 R8, [R28+0x10] ;  /* 0x000010001c087984 */ /* 0x008e620000000c00 */
        /* <DEDUP_REMOVED lines=93> */
.L_x_846:
[----:B------:R-:W-:Y:S05]  /*1420*/  BSYNC.RECONVERGENT B1 ;  /* 0x0000000000017941 */ /* 0x000fea0003800200 */
.L_x_845:
        /* <DEDUP_REMOVED lines=109> */
.L_x_844:
[----:B------:R-:W-:Y:S05]  /*1b00*/  BSYNC.RECONVERGENT B0 ;  /* 0x0000000000007941 */ /* 0x000fea0003800200 */
.L_x_843:
[----:B------:R-:W-:Y:S06]  /*1b10*/  BAR.SYNC.DEFER_BLOCKING 0x0 ;  /* 0x0000000000007b1d */ /* 0x000fec0000010000 */
[----:B------:R-:W-:Y:S04]  /*1b20*/  BSSY.RECONVERGENT B0, `(.L_x_847) ;  /* 0x0000077000007945 */ /* 0x000fe80003800200 */
[----:B------:R-:W-:Y:S05]  /*1b30*/  @P2 BRA `(.L_x_848) ;  /* 0x0000000400d42947 */ /* 0x000fea0003800000 */
[----:B------:R-:W-:Y:S01]  /*1b40*/  SHF.R.U32.HI R20, RZ, 0x4, R19 ;  /* 0x00000004ff147819 */ /* 0x000fe20000011613 */
[----:B0--3--:R-:W0:Y:S03]  /*1b50*/  LDS.128 R8, [R25] ;  /* 0x0000000019087984 */ /* 0x009e260000000c00 */
[----:B------:R-:W-:Y:S01]  /*1b60*/  LEA R20, R20, R1, 0x2 ;  /* 0x0000000114147211 */ /* 0x000fe200078e10ff */
[----:B-12-4-:R-:W1:Y:S04]  /*1b70*/  LDS.128 R12, [R25+0x10] ;  /* 0x00001000190c7984 */ /* 0x016e680000000c00 */
[----:B------:R-:W0:Y:S04]  /*1b80*/  LDL R21, [R20+0x10] ;  /* 0x0000100014157983 */ /* 0x000e280000100800 */
[----:B------:R-:W2:Y:S01]  /*1b90*/  LDS.128 R4, [R25+0x20] ;  /* 0x0000200019047984 */ /* 0x000ea20000000c00 */
        /* <DEDUP_REMOVED lines=111> */
.L_x_848:
[----:B------:R-:W-:Y:S05]  /*2290*/  BSYNC.RECONVERGENT B0 ;  /* 0x0000000000007941 */ /* 0x000fea0003800200 */
.L_x_847:
[----:B------:R-:W-:Y:S01]  /*22a0*/  BAR.SYNC.DEFER_BLOCKING 0x0 ;  /* 0x0000000000007b1d */ /* 0x000fe20000010000 */
[----:B------:R-:W-:-:S09]  /*22b0*/  UISETP.NE.AND UP0, UPT, UR4, URZ, UPT ;  /* 0x000000ff0400728c */ /* 0x000fd2000bf05270 */
[----:B------:R-:W-:Y:S05]  /*22c0*/  BRA.U !UP0, `(.L_x_849) ;  /* 0x00000001087c7547 */ /* 0x000fea000b800000 */
[----:B0--3--:R-:W3:Y:S04]  /*22d0*/  LDL.128 R8, [R1+0x10] ;  /* 0x0000100001087983 */ /* 0x009ee80000100c00 */
[----:B-12-4-:R-:W2:Y:S04]  /*22e0*/  LDL.64 R12, [R1+0x20] ;  /* 0x00002000010c7983 */ /* 0x016ea80000100a00 */
[----:B------:R-:W4:Y:S01]  /*22f0*/  LDL.128 R4, [R1] ;  /* 0x0000000001047983 */ /* 0x000f220000100c00 */
[----:B------:R-:W-:Y:S01]  /*2300*/  HFMA2 R14, -RZ, RZ, 0.96630859375, -0.0022525787353515625 ;  /* 0x3bbb989dff0e7431 */ /* 0x000fe200000001ff */
[----:B------:R-:W-:Y:S01]  /*2310*/  MOV R20, 0x437c0000 ;  /* 0x437c000000147802 */ /* 0x000fe20000000f00 */
[----:B---3--:R-:W-:Y:S01]  /*2320*/  FADD R8, R10, -R8 ;  /* 0x800000080a087221 */ /* 0x008fe20000000000 */
        /* <DEDUP_REMOVED lines=8> */
[C---:B------:R-:W-:Y:S01]  /*23b0*/  FFMA R15, R8.reuse, 1.4426950216293334961, -R15 ;  /* 0x3fb8aa3b080f7823 */ /* 0x040fe2000000080f */
[----:B------:R-:W-:Y:S01]  /*23c0*/  FFMA R14, R9, 1.4426950216293334961, -R14 ;  /* 0x3fb8aa3b090e7823 */ /* 0x000fe2000000080e */
[----:B------:R-:W-:Y:S02]  /*23d0*/  SHF.L.U32 R11, R11, 0x17, RZ ;  /* 0x000000170b0b7819 */ /* 0x000fe400000006ff */
[----:B------:R-:W-:Y:S01]  /*23e0*/  FFMA R15, R8, 1.925963033500011079e-08, R15 ;  /* 0x32a57060080f7823 */ /* 0x000fe2000000000f */
[----:B------:R-:W-:-:S05]  /*23f0*/  FFMA R14, R9, 1.925963033500011079e-08, R14 ;  /* 0x32a57060090e7823 */ /* 0x000fca000000000e */
[----:B------:R-:W0:Y:S08]  /*2400*/  MUFU.EX2 R15, R15 ;  /* 0x0000000f000f7308 */ /* 0x000e300000000800 */
[----:B------:R-:W1:Y:S01]  /*2410*/  MUFU.EX2 R14, R14 ;  /* 0x0000000e000e7308 */ /* 0x000e620000000800 */
[----:B0-----:R-:W-:-:S04]  /*2420*/  FMUL R9, R10, R15 ;  /* 0x0000000f0a097220 */ /* 0x001fc80000400000 */
[C---:B--2---:R-:W-:Y:S01]  /*2430*/  FMUL R12, R9.reuse, R12 ;  /* 0x0000000c090c7220 */ /* 0x044fe20000400000 */
[C---:B----4-:R-:W-:Y:S01]  /*2440*/  FMUL R4, R9.reuse, R4 ;  /* 0x0000000409047220 */ /* 0x050fe20000400000 */
[----:B------:R-:W-:Y:S01]  /*2450*/  FMUL R5, R9, R5 ;  /* 0x0000000509057220 */ /* 0x000fe20000400000 */
[----:B-1----:R-:W-:-:S04]  /*2460*/  FMUL R8, R11, R14 ;  /* 0x0000000e0b087220 */ /* 0x002fc80000400000 */
[-C--:B------:R-:W-:Y:S01]  /*2470*/  FMUL R6, R6, R8.reuse ;  /* 0x0000000806067220 */ /* 0x080fe20000400000 */
[-C--:B------:R-:W-:Y:S01]  /*2480*/  FMUL R7, R7, R8.reuse ;  /* 0x0000000807077220 */ /* 0x080fe20000400000 */
[----:B------:R-:W-:-:S04]  /*2490*/  FMUL R13, R13, R8 ;  /* 0x000000080d0d7220 */ /* 0x000fc80000400000 */
[----:B------:R0:W-:Y:S04]  /*24a0*/  STL.128 [R1], R4 ;  /* 0x0000000401007387 */ /* 0x0001e80000100c00 */
[----:B------:R0:W-:Y:S02]  /*24b0*/  STL.64 [R1+0x20], R12 ;  /* 0x0000200c01007387 */ /* 0x0001e40000100a00 */
.L_x_849:
[----:B------:R-:W-:Y:S04]  /*24c0*/  BSSY.RECONVERGENT B0, `(.L_x_850) ;  /* 0x0000385000007945 */ /* 0x000fe80003800200 */
[----:B------:R-:W-:Y:S05]  /*24d0*/  @P2 BRA `(.L_x_851) ;  /* 0x00000038000c2947 */ /* 0x000fea0003800000 */
[----:B---3--:R-:W-:Y:S01]  /*24e0*/  SHF.R.U32.HI R10, RZ, 0x4, R19 ;  /* 0x00000004ff0a7819 */ /* 0x008fe20000011613 */
[----:B0-----:R-:W0:Y:S03]  /*24f0*/  LDS.128 R4, [R25] ;  /* 0x0000000019047984 */ /* 0x001e260000000c00 */
[----:B------:R-:W-:-:S06]  /*2500*/  LEA R10, R10, R17, 0x2 ;  /* 0x000000110a0a7211 */ /* 0x000fcc00078e10ff */
[----:B------:R-:W0:Y:S01]  /*2510*/  LDL R10, [R10] ;  /* 0x000000000a0a7983 */ /* 0x000e220000100800 */
[----:B------:R-:W-:-:S13]  /*2520*/  ISETP.GT.U32.AND P4, PT, R18, 0x3f, PT ;  /* 0x0000003f1200780c */ /* 0x000fda0003f84070 */
[----:B-1----:R-:W3:Y:S01]  /*2530*/  @!P4 LDL R13, [R3] ;  /* 0x00000000030dc983 */ /* 0x002ee20000100800 */
[----:B------:R-:W-:-:S13]  /*2540*/  ISETP.GT.U32.AND P5, PT, R18, 0x1f, PT ;  /* 0x0000001f1200780c */ /* 0x000fda0003fa4070 */
[----:B------:R-:W5:Y:S01]  /*2550*/  @!P5 LDL R11, [R3+0x4] ;  /* 0x00000400030bd983 */ /* 0x000f620000100800 */
[----:B------:R-:W1:Y:S01]  /*2560*/  S2UR UR7, SR_CgaCtaId ;  /* 0x00000000000779c3 */ /* 0x000e620000008800 */
[----:B------:R-:W-:Y:S01]  /*2570*/  UMOV UR6, 0x400 ;  /* 0x0000040000067882 */ /* 0x000fe20000000000 */
[----:B------:R-:W-:Y:S01]  /*2580*/  HFMA2 R15, -RZ, RZ, 0.96630859375, -0.0022525787353515625 ;  /* 0x3bbb989dff0f7431 */ /* 0x000fe200000001ff */
[----:B------:R-:W-:Y:S01]  /*2590*/  MOV R9, 0x437c0000 ;  /* 0x437c000000097802 */ /* 0x000fe20000000f00 */
[----:B-1----:R-:W-:-:S06]  /*25a0*/  ULEA UR6, UR7, UR6, 0x18 ;  /* 0x0000000607067291 */ /* 0x002fcc000f8ec0ff */
[----:B------:R-:W-:-:S05]  /*25b0*/  LEA R8, R18, UR6, 0x2 ;  /* 0x0000000612087c11 */ /* 0x000fca000f8e10ff */
[----:B------:R-:W3:Y:S04]  /*25c0*/  @!P4 LDS R14, [R8+0x1800] ;  /* 0x00180000080ec984 */ /* 0x000ee80000000800 */
[----:B------:R-:W-:Y:S01]  /*25d0*/  @!P5 LDS R29, [R8+0x1e80] ;  /* 0x001e8000081dd984 */ /* 0x000fe20000000800 */
[----:B0-----:R-:W-:-:S04]  /*25e0*/  FADD R4, -R10, R4 ;  /* 0x000000040a047221 */ /* 0x001fc80000000100 */
[----:B--2-4-:R-:W-:-:S04]  /*25f0*/  FFMA.SAT R12, R4, R15, 0.5 ;  /* 0x3f000000040c7423 */ /* 0x014fc8000000200f */
[----:B------:R-:W-:-:S04]  /*2600*/  FFMA.RM R12, R12, R9, 12582913 ;  /* 0x4b4000010c0c7423 */ /* 0x000fc80000004009 */
[C---:B------:R-:W-:Y:S01]  /*2610*/  FADD R15, R12.reuse, -12583039 ;  /* 0xcb40007f0c0f7421 */ /* 0x040fe20000000000 */
[----:B------:R-:W-:-:S03]  /*2620*/  SHF.L.U32 R12, R12, 0x17, RZ ;  /* 0x000000170c0c7819 */ /* 0x000fc600000006ff */
[----:B------:R-:W-:-:S04]  /*2630*/  FFMA R15, R4, 1.4426950216293334961, -R15 ;  /* 0x3fb8aa3b040f7823 */ /* 0x000fc8000000080f */
[----:B------:R-:W-:-:S04]  /*2640*/  FFMA R4, R4, 1.925963033500011079e-08, R15 ;  /* 0x32a5706004047823 */ /* 0x000fc8000000000f */
[----:B------:R0:W1:Y:S01]  /*2650*/  MUFU.EX2 R15, R4 ;  /* 0x00000004000f7308 */ /* 0x0000620000000800 */
[----:B------:R-:W-:Y:S01]  /*2660*/  FADD R22, -R10, R5 ;  /* 0x000000050a167221 */ /* 0x000fe20000000100 */
[----:B0-----:R-:W-:Y:S01]  /*2670*/  @!P4 LDS R4, [R8+0x1900] ;  /* 0x001900000804c984 */ /* 0x001fe20000000800 */
[----:B-1----:R-:W-:-:S03]  /*2680*/  FMUL R12, R12, R15 ;  /* 0x0000000f0c0c7220 */ /* 0x002fc60000400000 */
[----:B------:R-:W5:Y:S01]  /*2690*/  @!P5 LDS R15, [R8+0x1880] ;  /* 0x00188000080fd984 */ /* 0x000f620000000800 */
[----:B---3--:R-:W-:-:S05]  /*26a0*/  @!P4 FFMA R14, R12, R14, R13 ;  /* 0x0000000e0c0ec223 */ /* 0x008fca000000000d */
[----:B------:R0:W-:Y:S04]  /*26b0*/  @!P4 STL [R3], R14 ;  /* 0x0000000e0300c387 */ /* 0x0001e80000100800 */
[----:B------:R-:W2:Y:S01]  /*26c0*/  @!P4 LDL R13, [R3] ;  /* 0x00000000030dc983 */ /* 0x000ea20000100800 */
[----:B-----5:R-:W-:-:S05]  /*26d0*/  @!P5 FFMA R20, R12, R15, R11 ;  /* 0x0000000f0c14d223 */ /* 0x020fca000000000b */
[----:B------:R2:W-:Y:S04]  /*26e0*/  @!P5 STL [R3+0x4], R20 ;  /* 0x000004140300d387 */ /* 0x0005e80000100800 */
[----:B------:R-:W3:Y:S01]  /*26f0*/  @!P5 LDL R15, [R3+0x4] ;  /* 0x00000400030fd983 */ /* 0x000ee20000100800 */
[----:B------:R-:W-:-:S05]  /*2700*/  HFMA2 R11, -RZ, RZ, 0.96630859375, -0.0022525787353515625 ;  /* 0x3bbb989dff0b7431 */ /* 0x000fca00000001ff */
[----:B------:R-:W-:-:S04]  /*2710*/  FFMA.SAT R28, R22, R11, 0.5 ;  /* 0x3f000000161c7423 */ /* 0x000fc8000000200b */
[----:B------:R-:W-:-:S04]  /*2720*/  FFMA.RM R28, R28, R9, 12582913 ;  /* 0x4b4000011c1c7423 */ /* 0x000fc80000004009 */
[C---:B------:R-:W-:Y:S01]  /*2730*/  FADD R5, R28.reuse, -12583039 ;  /* 0xcb40007f1c057421 */ /* 0x040fe20000000000 */
[----:B0-----:R-:W-:-:S03]  /*2740*/  SHF.L.U32 R14, R28, 0x17, RZ ;  /* 0x000000171c0e7819 */ /* 0x001fc600000006ff */
[----:B------:R-:W-:-:S04]  /*2750*/  FFMA R5, R22, 1.4426950216293334961, -R5 ;  /* 0x3fb8aa3b16057823 */ /* 0x000fc80000000805 */
[----:B------:R-:W-:-:S04]  /*2760*/  FFMA R22, R22, 1.925963033500011079e-08, R5 ;  /* 0x32a5706016167823 */ /* 0x000fc80000000005 */
[----:B------:R-:W0:Y:S02]  /*2770*/  MUFU.EX2 R5, R22 ;  /* 0x0000001600057308 */ /* 0x000e240000000800 */
[----:B0-----:R-:W-:-:S04]  /*2780*/  FMUL R14, R14, R5 ;  /* 0x000000050e0e7220 */ /* 0x001fc80000400000 */
[C---:B--2---:R-:W-:Y:S02]  /*2790*/  @!P4 FFMA R20, R14.reuse, R4, R13 ;  /* 0x000000040e14c223 */ /* 0x044fe4000000000d */
[----:B------:R-:W3:Y:S04]  /*27a0*/  @!P5 LDS R4, [R8+0x1980] ;  /* 0x001980000804d984 */ /* 0x000ee80000000800 */
[----:B------:R0:W-:Y:S04]  /*27b0*/  @!P4 STL [R3], R20 ;  /* 0x000000140300c387 */ /* 0x0001e80000100800 */
[----:B------:R-:W2:Y:S01]  /*27c0*/  @!P4 LDL R5, [R3] ;  /* 0x000000000305c983 */ /* 0x000ea20000100800 */
[----:B---3--:R-:W-:Y:S01]  /*27d0*/  @!P5 FFMA R28, R14, R4, R15 ;  /* 0x000000040e1cd223 */ /* 0x008fe2000000000f */
[----:B------:R-:W-:-:S02]  /*27e0*/  FADD R6, -R10, R6 ;  /* 0x000000060a067221 */ /* 0x000fc40000000100 */
[----:B------:R-:W2:Y:S04]  /*27f0*/  @!P4 LDS R4, [R8+0x1a00] ;  /* 0x001a00000804c984 */ /* 0x000ea80000000800 */
[----:B------:R-:W-:Y:S04]  /*2800*/  @!P5 STL [R3+0x4], R28 ;  /* 0x0000041c0300d387 */ /* 0x000fe80000100800 */
[----:B------:R-:W3:Y:S01]  /*2810*/  @!P5 LDL R13, [R3+0x4] ;  /* 0x00000400030dd983 */ /* 0x000ee20000100800 */
[----:B------:R-:W-:-:S04]  /*2820*/  FFMA.SAT R22, R6, R11, 0.5 ;  /* 0x3f00000006167423 */ /* 0x000fc8000000200b */
[----:B------:R-:W-:-:S04]  /*2830*/  FFMA.RM R22, R22, R9, 12582913 ;  /* 0x4b40000116167423 */ /* 0x000fc80000004009 */
[C---:B------:R-:W-:Y:S01]  /*2840*/  FADD R15, R22.reuse, -12583039 ;  /* 0xcb40007f160f7421 */ /* 0x040fe20000000000 */
[----:B0-----:R-:W-:-:S03]  /*2850*/  SHF.L.U32 R20, R22, 0x17, RZ ;  /* 0x0000001716147819 */ /* 0x001fc600000006ff */
[----:B------:R-:W-:-:S04]  /*2860*/  FFMA R15, R6, 1.4426950216293334961, -R15 ;  /* 0x3fb8aa3b060f7823 */ /* 0x000fc8000000080f */
[----:B------:R-:W-:-:S06]  /*2870*/  FFMA R15, R6, 1.925963033500011079e-08, R15 ;  /* 0x32a57060060f7823 */ /* 0x000fcc000000000f */
        /* <DEDUP_REMOVED lines=14> */
[----:B------:R-:W-:-:S03]  /*2960*/  SHF.L.U32 R27, R13, 0x17, RZ ;  /* 0x000000170d1b7819 */ /* 0x000fc600000006ff */
[----:B------:R-:W-:-:S04]  /*2970*/  FFMA R15, R7, 1.4426950216293334961, -R15 ;  /* 0x3fb8aa3b070f7823 */ /* 0x000fc8000000080f */
[----:B------:R-:W-:-:S04]  /*2980*/  FFMA R15, R7, 1.925963033500011079e-08, R15 ;  /* 0x32a57060070f7823 */ /* 0x000fc8000000000f */
[----:B0-----:R-:W0:Y:S02]  /*2990*/  MUFU.EX2 R22, R15 ;  /* 0x0000000f00167308 */ /* 0x001e240000000800 */
[----:B0-----:R-:W-:-:S04]  /*29a0*/  FMUL R27, R27, R22 ;  /* 0x000000161b1b7220 */ /* 0x001fc80000400000 */
[C---:B--2---:R-:W-:Y:S02]  /*29b0*/  @!P4 FFMA R13, R27.reuse, R5, R4 ;  /* 0x000000051b0dc223 */ /* 0x044fe40000000004 */
[----:B------:R-:W3:Y:S04]  /*29c0*/  @!P5 LDS R4, [R8+0x1b80] ;  /* 0x001b80000804d984 */ /* 0x000ee80000000800 */
[----:B------:R-:W-:Y:S04]  /*29d0*/  @!P4 STL [R3], R13 ;  /* 0x0000000d0300c387 */ /* 0x000fe80000100800 */
[----:B------:R-:W2:Y:S01]  /*29e0*/  @!P4 LDL R22, [R3] ;  /* 0x000000000316c983 */ /* 0x000ea20000100800 */
[----:B---3--:R-:W-:-:S03]  /*29f0*/  @!P5 FFMA R21, R27, R4, R6 ;  /* 0x000000041b15d223 */ /* 0x008fc60000000006 */
[----:B------:R-:W0:Y:S04]  /*2a00*/  LDS.128 R4, [R25+0x10] ;  /* 0x0000100019047984 */ /* 0x000e280000000c00 */
[----:B------:R-:W-:Y:S04]  /*2a10*/  @!P5 STL [R3+0x4], R21 ;  /* 0x000004150300d387 */ /* 0x000fe80000100800 */
[----:B------:R-:W3:Y:S04]  /*2a20*/  @!P5 LDL R28, [R3+0x4] ;  /* 0x00000400031cd983 */ /* 0x000ee80000100800 */
[----:B------:R-:W-:Y:S01]  /*2a30*/  @!P5 LDS R21, [R8+0x1c80] ;  /* 0x001c80000815d984 */ /* 0x000fe20000000800 */
        /* <DEDUP_REMOVED lines=9> */
[----:B0-----:R-:W-:Y:S02]  /*2ad0*/  FMUL R13, R13, R23 ;  /* 0x000000170d0d7220 */ /* 0x001fe40000400000 */
[----:B------:R-:W-:Y:S02]  /*2ae0*/  @!P5 LDS R23, [R8+0x1d80] ;  /* 0x001d80000817d984 */ /* 0x000fe40000000800 */
[----:B--2---:R-:W-:Y:S01]  /*2af0*/  @!P4 FFMA R15, R13, R4, R22 ;  /* 0x000000040d0fc223 */ /* 0x004fe20000000016 */
[----:B------:R-:W-:-:S04]  /*2b00*/  FADD R22, -R10, R5 ;  /* 0x000000050a167221 */ /* 0x000fc80000000100 */
[----:B------:R-:W-:Y:S01]  /*2b10*/  FFMA.SAT R4, R22, R11, 0.5 ;  /* 0x3f00000016047423 */ /* 0x000fe2000000200b */
[----:B------:R0:W-:Y:S03]  /*2b20*/  @!P4 STL [R3], R15 ;  /* 0x0000000f0300c387 */ /* 0x0001e60000100800 */
[----:B------:R-:W-:-:S04]  /*2b30*/  FFMA.RM R4, R4, R9, 12582913 ;  /* 0x4b40000104047423 */ /* 0x000fc80000004009 */
[----:B------:R-:W-:-:S04]  /*2b40*/  FADD R5, R4, -12583039 ;  /* 0xcb40007f04057421 */ /* 0x000fc80000000000 */
[----:B------:R-:W-:-:S04]  /*2b50*/  FFMA R5, R22, 1.4426950216293334961, -R5 ;  /* 0x3fb8aa3b16057823 */ /* 0x000fc80000000805 */
[----:B------:R-:W-:Y:S01]  /*2b60*/  FFMA R5, R22, 1.925963033500011079e-08, R5 ;  /* 0x32a5706016057823 */ /* 0x000fe20000000005 */
[----:B---3--:R-:W-:Y:S02]  /*2b70*/  @!P5 FFMA R21, R13, R21, R28 ;  /* 0x000000150d15d223 */ /* 0x008fe4000000001c */
[----:B------:R-:W2:Y:S04]  /*2b80*/  @!P4 LDL R28, [R3] ;  /* 0x00000000031cc983 */ /* 0x000ea80000100800 */
[----:B------:R-:W-:Y:S04]  /*2b90*/  @!P5 STL [R3+0x4], R21 ;  /* 0x000004150300d387 */ /* 0x000fe80000100800 */
[----:B------:R-:W3:Y:S01]  /*2ba0*/  @!P5 LDL R22, [R3+0x4] ;  /* 0x000004000316d983 */ /* 0x000ee20000100800 */
[----:B0-----:R-:W-:Y:S01]  /*2bb0*/  SHF.L.U32 R15, R4, 0x17, RZ ;  /* 0x00000017040f7819 */ /* 0x001fe200000006ff */
[----:B------:R-:W0:Y:S01]  /*2bc0*/  MUFU.EX2 R5, R5 ;  /* 0x0000000500057308 */ /* 0x000e220000000800 */
[----:B------:R-:W-:Y:S01]  /*2bd0*/  FADD R6, -R10, R6 ;  /* 0x000000060a067221 */ /* 0x000fe20000000100 */
[----:B------:R-:W2:Y:S02]  /*2be0*/  @!P4 LDS R4, [R8+0x1d00] ;  /* 0x001d00000804c984 */ /* 0x000ea40000000800 */
[----:B0-----:R-:W-:-:S04]  /*2bf0*/  FMUL R15, R15, R5 ;  /* 0x000000050f0f7220 */ /* 0x001fc80000400000 */
[----:B--2---:R-:W-:Y:S01]  /*2c00*/  @!P4 FFMA R28, R15, R4, R28 ;  /* 0x000000040f1cc223 */ /* 0x004fe2000000001c */
[----:B------:R-:W-:-:S04]  /*2c10*/  FFMA.SAT R4, R6, R11, 0.5 ;  /* 0x3f00000006047423 */ /* 0x000fc8000000200b */
[----:B------:R-:W-:Y:S01]  /*2c20*/  @!P4 STL [R3], R28 ;  /* 0x0000001c0300c387 */ /* 0x000fe20000100800 */
[----:B------:R-:W-:Y:S01]  /*2c30*/  FFMA.RM R4, R4, R9, 12582913 ;  /* 0x4b40000104047423 */ /* 0x000fe20000004009 */
[----:B---3--:R-:W-:Y:S02]  /*2c40*/  @!P5 FFMA R21, R15, R23, R22 ;  /* 0x000000170f15d223 */ /* 0x008fe40000000016 */
[----:B------:R-:W2:Y:S01]  /*2c50*/  @!P4 LDL R22, [R3] ;  /* 0x000000000316c983 */ /* 0x000ea20000100800 */
        /* <DEDUP_REMOVED lines=8> */
[----:B0-----:R-:W-:-:S04]  /*2ce0*/  FMUL R23, R23, R5 ;  /* 0x0000000517177220 */ /* 0x001fc80000400000 */
[----:B--2---:R-:W-:Y:S01]  /*2cf0*/  @!P4 FFMA R28, R23, R4, R22 ;  /* 0x00000004171cc223 */ /* 0x004fe20000000016 */
[----:B------:R-:W-:-:S04]  /*2d00*/  FADD R22, -R10, R7 ;  /* 0x000000070a167221 */ /* 0x000fc80000000100 */
[----:B------:R-:W-:-:S04]  /*2d10*/  FFMA.SAT R4, R22, R11, 0.5 ;  /* 0x3f00000016047423 */ /* 0x000fc8000000200b */
[----:B------:R-:W-:-:S04]  /*2d20*/  FFMA.RM R4, R4, R9, 12582913 ;  /* 0x4b40000104047423 */ /* 0x000fc80000004009 */
[----:B------:R-:W-:-:S04]  /*2d30*/  FADD R5, R4, -12583039 ;  /* 0xcb40007f04057421 */ /* 0x000fc80000000000 */
[C---:B------:R-:W-:Y:S01]  /*2d40*/  FFMA R5, R22.reuse, 1.4426950216293334961, -R5 ;  /* 0x3fb8aa3b16057823 */ /* 0x040fe20000000805 */
[----:B------:R0:W-:Y:S03]  /*2d50*/  @!P4 STL [R3], R28 ;  /* 0x0000001c0300c387 */ /* 0x0001e60000100800 */
[----:B------:R-:W-:Y:S02]  /*2d60*/  FFMA R22, R22, 1.925963033500011079e-08, R5 ;  /* 0x32a5706016167823 */ /* 0x000fe40000000005 */
[----:B------:R-:W2:Y:S01]  /*2d70*/  @!P4 LDL R5, [R3] ;  /* 0x000000000305c983 */ /* 0x000ea20000100800 */
[----:B---3--:R-:W-:-:S05]  /*2d80*/  @!P5 FFMA R6, R23, R29, R6 ;  /* 0x0000001d1706d223 */ /* 0x008fca0000000006 */
[----:B------:R-:W-:Y:S04]  /*2d90*/  @!P5 STL [R3+0x4], R6 ;  /* 0x000004060300d387 */ /* 0x000fe80000100800 */
[----:B------:R-:W3:Y:S01]  /*2da0*/  @!P5 LDL R7, [R3+0x4] ;  /* 0x000004000307d983 */ /* 0x000ee20000100800 */
[----:B0-----:R-:W-:-:S03]  /*2db0*/  SHF.L.U32 R28, R4, 0x17, RZ ;  /* 0x00000017041c7819 */ /* 0x001fc600000006ff */
[----:B------:R-:W2:Y:S01]  /*2dc0*/  @!P4 LDS R4, [R8+0x1f00] ;  /* 0x001f00000804c984 */ /* 0x000ea20000000800 */
        /* <DEDUP_REMOVED lines=9> */
[----:B------:R-:W-:-:S04]  /*2e60*/  FADD R5, RZ, R12 ;  /* 0x0000000cff057221 */ /* 0x000fc80000000000 */
[----:B------:R-:W-:-:S04]  /*2e70*/  FADD R5, R5, R14 ;  /* 0x0000000e05057221 */ /* 0x000fc80000000000 */
[----:B------:R-:W-:Y:S02]  /*2e80*/  FADD R20, R5, R20 ;  /* 0x0000001405147221 */ /* 0x000fe40000000000 */
        /* <DEDUP_REMOVED lines=9> */
[----:B------:R-:W-:Y:S01]  /*2f20*/  SHF.L.U32 R12, R12, 0x17, RZ ;  /* 0x000000170c0c7819 */ /* 0x000fe200000006ff */
[----:B------:R-:W-:-:S04]  /*2f30*/  FADD R27, R20, R27 ;  /* 0x0000001b141b7221 */ /* 0x000fc80000000000 */
[----:B0-----:R-:W-:-:S04]  /*2f40*/  FMUL R12, R12, R14 ;  /* 0x0000000e0c0c7220 */ /* 0x001fc80000400000 */
[----:B--2---:R-:W-:Y:S02]  /*2f50*/  @!P4 FFMA R20, R12, R4, R21 ;  /* 0x000000040c14c223 */ /* 0x004fe40000000015 */
[----:B------:R-:W3:Y:S01]  /*2f60*/  @!P5 LDS R21, [R8+0x2080] ;  /* 0x002080000815d984 */ /* 0x000ee20000000800 */
[----:B------:R-:W-:-:S04]  /*2f70*/  FADD R4, -R10, R5 ;  /* 0x000000050a047221 */ /* 0x000fc80000000100 */
[----:B------:R-:W-:-:S04]  /*2f80*/  FFMA.SAT R5, R4, R11, 0.5 ;  /* 0x3f00000004057423 */ /* 0x000fc8000000200b */
[----:B------:R-:W-:Y:S01]  /*2f90*/  FFMA.RM R5, R5, R9, 12582913 ;  /* 0x4b40000105057423 */ /* 0x000fe20000004009 */
[----:B------:R-:W-:Y:S01]  /*2fa0*/  @!P4 STL [R3], R20 ;  /* 0x000000140300c387 */ /* 0x000fe20000100800 */
[----:B---3--:R-:W-:Y:S02]  /*2fb0*/  @!P5 FFMA R22, R12, R21, R29 ;  /* 0x000000150c16d223 */ /* 0x008fe4000000001d */
[C---:B------:R-:W-:Y:S01]  /*2fc0*/  FADD R21, R5.reuse, -12583039 ;  /* 0xcb40007f05157421 */ /* 0x040fe20000000000 */
[----:B------:R-:W-:Y:S01]  /*2fd0*/  SHF.L.U32 R14, R5, 0x17, RZ ;  /* 0x00000017050e7819 */ /* 0x000fe200000006ff */
[----:B------:R-:W0:Y:S02]  /*2fe0*/  @!P4 LDS R20, [R8+0x2100] ;  /* 0x002100000814c984 */ /* 0x000e240000000800 */
[----:B------:R-:W-:-:S04]  /*2ff0*/  FFMA R21, R4, 1.4426950216293334961, -R21 ;  /* 0x3fb8aa3b04157823 */ /* 0x000fc80000000815 */
[----:B------:R-:W-:Y:S02]  /*3000*/  FFMA R4, R4, 1.925963033500011079e-08, R21 ;  /* 0x32a5706004047823 */ /* 0x000fe40000000015 */
[----:B------:R-:W0:Y:S04]  /*3010*/  @!P4 LDL R21, [R3] ;  /* 0x000000000315c983 */ /* 0x000e280000100800 */
[----:B------:R-:W-:Y:S04]  /*3020*/  @!P5 STL [R3+0x4], R22 ;  /* 0x000004160300d387 */ /* 0x000fe80000100800 */
[----:B------:R-:W2:Y:S01]  /*3030*/  @!P5 LDL R5, [R3+0x4] ;  /* 0x000004000305d983 */ /* 0x000ea20000100800 */
[----:B------:R-:W1:Y:S02]  /*3040*/  MUFU.EX2 R29, R4 ;  /* 0x00000004001d7308 */ /* 0x000e640000000800 */
[----:B-1----:R-:W-:Y:S01]  /*3050*/  FMUL R14, R14, R29 ;  /* 0x0000001d0e0e7220 */ /* 0x002fe20000400000 */
[----:B------:R-:W-:-:S03]  /*3060*/  FADD R6, -R10, R6 ;  /* 0x000000060a067221 */ /* 0x000fc60000000100 */
[C---:B0-----:R-:W-:Y:S02]  /*3070*/  @!P4 FFMA R20, R14.reuse, R20, R21 ;  /* 0x000000140e14c223 */ /* 0x041fe40000000015 */
[----:B------:R-:W2:Y:S04]  /*3080*/  @!P5 LDS R21, [R8+0x2180] ;  /* 0x002180000815d984 */ /* 0x000ea80000000800 */
[----:B------:R0:W-:Y:S01]  /*3090*/  @!P4 STL [R3], R20 ;  /* 0x000000140300c387 */ /* 0x0001e20000100800 */
[----:B--2---:R-:W-:Y:S01]  /*30a0*/  @!P5 FFMA R22, R14, R21, R5 ;  /* 0x000000150e16d223 */ /* 0x004fe20000000005 */
[----:B------:R-:W-:-:S04]  /*30b0*/  FFMA.SAT R5, R6, R11, 0.5 ;  /* 0x3f00000006057423 */ /* 0x000fc8000000200b */
[----:B------:R-:W-:-:S04]  /*30c0*/  FFMA.RM R4, R5, R9, 12582913 ;  /* 0x4b40000105047423 */ /* 0x000fc80000004009 */
[----:B------:R-:W-:-:S04]  /*30d0*/  FADD R5, R4, -12583039 ;  /* 0xcb40007f04057421 */ /* 0x000fc80000000000 */
[----:B------:R-:W-:-:S04]  /*30e0*/  FFMA R5, R6, 1.4426950216293334961, -R5 ;  /* 0x3fb8aa3b06057823 */ /* 0x000fc80000000805 */
[----:B------:R-:W-:Y:S02]  /*30f0*/  FFMA R6, R6, 1.925963033500011079e-08, R5 ;  /* 0x32a5706006067823 */ /* 0x000fe40000000005 */
[----:B------:R-:W2:Y:S02]  /*3100*/  @!P4 LDL R5, [R3] ;  /* 0x000000000305c983 */ /* 0x000ea40000100800 */
[----:B------:R-:W1:Y:S01]  /*3110*/  MUFU.EX2 R21, R6 ;  /* 0x0000000600157308 */ /* 0x000e620000000800 */
[----:B0-----:R-:W-:Y:S01]  /*3120*/  SHF.L.U32 R20, R4, 0x17, RZ ;  /* 0x0000001704147819 */ /* 0x001fe200000006ff */
[----:B------:R-:W-:Y:S04]  /*3130*/  @!P5 STL [R3+0x4], R22 ;  /* 0x000004160300d387 */ /* 0x000fe80000100800 */
[----:B------:R-:W2:Y:S01]  /*3140*/  @!P4 LDS R4, [R8+0x2200] ;  /* 0x002200000804c984 */ /* 0x000ea20000000800 */
[----:B-1----:R-:W-:-:S03]  /*3150*/  FMUL R20, R20, R21 ;  /* 0x0000001514147220 */ /* 0x002fc60000400000 */
[----:B------:R-:W3:Y:S01]  /*3160*/  @!P5 LDL R21, [R3+0x4] ;  /* 0x000004000315d983 */ /* 0x000ee20000100800 */
[----:B--2---:R-:W-:-:S03]  /*3170*/  @!P4 FFMA R29, R20, R4, R5 ;  /* 0x00000004141dc223 */ /* 0x004fc60000000005 */
[----:B------:R-:W3:Y:S01]  /*3180*/  @!P5 LDS R5, [R8+0x2280] ;  /* 0x002280000805d984 */ /* 0x000ee20000000800 */
[----:B------:R-:W-:-:S03]  /*3190*/  FADD R4, -R10, R7 ;  /* 0x000000070a047221 */ /* 0x000fc60000000100 */
[----:B------:R0:W-:Y:S01]  /*31a0*/  @!P4 STL [R3], R29 ;  /* 0x0000001d0300c387 */ /* 0x0001e20000100800 */
[----:B---3--:R-:W-:Y:S01]  /*31b0*/  @!P5 FFMA R22, R20, R5, R21 ;  /* 0x000000051416d223 */ /* 0x008fe20000000015 */
[----:B------:R-:W-:-:S04]  /*31c0*/  FFMA.SAT R5, R4, R11, 0.5 ;  /* 0x3f00000004057423 */ /* 0x000fc8000000200b */
[----:B------:R-:W-:-:S04]  /*31d0*/  FFMA.RM R5, R5, R9, 12582913 ;  /* 0x4b40000105057423 */ /* 0x000fc80000004009 */
[----:B------:R-:W-:-:S04]  /*31e0*/  FADD R7, R5, -12583039 ;  /* 0xcb40007f05077421 */ /* 0x000fc80000000000 */
[----:B------:R-:W-:-:S04]  /*31f0*/  FFMA R7, R4, 1.4426950216293334961, -R7 ;  /* 0x3fb8aa3b04077823 */ /* 0x000fc80000000807 */
[----:B------:R-:W-:Y:S02]  /*3200*/  FFMA R7, R4, 1.925963033500011079e-08, R7 ;  /* 0x32a5706004077823 */ /* 0x000fe40000000007 */
[----:B------:R-:W2:Y:S04]  /*3210*/  @!P4 LDL R4, [R3] ;  /* 0x000000000304c983 */ /* 0x000ea80000100800 */
        /* <DEDUP_REMOVED lines=13> */
[----:B------:R-:W-:-:S04]  /*32f0*/  FADD R4, R27, R13 ;  /* 0x0000000d1b047221 */ /* 0x000fc80000000000 */
        /* <DEDUP_REMOVED lines=13> */
[----:B------:R-:W-:-:S03]  /*33d0*/  FADD R28, R23, R28 ;  /* 0x0000001c171c7221 */ /* 0x000fc60000000000 */
[----:B------:R-:W3:Y:S01]  /*33e0*/  @!P5 LDS R23, [R8+0x2480] ;  /* 0x002480000817d984 */ /* 0x000ee20000000800 */
[----:B--2---:R-:W-:Y:S01]  /*33f0*/  @!P4 FFMA R22, R13, R4, R22 ;  /* 0x000000040d16c223 */ /* 0x004fe20000000016 */
[----:B------:R-:W-:-:S04]  /*3400*/  FADD R4, -R10, R5 ;  /* 0x000000050a047221 */ /* 0x000fc80000000100 */
[----:B------:R-:W-:-:S04]  /*3410*/  FFMA.SAT R5, R4, R11, 0.5 ;  /* 0x3f00000004057423 */ /* 0x000fc8000000200b */
[----:B------:R-:W-:-:S04]  /*3420*/  FFMA.RM R5, R5, R9, 12582913 ;  /* 0x4b40000105057423 */ /* 0x000fc80000004009 */
[----:B------:R-:W-:-:S04]  /*3430*/  FADD R15, R5, -12583039 ;  /* 0xcb40007f050f7421 */ /* 0x000fc80000000000 */
[C---:B------:R-:W-:Y:S01]  /*3440*/  FFMA R15, R4.reuse, 1.4426950216293334961, -R15 ;  /* 0x3fb8aa3b040f7823 */ /* 0x040fe2000000080f */
[----:B------:R0:W-:Y:S01]  /*3450*/  @!P4 STL [R3], R22 ;  /* 0x000000160300c387 */ /* 0x0001e20000100800 */
[----:B---3--:R-:W-:Y:S02]  /*3460*/  @!P5 FFMA R21, R13, R23, R21 ;  /* 0x000000170d15d223 */ /* 0x008fe40000000015 */
[----:B------:R-:W-:Y:S02]  /*3470*/  FFMA R23, R4, 1.925963033500011079e-08, R15 ;  /* 0x32a5706004177823 */ /* 0x000fe4000000000f */
[----:B------:R-:W2:Y:S02]  /*3480*/  @!P4 LDL R4, [R3] ;  /* 0x000000000304c983 */ /* 0x000ea40000100800 */
[----:B0-----:R-:W0:Y:S01]  /*3490*/  MUFU.EX2 R22, R23 ;  /* 0x0000001700167308 */ /* 0x001e220000000800 */
[----:B------:R-:W-:Y:S01]  /*34a0*/  SHF.L.U32 R15, R5, 0x17, RZ ;  /* 0x00000017050f7819 */ /* 0x000fe200000006ff */
[----:B------:R-:W-:Y:S04]  /*34b0*/  @!P5 STL [R3+0x4], R21 ;  /* 0x000004150300d387 */ /* 0x000fe80000100800 */
[----:B------:R-:W2:Y:S01]  /*34c0*/  @!P4 LDS R5, [R8+0x2500] ;  /* 0x002500000805c984 */ /* 0x000ea20000000800 */
[----:B0-----:R-:W-:-:S03]  /*34d0*/  FMUL R15, R15, R22 ;  /* 0x000000160f0f7220 */ /* 0x001fc60000400000 */
[----:B------:R-:W3:Y:S01]  /*34e0*/  @!P5 LDL R22, [R3+0x4] ;  /* 0x000004000316d983 */ /* 0x000ee20000100800 */
[----:B------:R-:W-:Y:S01]  /*34f0*/  FADD R6, -R10, R6 ;  /* 0x000000060a067221 */ /* 0x000fe20000000100 */
[C---:B--2---:R-:W-:Y:S02]  /*3500*/  @!P4 FFMA R5, R15.reuse, R5, R4 ;  /* 0x000000050f05c223 */ /* 0x044fe40000000004 */
[----:B------:R-:W3:Y:S04]  /*3510*/  @!P5 LDS R4, [R8+0x2580] ;  /* 0x002580000804d984 */ /* 0x000ee80000000800 */
[----:B------:R-:W-:Y:S04]  /*3520*/  @!P4 STL [R3], R5 ;  /* 0x000000050300c387 */ /* 0x000fe80000100800 */
[----:B------:R-:W0:Y:S01]  /*3530*/  @!P4 LDS R5, [R8+0x2600] ;  /* 0x002600000805c984 */ /* 0x000e220000000800 */
[----:B---3--:R-:W-:Y:S01]  /*3540*/  @!P5 FFMA R22, R15, R4, R22 ;  /* 0x000000040f16d223 */ /* 0x008fe20000000016 */
[----:B------:R-:W-:-:S04]  /*3550*/  FFMA.SAT R4, R6, R11, 0.5 ;  /* 0x3f00000006047423 */ /* 0x000fc8000000200b */
[----:B------:R-:W-:-:S04]  /*3560*/  FFMA.RM R4, R4, R9, 12582913 ;  /* 0x4b40000104047423 */ /* 0x000fc80000004009 */
[----:B------:R-:W-:-:S04]  /*3570*/  FADD R21, R4, -12583039 ;  /* 0xcb40007f04157421 */ /* 0x000fc80000000000 */
[----:B------:R-:W-:-:S04]  /*3580*/  FFMA R21, R6, 1.4426950216293334961, -R21 ;  /* 0x3fb8aa3b06157823 */ /* 0x000fc80000000815 */
[----:B------:R-:W-:Y:S02]  /*3590*/  FFMA R23, R6, 1.925963033500011079e-08, R21 ;  /* 0x32a5706006177823 */ /* 0x000fe40000000015 */
[----:B------:R-:W0:Y:S01]  /*35a0*/  @!P4 LDL R6, [R3] ;  /* 0x000000000306c983 */ /* 0x000e220000100800 */
[----:B------:R-:W-:-:S03]  /*35b0*/  SHF.L.U32 R21, R4, 0x17, RZ ;  /* 0x0000001704157819 */ /* 0x000fc600000006ff */
[----:B------:R-:W-:Y:S04]  /*35c0*/  @!P5 STL [R3+0x4], R22 ;  /* 0x000004160300d387 */ /* 0x000fe80000100800 */
[----:B------:R-:W2:Y:S01]  /*35d0*/  @!P5 LDL R4, [R3+0x4] ;  /* 0x000004000304d983 */ /* 0x000ea20000100800 */
[----:B------:R-:W1:Y:S02]  /*35e0*/  MUFU.EX2 R23, R23 ;  /* 0x0000001700177308 */ /* 0x000e640000000800 */
[----:B-1----:R-:W-:-:S04]  /*35f0*/  FMUL R21, R21, R23 ;  /* 0x0000001715157220 */ /* 0x002fc80000400000 */
[----:B0-----:R-:W-:Y:S02]  /*3600*/  @!P4 FFMA R27, R21, R5, R6 ;  /* 0x00000005151bc223 */ /* 0x001fe40000000006 */
[----:B------:R-:W2:Y:S01]  /*3610*/  @!P5 LDS R5, [R8+0x2680] ;  /* 0x002680000805d984 */ /* 0x000ea20000000800 */
[----:B------:R-:W-:-:S03]  /*3620*/  FADD R6, -R10, R7 ;  /* 0x000000070a067221 */ /* 0x000fc60000000100 */
[----:B------:R-:W-:Y:S01]  /*3630*/  @!P4 STL [R3], R27 ;  /* 0x0000001b0300c387 */ /* 0x000fe20000100800 */
[----:B--2---:R-:W-:Y:S01]  /*3640*/  @!P5 FFMA R7, R21, R5, R4 ;  /* 0x000000051507d223 */ /* 0x004fe20000000004 */
[----:B------:R-:W-:-:S04]  /*3650*/  FFMA.SAT R4, R6, R11, 0.5 ;  /* 0x3f00000006047423 */ /* 0x000fc8000000200b */
[----:B------:R-:W-:-:S04]  /*3660*/  FFMA.RM R4, R4, R9, 12582913 ;  /* 0x4b40000104047423 */ /* 0x000fc80000004009 */
[----:B------:R-:W-:-:S04]  /*3670*/  FADD R5, R4, -12583039 ;  /* 0xcb40007f04057421 */ /* 0x000fc80000000000 */
[----:B------:R-:W-:-:S04]  /*3680*/  FFMA R5, R6, 1.4426950216293334961, -R5 ;  /* 0x3fb8aa3b06057823 */ /* 0x000fc80000000805 */
[----:B------:R-:W-:Y:S02]  /*3690*/  FFMA R6, R6, 1.925963033500011079e-08, R5 ;  /* 0x32a5706006067823 */ /* 0x000fe40000000005 */
[----:B------:R-:W2:Y:S02]  /*36a0*/  @!P4 LDL R5, [R3] ;  /* 0x000000000305c983 */ /* 0x000ea40000100800 */
[----:B------:R-:W0:Y:S01]  /*36b0*/  MUFU.EX2 R23, R6 ;  /* 0x0000000600177308 */ /* 0x000e220000000800 */
[----:B------:R-:W-:Y:S01]  /*36c0*/  SHF.L.U32 R22, R4, 0x17, RZ ;  /* 0x0000001704167819 */ /* 0x000fe200000006ff */
[----:B------:R-:W-:Y:S04]  /*36d0*/  @!P5 STL [R3+0x4], R7 ;  /* 0x000004070300d387 */ /* 0x000fe80000100800 */
[----:B------:R-:W2:Y:S01]  /*36e0*/  @!P4 LDS R4, [R8+0x2700] ;  /* 0x002700000804c984 */ /* 0x000ea20000000800 */
[----:B0-----:R-:W-:-:S03]  /*36f0*/  FMUL R22, R22, R23 ;  /* 0x0000001716167220 */ /* 0x001fc60000400000 */
[----:B------:R-:W3:Y:S01]  /*3700*/  @!P5 LDL R23, [R3+0x4] ;  /* 0x000004000317d983 */ /* 0x000ee20000100800 */
[----:B--2---:R-:W-:-:S03]  /*3710*/  @!P4 FFMA R4, R22, R4, R5 ;  /* 0x000000041604c223 */ /* 0x004fc60000000005 */
[----:B------:R-:W3:Y:S04]  /*3720*/  @!P5 LDS R5, [R8+0x2780] ;  /* 0x002780000805d984 */ /* 0x000ee80000000800 */
[----:B------:R-:W-:Y:S01]  /*3730*/  @!P4 STL [R3], R4 ;  /* 0x000000040300c387 */ /* 0x000fe20000100800 */
[----:B---3--:R-:W-:-:S03]  /*3740*/  @!P5 FFMA R7, R22, R5, R23 ;  /* 0x000000051607d223 */ /* 0x008fc60000000017 */
[----:B------:R-:W2:Y:S04]  /*3750*/  @!P4 LDL R23, [R3] ;  /* 0x000000000317c983 */ /* 0x000ea80000100800 */
        /* <DEDUP_REMOVED lines=63> */
[----:B0-----:R-:W3:Y:S01]  /*3b50*/  @!P5 LDL R27, [R3+0x4] ;  /* 0x00000400031bd983 */ /* 0x001ee20000100800 */
[----:B------:R-:W-:-:S03]  /*3b60*/  SHF.L.U32 R23, R5, 0x17, RZ ;  /* 0x0000001705177819 */ /* 0x000fc600000006ff */
[----:B------:R-:W2:Y:S01]  /*3b70*/  @!P4 LDS R5, [R8+0x2b00] ;  /* 0x002b00000805c984 */ /* 0x000ea20000000800 */
[----:B------:R-:W0:Y:S02]  /*3b80*/  MUFU.EX2 R6, R7 ;  /* 0x0000000700067308 */ /* 0x000e240000000800 */
[----:B0-----:R-:W-:-:S04]  /*3b90*/  FMUL R23, R23, R6 ;  /* 0x0000000617177220 */ /* 0x001fc80000400000 */
[C---:B--2---:R-:W-:Y:S02]  /*3ba0*/  @!P4 FFMA R6, R23.reuse, R5, R4 ;  /* 0x000000051706c223 */ /* 0x044fe40000000004 */
[----:B------:R-:W3:Y:S04]  /*3bb0*/  @!P5 LDS R4, [R8+0x2b80] ;  /* 0x002b80000804d984 */ /* 0x000ee80000000800 */
[----:B------:R-:W-:Y:S01]  /*3bc0*/  @!P4 STL [R3], R6 ;  /* 0x000000060300c387 */ /* 0x000fe20000100800 */
[----:B---3--:R-:W-:-:S03]  /*3bd0*/  @!P5 FFMA R28, R23, R4, R27 ;  /* 0x00000004171cd223 */ /* 0x008fc6000000001b */
[----:B------:R-:W2:Y:S04]  /*3be0*/  @!P4 LDL R27, [R3] ;  /* 0x00000000031bc983 */ /* 0x000ea80000100800 */
[----:B------:R0:W-:Y:S04]  /*3bf0*/  @!P5 STL [R3+0x4], R28 ;  /* 0x0000041c0300d387 */ /* 0x0001e80000100800 */
[----:B0-----:R-:W3:Y:S01]  /*3c00*/  @!P5 LDL R28, [R3+0x4] ;  /* 0x00000400031cd983 */ /* 0x001ee20000100800 */
[----:B------:R-:W-:-:S04]  /*3c10*/  FADD R4, R29, R13 ;  /* 0x0000000d1d047221 */ /* 0x000fc80000000000 */
[----:B------:R-:W-:-:S04]  /*3c20*/  FADD R4, R4, R15 ;  /* 0x0000000f04047221 */ /* 0x000fc80000000000 */
[----:B------:R-:W-:Y:S02]  /*3c30*/  FADD R13, R4, R21 ;  /* 0x00000015040d7221 */ /* 0x000fe40000000000 */
[----:B------:R-:W0:Y:S02]  /*3c40*/  LDS.128 R4, [R25+0x50] ;  /* 0x0000500019047984 */ /* 0x000e240000000c00 */
[----:B------:R-:W-:Y:S01]  /*3c50*/  FADD R13, R13, R22 ;  /* 0x000000160d0d7221 */ /* 0x000fe20000000000 */
[----:B0-----:R-:W-:-:S04]  /*3c60*/  FADD R4, -R10, R4 ;  /* 0x000000040a047221 */ /* 0x001fc80000000100 */
        /* <DEDUP_REMOVED lines=20> */
[----:B------:R-:W0:Y:S02]  /*3db0*/  @!P4 LDL R22, [R3] ;  /* 0x000000000316c983 */ /* 0x000e240000100800 */
[----:B------:R-:W1:Y:S01]  /*3dc0*/  MUFU.EX2 R28, R21 ;  /* 0x00000015001c7308 */ /* 0x000e620000000800 */
[----:B------:R-:W-:Y:S01]  /*3dd0*/  SHF.L.U32 R5, R5, 0x17, RZ ;  /* 0x0000001705057819 */ /* 0x000fe200000006ff */
[----:B------:R-:W-:Y:S04]  /*3de0*/  @!P5 STL [R3+0x4], R27 ;  /* 0x0000041b0300d387 */ /* 0x000fe80000100800 */
[----:B-1----:R-:W-:-:S02]  /*3df0*/  FMUL R5, R5, R28 ;  /* 0x0000001c05057220 */ /* 0x002fc40000400000 */
[----:B------:R-:W2:Y:S01]  /*3e00*/  @!P5 LDL R28, [R3+0x4] ;  /* 0x00000400031cd983 */ /* 0x000ea20000100800 */
[----:B------:R-:W-:Y:S01]  /*3e10*/  FADD R6, -R10, R6 ;  /* 0x000000060a067221 */ /* 0x000fe20000000100 */
        /* <DEDUP_REMOVED lines=15> */
[----:B0-----:R-:W-:Y:S01]  /*3f10*/  FMUL R6, R6, R27 ;  /* 0x0000001b06067220 */ /* 0x001fe20000400000 */
[----:B------:R-:W-:-:S03]  /*3f20*/  FADD R10, -R10, R7 ;  /* 0x000000070a0a7221 */ /* 0x000fc60000000100 */
[C---:B--2---:R-:W-:Y:S02]  /*3f30*/  @!P4 FFMA R15, R6.reuse, R15, R21 ;  /* 0x0000000f060fc223 */ /* 0x044fe40000000015 */
[----:B------:R-:W3:Y:S04]  /*3f40*/  @!P5 LDS R21, [R8+0x2e80] ;  /* 0x002e80000815d984 */ /* 0x000ee80000000800 */
[----:B------:R0:W-:Y:S01]  /*3f50*/  @!P4 STL [R3], R15 ;  /* 0x0000000f0300c387 */ /* 0x0001e20000100800 */
[----:B---3--:R-:W-:-:S03]  /*3f60*/  @!P5 FFMA R21, R6, R21, R22 ;  /* 0x000000150615d223 */ /* 0x008fc60000000016 */
[----:B------:R-:W2:Y:S04]  /*3f70*/  @!P4 LDL R22, [R3] ;  /* 0x000000000316c983 */ /* 0x000ea80000100800 */
[----:B------:R1:W-:Y:S04]  /*3f80*/  @!P5 STL [R3+0x4], R21 ;  /* 0x000004150300d387 */ /* 0x0003e80000100800 */
[----:B------:R-:W3:Y:S01]  /*3f90*/  @!P5 LDL R28, [R3+0x4] ;  /* 0x00000400031cd983 */ /* 0x000ee20000100800 */
[----:B------:R-:W-:-:S04]  /*3fa0*/  FFMA.SAT R11, R10, R11, 0.5 ;  /* 0x3f0000000a0b7423 */ /* 0x000fc8000000200b */
[----:B------:R-:W-:-:S04]  /*3fb0*/  FFMA.RM R11, R11, R9, 12582913 ;  /* 0x4b4000010b0b7423 */ /* 0x000fc80000004009 */
[----:B------:R-:W-:-:S04]  /*3fc0*/  FADD R7, R11, -12583039 ;  /* 0xcb40007f0b077421 */ /* 0x000fc80000000000 */
[----:B------:R-:W-:-:S04]  /*3fd0*/  FFMA R7, R10, 1.4426950216293334961, -R7 ;  /* 0x3fb8aa3b0a077823 */ /* 0x000fc80000000807 */
[----:B0-----:R-:W-:-:S04]  /*3fe0*/  FFMA R15, R10, 1.925963033500011079e-08, R7 ;  /* 0x32a570600a0f7823 */ /* 0x001fc80000000007 */
[----:B------:R-:W0:Y:S01]  /*3ff0*/  MUFU.EX2 R10, R15 ;  /* 0x0000000f000a7308 */ /* 0x000e220000000800 */
[----:B------:R-:W-:Y:S02]  /*4000*/  SHF.L.U32 R7, R11, 0x17, RZ ;  /* 0x000000170b077819 */ /* 0x000fe400000006ff */
[----:B------:R-:W-:Y:S03]  /*4010*/  @!P5 LDS R11, [R8+0x2f80] ;  /* 0x002f8000080bd984 */ /* 0x000fe60000000800 */
[----:B0-----:R-:W-:Y:S02]  /*4020*/  FMUL R7, R7, R10 ;  /* 0x0000000a07077220 */ /* 0x001fe40000400000 */
[----:B------:R-:W2:Y:S01]  /*4030*/  @!P4 LDS R10, [R8+0x2f00] ;  /* 0x002f0000080ac984 */ /* 0x000ea20000000800 */
[----:B-1----:R-:W-:Y:S01]  /*4040*/  SHF.R.U32.HI R21, RZ, 0x4, R19 ;  /* 0x00000004ff157819 */ /* 0x002fe20000011613 */
[----:B--2---:R-:W-:-:S03]  /*4050*/  @!P4 FFMA R22, R7, R10, R22 ;  /* 0x0000000a0716c223 */ /* 0x004fc60000000016 */
[----:B------:R-:W-:Y:S01]  /*4060*/  LEA R10, R21, R16, 0x2 ;  /* 0x00000010150a7211 */ /* 0x000fe200078e10ff */
[----:B---3--:R-:W-:Y:S01]  /*4070*/  @!P5 FFMA R28, R7, R11, R28 ;  /* 0x0000000b071cd223 */ /* 0x008fe2000000001c */
[----:B------:R0:W-:Y:S04]  /*4080*/  @!P4 STL [R3], R22 ;  /* 0x000000160300c387 */ /* 0x0001e80000100800 */
[----:B------:R0:W-:Y:S04]  /*4090*/  @!P5 STL [R3+0x4], R28 ;  /* 0x0000041c0300d387 */ /* 0x0001e80000100800 */
        /* <DEDUP_REMOVED lines=12> */
[----:B0-----:R-:W2:Y:S04]  /*4160*/  LDL R11, [R1+0x14] ;  /* 0x00001400010b7983 */ /* 0x001ea80000100800 */
[----:B------:R-:W3:Y:S04]  /*4170*/  @!P4 LDL R15, [R1+0x8] ;  /* 0x00000800010fc983 */ /* 0x000ee80000100800 */
[----:B------:R-:W4:Y:S01]  /*4180*/  @!P5 LDL R13, [R1+0xc] ;  /* 0x00000c00010dd983 */ /* 0x000f220000100800 */
[----:B------:R-:W-:-:S03]  /*4190*/  MOV R10, 0x3bbb989d ;  /* 0x3bbb989d000a7802 */ /* 0x000fc60000000f00 */
[----:B------:R-:W2:Y:S04]  /*41a0*/  LDS.128 R4, [R25+0x600] ;  /* 0x0006000019047984 */ /* 0x000ea80000000c00 */
[----:B------:R-:W-:Y:S04]  /*41b0*/  @!P5 LDS R20, [R8+0x1880] ;  /* 0x001880000814d984 */ /* 0x000fe80000000800 */
[----:B------:R-:W-:Y:S01]  /*41c0*/  @!P5 LDS R29, [R8+0x1d80] ;  /* 0x001d8000081dd984 */ /* 0x000fe20000000800 */
[----:B--2---:R-:W-:-:S03]  /*41d0*/  FADD R21, -R11, R4 ;  /* 0x000000040b157221 */ /* 0x004fc60000000100 */
[----:B------:R-:W3:Y:S01]  /*41e0*/  @!P4 LDS R4, [R8+0x1800] ;  /* 0x001800000804c984 */ /* 0x000ee20000000800 */
[----:B------:R-:W-:-:S04]  /*41f0*/  FFMA.SAT R12, R21, R10, 0.5 ;  /* 0x3f000000150c7423 */ /* 0x000fc8000000200a */
[----:B------:R-:W-:-:S04]  /*4200*/  FFMA.RM R12, R12, R9, 12582913 ;  /* 0x4b4000010c0c7423 */ /* 0x000fc80000004009 */
[C---:B------:R-:W-:Y:S01]  /*4210*/  FADD R14, R12.reuse, -12583039 ;  /* 0xcb40007f0c0e7421 */ /* 0x040fe20000000000 */
[----:B------:R-:W-:-:S03]  /*4220*/  SHF.L.U32 R23, R12, 0x17, RZ ;  /* 0x000000170c177819 */ /* 0x000fc600000006ff */
[----:B------:R-:W-:-:S04]  /*4230*/  FFMA R14, R21, 1.4426950216293334961, -R14 ;  /* 0x3fb8aa3b150e7823 */ /* 0x000fc8000000080e */
[----:B------:R-:W-:-:S04]  /*4240*/  FFMA R21, R21, 1.925963033500011079e-08, R14 ;  /* 0x32a5706015157823 */ /* 0x000fc8000000000e */
[----:B------:R0:W1:Y:S01]  /*4250*/  MUFU.EX2 R14, R21 ;  /* 0x00000015000e7308 */ /* 0x0000620000000800 */
[C---:B------:R-:W-:Y:S01]  /*4260*/  FADD R5, -R11.reuse, R5 ;  /* 0x000000050b057221 */ /* 0x040fe20000000100 */
[----:B------:R-:W-:Y:S01]  /*4270*/  FADD R7, -R11, R7 ;  /* 0x000000070b077221 */ /* 0x000fe20000000100 */
[----:B0-----:R-:W-:Y:S01]  /*4280*/  @!P5 LDS R21, [R8+0x1b80] ;  /* 0x001b80000815d984 */ /* 0x001fe20000000800 */
[----:B-1----:R-:W-:-:S04]  /*4290*/  FMUL R14, R23, R14 ;  /* 0x0000000e170e7220 */ /* 0x002fc80000400000 */
[-C--:B---3--:R-:W-:Y:S01]  /*42a0*/  @!P4 FFMA R12, R4, R14.reuse, R15 ;  /* 0x0000000e040cc223 */ /* 0x088fe2000000000f */
[----:B----4-:R-:W-:Y:S01]  /*42b0*/  @!P5 FFMA R20, R20, R14, R13 ;  /* 0x0000000e1414d223 */ /* 0x010fe2000000000d */
[----:B------:R-:W-:Y:S01]  /*42c0*/  FFMA.SAT R22, R5, R10, 0.5 ;  /* 0x3f00000005167423 */ /* 0x000fe2000000200a */
[----:B------:R-:W0:Y:S04]  /*42d0*/  @!P4 LDS R4, [R8+0x1900] ;  /* 0x001900000804c984 */ /* 0x000e280000000800 */
[----:B------:R1:W-:Y:S04]  /*42e0*/  @!P4 STL [R1+0x8], R12 ;  /* 0x0000080c0100c387 */ /* 0x0003e80000100800 */
[----:B------:R-:W0:Y:S04]  /*42f0*/  @!P4 LDL R15, [R1+0x8] ;  /* 0x00000800010fc983 */ /* 0x000e280000100800 */
[----:B------:R0:W-:Y:S04]  /*4300*/  @!P5 STL [R1+0xc], R20 ;  /* 0x00000c140100d387 */ /* 0x0001e80000100800 */
[----:B------:R-:W2:Y:S01]  /*4310*/  @!P5 LDL R13, [R1+0xc] ;  /* 0x00000c00010dd983 */ /* 0x000ea20000100800 */
[----:B------:R-:W-:-:S04]  /*4320*/  FFMA.RM R22, R22, R9, 12582913 ;  /* 0x4b40000116167423 */ /* 0x000fc80000004009 */
[C---:B------:R-:W-:Y:S01]  /*4330*/  FADD R28, R22.reuse, -12583039 ;  /* 0xcb40007f161c7421 */ /* 0x040fe20000000000 */
[----:B-1----:R-:W-:Y:S02]  /*4340*/  SHF.L.U32 R12, R22, 0x17, RZ ;  /* 0x00000017160c7819 */ /* 0x002fe400000006ff */
[----:B------:R-:W2:Y:S01]  /*4350*/  @!P5 LDS R22, [R8+0x1980] ;  /* 0x001980000816d984 */ /* 0x000ea20000000800 */
[----:B------:R-:W-:-:S04]  /*4360*/  FFMA R28, R5, 1.4426950216293334961, -R28 ;  /* 0x3fb8aa3b051c7823 */ /* 0x000fc8000000081c */
[----:B------:R-:W-:-:S04]  /*4370*/  FFMA R28, R5, 1.925963033500011079e-08, R28 ;  /* 0x32a57060051c7823 */ /* 0x000fc8000000001c */
[----:B------:R-:W1:Y:S02]  /*4380*/  MUFU.EX2 R5, R28 ;  /* 0x0000001c00057308 */ /* 0x000e640000000800 */
[----:B-1----:R-:W-:-:S04]  /*4390*/  FMUL R12, R12, R5 ;  /* 0x000000050c0c7220 */ /* 0x002fc80000400000 */
[-C--:B0-----:R-:W-:Y:S02]  /*43a0*/  @!P4 FFMA R20, R4, R12.reuse, R15 ;  /* 0x0000000c0414c223 */ /* 0x081fe4000000000f */
[----:B------:R-:W0:Y:S04]  /*43b0*/  @!P4 LDS R4, [R8+0x1a00] ;  /* 0x001a00000804c984 */ /* 0x000e280000000800 */
[----:B------:R1:W-:Y:S04]  /*43c0*/  @!P4 STL [R1+0x8], R20 ;  /* 0x000008140100c387 */ /* 0x0003e80000100800 */
[----:B------:R-:W0:Y:S01]  /*43d0*/  @!P4 LDL R5, [R1+0x8] ;  /* 0x000008000105c983 */ /* 0x000e220000100800 */
[----:B--2---:R-:W-:-:S05]  /*43e0*/  @!P5 FFMA R22, R22, R12, R13 ;  /* 0x0000000c1616d223 */ /* 0x004fca000000000d */
[----:B------:R0:W-:Y:S04]  /*43f0*/  @!P5 STL [R1+0xc], R22 ;  /* 0x00000c160100d387 */ /* 0x0001e80000100800 */
[----:B------:R-:W2:Y:S01]  /*4400*/  @!P5 LDL R13, [R1+0xc] ;  /* 0x00000c00010dd983 */ /* 0x000ea20000100800 */
[----:B------:R-:W-:-:S04]  /*4410*/  FADD R15, -R11, R6 ;  /* 0x000000060b0f7221 */ /* 0x000fc80000000100 */
[----:B------:R-:W-:-:S04]  /*4420*/  FFMA.SAT R6, R15, R10, 0.5 ;  /* 0x3f0000000f067423 */ /* 0x000fc8000000200a */
        /* <DEDUP_REMOVED lines=8> */
[----:B0-----:R-:W-:Y:S01]  /*44b0*/  @!P4 FFMA R22, R4, R20, R5 ;  /* 0x000000140416c223 */ /* 0x001fe20000000005 */
[----:B------:R-:W-:Y:S01]  /*44c0*/  FFMA.SAT R28, R7, R10, 0.5 ;  /* 0x3f000000071c7423 */ /* 0x000fe2000000200a */
[----:B------:R-:W0:Y:S04]  /*44d0*/  @!P4 LDS R5, [R8+0x1b00] ;  /* 0x001b00000805c984 */ /* 0x000e280000000800 */
[----:B------:R1:W-:Y:S04]  /*44e0*/  @!P4 STL [R1+0x8], R22 ;  /* 0x000008160100c387 */ /* 0x0003e80000100800 */
[----:B------:R-:W0:Y:S01]  /*44f0*/  @!P4 LDL R4, [R1+0x8] ;  /* 0x000008000104c983 */ /* 0x000e220000100800 */
[----:B--2---:R-:W-:-:S05]  /*4500*/  @!P5 FFMA R13, R6, R20, R13 ;  /* 0x00000014060dd223 */ /* 0x004fca000000000d */
[----:B------:R0:W-:Y:S04]  /*4510*/  @!P5 STL [R1+0xc], R13 ;  /* 0x00000c0d0100d387 */ /* 0x0001e80000100800 */
[----:B------:R-:W2:Y:S01]  /*4520*/  @!P5 LDL R6, [R1+0xc] ;  /* 0x00000c000106d983 */ /* 0x000ea20000100800 */
[----:B------:R-:W-:-:S04]  /*4530*/  FFMA.RM R28, R28, R9, 12582913 ;  /* 0x4b4000011c1c7423 */ /* 0x000fc80000004009 */
[C---:B------:R-:W-:Y:S01]  /*4540*/  FADD R15, R28.reuse, -12583039 ;  /* 0xcb40007f1c0f7421 */ /* 0x040fe20000000000 */
[----:B------:R-:W-:-:S03]  /*4550*/  SHF.L.U32 R27, R28, 0x17, RZ ;  /* 0x000000171c1b7819 */ /* 0x000fc600000006ff */
[----:B------:R-:W-:-:S04]  /*4560*/  FFMA R15, R7, 1.4426950216293334961, -R15 ;  /* 0x3fb8aa3b070f7823 */ /* 0x000fc8000000080f */
[----:B------:R-:W-:-:S04]  /*4570*/  FFMA R15, R7, 1.925963033500011079e-08, R15 ;  /* 0x32a57060070f7823 */ /* 0x000fc8000000000f */
[----:B-1----:R-:W1:Y:S02]  /*4580*/  MUFU.EX2 R22, R15 ;  /* 0x0000000f00167308 */ /* 0x002e640000000800 */
[----:B-1----:R-:W-:-:S04]  /*4590*/  FMUL R27, R27, R22 ;  /* 0x000000161b1b7220 */ /* 0x002fc80000400000 */
[----:B0-----:R-:W-:-:S05]  /*45a0*/  @!P4 FFMA R13, R5, R27, R4 ;  /* 0x0000001b050dc223 */ /* 0x001fca0000000004 */
[----:B------:R-:W-:Y:S04]  /*45b0*/  @!P4 STL [R1+0x8], R13 ;  /* 0x0000080d0100c387 */ /* 0x000fe80000100800 */
[----:B------:R-:W3:Y:S01]  /*45c0*/  @!P4 LDL R22, [R1+0x8] ;  /* 0x000008000116c983 */ /* 0x000ee20000100800 */
[----:B--2---:R-:W-:-:S03]  /*45d0*/  @!P5 FFMA R21, R21, R27, R6 ;  /* 0x0000001b1515d223 */ /* 0x004fc60000000006 */
[----:B------:R-:W0:Y:S04]  /*45e0*/  LDS.128 R4, [R25+0x610] ;  /* 0x0006100019047984 */ /* 0x000e280000000c00 */
[----:B------:R-:W-:Y:S04]  /*45f0*/  @!P5 STL [R1+0xc], R21 ;  /* 0x00000c150100d387 */ /* 0x000fe80000100800 */
[----:B------:R-:W2:Y:S04]  /*4600*/  @!P5 LDL R28, [R1+0xc] ;  /* 0x00000c00011cd983 */ /* 0x000ea80000100800 */
[----:B------:R-:W-:Y:S01]  /*4610*/  @!P5 LDS R21, [R8+0x1c80] ;  /* 0x001c80000815d984 */ /* 0x000fe20000000800 */
[----:B0-----:R-:W-:-:S04]  /*4620*/  FADD R15, -R11, R4 ;  /* 0x000000040b0f7221 */ /* 0x001fc80000000100 */
[----:B------:R-:W-:-:S04]  /*4630*/  FFMA.SAT R4, R15, R10, 0.5 ;  /* 0x3f0000000f047423 */ /* 0x000fc8000000200a */
[----:B------:R-:W-:-:S04]  /*4640*/  FFMA.RM R4, R4, R9, 12582913 ;  /* 0x4b40000104047423 */ /* 0x000fc80000004009 */
[C---:B------:R-:W-:Y:S01]  /*4650*/  FADD R23, R4.reuse, -12583039 ;  /* 0xcb40007f04177421 */ /* 0x040fe20000000000 */
[----:B------:R-:W-:-:S03]  /*4660*/  SHF.L.U32 R13, R4, 0x17, RZ ;  /* 0x00000017040d7819 */ /* 0x000fc600000006ff */
[----:B------:R-:W-:-:S04]  /*4670*/  FFMA R23, R15, 1.4426950216293334961, -R23 ;  /* 0x3fb8aa3b0f177823 */ /* 0x000fc80000000817 */
[----:B------:R-:W-:Y:S02]  /*4680*/  FFMA R23, R15, 1.925963033500011079e-08, R23 ;  /* 0x32a570600f177823 */ /* 0x000fe40000000017 */
[----:B------:R-:W3:Y:S04]  /*4690*/  @!P4 LDS R15, [R8+0x1c00] ;  /* 0x001c0000080fc984 */ /* 0x000ee80000000800 */
[----:B------:R-:W0:Y:S02]  /*46a0*/  MUFU.EX2 R23, R23 ;  /* 0x0000001700177308 */ /* 0x000e240000000800 */
[----:B0-----:R-:W-:-:S04]  /*46b0*/  FMUL R13, R13, R23 ;  /* 0x000000170d0d7220 */ /* 0x001fc80000400000 */
[----:B---3--:R-:W-:Y:S01]  /*46c0*/  @!P4 FFMA R15, R15, R13, R22 ;  /* 0x0000000d0f0fc223 */ /* 0x008fe20000000016 */
[----:B------:R-:W-:-:S04]  /*46d0*/  FADD R22, -R11, R5 ;  /* 0x000000050b167221 */ /* 0x000fc80000000100 */
[----:B------:R-:W-:Y:S01]  /*46e0*/  FFMA.SAT R4, R22, R10, 0.5 ;  /* 0x3f00000016047423 */ /* 0x000fe2000000200a */
[----:B------:R0:W-:Y:S03]  /*46f0*/  @!P4 STL [R1+0x8], R15 ;  /* 0x0000080f0100c387 */ /* 0x0001e60000100800 */
[----:B------:R-:W-:Y:S01]  /*4700*/  FFMA.RM R4, R4, R9, 12582913 ;  /* 0x4b40000104047423 */ /* 0x000fe20000004009 */
[----:B--2---:R-:W-:-:S03]  /*4710*/  @!P5 FFMA R21, R21, R13, R28 ;  /* 0x0000000d1515d223 */ /* 0x004fc6000000001c */
[----:B------:R-:W-:Y:S01]  /*4720*/  FADD R5, R4, -12583039 ;  /* 0xcb40007f04057421 */ /* 0x000fe20000000000 */
[----:B------:R-:W2:Y:S03]  /*4730*/  @!P4 LDL R28, [R1+0x8] ;  /* 0x00000800011cc983 */ /* 0x000ea60000100800 */
[C---:B------:R-:W-:Y:S01]  /*4740*/  FFMA R5, R22.reuse, 1.4426950216293334961, -R5 ;  /* 0x3fb8aa3b16057823 */ /* 0x040fe20000000805 */
[----:B------:R-:W-:Y:S03]  /*4750*/  @!P5 STL [R1+0xc], R21 ;  /* 0x00000c150100d387 */ /* 0x000fe60000100800 */
[----:B------:R-:W-:Y:S02]  /*4760*/  FFMA R23, R22, 1.925963033500011079e-08, R5 ;  /* 0x32a5706016177823 */ /* 0x000fe40000000005 */
[----:B------:R-:W3:Y:S04]  /*4770*/  @!P5 LDL R22, [R1+0xc] ;  /* 0x00000c000116d983 */ /* 0x000ee80000100800 */
[----:B------:R-:W2:Y:S01]  /*4780*/  @!P4 LDS R5, [R8+0x1d00] ;  /* 0x001d00000805c984 */ /* 0x000ea20000000800 */
[----:B------:R-:W1:Y:S01]  /*4790*/  MUFU.EX2 R23, R23 ;  /* 0x0000001700177308 */ /* 0x000e620000000800 */
[----:B0-----:R-:W-:-:S05]  /*47a0*/  SHF.L.U32 R15, R4, 0x17, RZ ;  /* 0x00000017040f7819 */ /* 0x001fca00000006ff */
[----:B-1----:R-:W-:Y:S02]  /*47b0*/  FMUL R15, R15, R23 ;  /* 0x000000170f0f7220 */ /* 0x002fe40000400000 */
[----:B------:R-:W0:Y:S02]  /*47c0*/  @!P4 LDS R23, [R8+0x1e00] ;  /* 0x001e00000817c984 */ /* 0x000e240000000800 */
[----:B--2---:R-:W-:-:S05]  /*47d0*/  @!P4 FFMA R28, R5, R15, R28 ;  /* 0x0000000f051cc223 */ /* 0x004fca000000001c */
[----:B------:R1:W-:Y:S01]  /*47e0*/  @!P4 STL [R1+0x8], R28 ;  /* 0x0000081c0100c387 */ /* 0x0003e20000100800 */
[----:B---3--:R-:W-:-:S03]  /*47f0*/  @!P5 FFMA R29, R29, R15, R22 ;  /* 0x0000000f1d1dd223 */ /* 0x008fc60000000016 */
[----:B------:R-:W0:Y:S01]  /*4800*/  @!P4 LDL R22, [R1+0x8] ;  /* 0x000008000116c983 */ /* 0x000e220000100800 */
[----:B------:R-:W-:-:S04]  /*4810*/  FADD R5, -R11, R6 ;  /* 0x000000060b057221 */ /* 0x000fc80000000100 */
[----:B------:R-:W-:-:S04]  /*4820*/  FFMA.SAT R4, R5, R10, 0.5 ;  /* 0x3f00000005047423 */ /* 0x000fc8000000200a */
[----:B------:R-:W-:-:S04]  /*4830*/  FFMA.RM R4, R4, R9, 12582913 ;  /* 0x4b40000104047423 */ /* 0x000fc80000004009 */
[----:B------:R-:W-:-:S04]  /*4840*/  FADD R6, R4, -12583039 ;  /* 0xcb40007f04067421 */ /* 0x000fc80000000000 */
[C---:B------:R-:W-:Y:S01]  /*4850*/  FFMA R6, R5.reuse, 1.4426950216293334961, -R6 ;  /* 0x3fb8aa3b05067823 */ /* 0x040fe20000000806 */
[----:B------:R-:W-:Y:S03]  /*4860*/  @!P5 STL [R1+0xc], R29 ;  /* 0x00000c1d0100d387 */ /* 0x000fe60000100800 */
[----:B------:R-:W-:Y:S02]  /*4870*/  FFMA R5, R5, 1.925963033500011079e-08, R6 ;  /* 0x32a5706005057823 */ /* 0x000fe40000000006 */
[----:B------:R-:W2:Y:S04]  /*4880*/  @!P5 LDL R6, [R1+0xc] ;  /* 0x00000c000106d983 */ /* 0x000ea80000100800 */
[----:B------:R-:W3:Y:S01]  /*4890*/  MUFU.EX2 R5, R5 ;  /* 0x0000000500057308 */ /* 0x000ee20000000800 */
[----:B------:R-:W-:-:S05]  /*48a0*/  SHF.L.U32 R21, R4, 0x17, RZ ;  /* 0x0000001704157819 */ /* 0x000fca00000006ff */
[----:B---3--:R-:W-:Y:S01]  /*48b0*/  FMUL R21, R21, R5 ;  /* 0x0000000515157220 */ /* 0x008fe20000400000 */
[----:B------:R-:W-:-:S04]  /*48c0*/  FADD R7, -R11, R7 ;  /* 0x000000070b077221 */ /* 0x000fc80000000100 */
[----:B------:R-:W-:-:S04]  /*48d0*/  FFMA.SAT R4, R7, R10, 0.5 ;  /* 0x3f00000007047423 */ /* 0x000fc8000000200a */
[----:B------:R-:W-:-:S04]  /*48e0*/  FFMA.RM R4, R4, R9, 12582913 ;  /* 0x4b40000104047423 */ /* 0x000fc80000004009 */
[----:B-1----:R-:W-:-:S04]  /*48f0*/  FADD R28, R4, -12583039 ;  /* 0xcb40007f041c7421 */ /* 0x002fc80000000000 */
[----:B------:R-:W-:-:S04]  /*4900*/  FFMA R28, R7, 1.4426950216293334961, -R28 ;  /* 0x3fb8aa3b071c7823 */ /* 0x000fc8000000081c */
[----:B------:R-:W-:Y:S01]  /*4910*/  FFMA R28, R7, 1.925963033500011079e-08, R28 ;  /* 0x32a57060071c7823 */ /* 0x000fe2000000001c */
[-C--:B0-----:R-:W-:Y:S02]  /*4920*/  @!P4 FFMA R22, R23, R21.reuse, R22 ;  /* 0x000000151716c223 */ /* 0x081fe40000000016 */
[----:B------:R-:W2:Y:S04]  /*4930*/  @!P5 LDS R23, [R8+0x1e80] ;  /* 0x001e80000817d984 */ /* 0x000ea80000000800 */
[----:B------:R-:W-:Y:S04]  /*4940*/  @!P4 STL [R1+0x8], R22 ;  /* 0x000008160100c387 */ /* 0x000fe80000100800 */
[----:B------:R-:W3:Y:S04]  /*4950*/  @!P4 LDL R5, [R1+0x8] ;  /* 0x000008000105c983 */ /* 0x000ee80000100800 */
[----:B------:R-:W3:Y:S01]  /*4960*/  @!P4 LDS R22, [R8+0x1f00] ;  /* 0x001f00000816c984 */ /* 0x000ee20000000800 */
[----:B--2---:R-:W-:-:S05]  /*4970*/  @!P5 FFMA R6, R23, R21, R6 ;  /* 0x000000151706d223 */ /* 0x004fca0000000006 */
[----:B------:R-:W-:Y:S04]  /*4980*/  @!P5 STL [R1+0xc], R6 ;  /* 0x00000c060100d387 */ /* 0x000fe80000100800 */
[----:B------:R-:W2:Y:S01]  /*4990*/  @!P5 LDL R7, [R1+0xc] ;  /* 0x00000c000107d983 */ /* 0x000ea20000100800 */
[----:B------:R-:W0:Y:S01]  /*49a0*/  MUFU.EX2 R23, R28 ;  /* 0x0000001c00177308 */ /* 0x000e220000000800 */
[----:B------:R-:W-:-:S05]  /*49b0*/  SHF.L.U32 R4, R4, 0x17, RZ ;  /* 0x0000001704047819 */ /* 0x000fca00000006ff */
[----:B0-----:R-:W-:Y:S02]  /*49c0*/  FMUL R28, R4, R23 ;  /* 0x00000017041c7220 */ /* 0x001fe40000400000 */
[----:B------:R-:W2:Y:S02]  /*49d0*/  @!P5 LDS R4, [R8+0x1f80] ;  /* 0x001f80000804d984 */ /* 0x000ea40000000800 */
[----:B---3--:R-:W-:-:S05]  /*49e0*/  @!P4 FFMA R22, R22, R28, R5 ;  /* 0x0000001c1616c223 */ /* 0x008fca0000000005 */
[----:B------:R2:W-:Y:S04]  /*49f0*/  @!P4 STL [R1+0x8], R22 ;  /* 0x000008160100c387 */ /* 0x0005e80000100800 */
[----:B------:R-:W3:Y:S01]  /*4a00*/  @!P4 LDL R23, [R1+0x8] ;  /* 0x000008000117c983 */ /* 0x000ee20000100800 */
[----:B--2---:R-:W-:-:S05]  /*4a10*/  @!P5 FFMA R22, R4, R28, R7 ;  /* 0x0000001c0416d223 */ /* 0x004fca0000000007 */
[----:B------:R-:W-:Y:S04]  /*4a20*/  @!P5 STL [R1+0xc], R22 ;  /* 0x00000c160100d387 */ /* 0x000fe80000100800 */
[----:B------:R-:W2:Y:S01]  /*4a30*/  @!P5 LDL R29, [R1+0xc] ;  /* 0x00000c00011dd983 */ /* 0x000ea20000100800 */
        /* <DEDUP_REMOVED lines=16> */
[----:B------:R-:W-:Y:S02]  /*4b40*/  FADD R27, R20, R27 ;  /* 0x0000001b141b7221 */ /* 0x000fe40000000000 */
[----:B------:R-:W2:Y:S01]  /*4b50*/  @!P5 LDS R20, [R8+0x2080] ;  /* 0x002080000814d984 */ /* 0x000ea20000000800 */
[----:B0-----:R-:W-:Y:S01]  /*4b60*/  FMUL R14, R14, R22 ;  /* 0x000000160e0e7220 */ /* 0x001fe20000400000 */
[----:B------:R-:W-:-:S04]  /*4b70*/  FADD R22, R4, -12583039 ;  /* 0xcb40007f04167421 */ /* 0x000fc80000000000 */
[----:B------:R-:W-:-:S04]  /*4b80*/  FFMA R22, R5, 1.4426950216293334961, -R22 ;  /* 0x3fb8aa3b05167823 */ /* 0x000fc80000000816 */
[----:B------:R-:W-:Y:S01]  /*4b90*/  FFMA R22, R5, 1.925963033500011079e-08, R22 ;  /* 0x32a5706005167823 */ /* 0x000fe20000000016 */
[----:B---3--:R-:W-:-:S05]  /*4ba0*/  @!P4 FFMA R12, R12, R14, R23 ;  /* 0x0000000e0c0cc223 */ /* 0x008fca0000000017 */
[----:B------:R0:W-:Y:S04]  /*4bb0*/  @!P4 STL [R1+0x8], R12 ;  /* 0x0000080c0100c387 */ /* 0x0001e80000100800 */
[----:B------:R-:W3:Y:S01]  /*4bc0*/  @!P4 LDL R5, [R1+0x8] ;  /* 0x000008000105c983 */ /* 0x000ee20000100800 */
[----:B------:R-:W1:Y:S01]  /*4bd0*/  MUFU.EX2 R23, R22 ;  /* 0x0000001600177308 */ /* 0x000e620000000800 */
[----:B0-----:R-:W-:Y:S02]  /*4be0*/  SHF.L.U32 R12, R4, 0x17, RZ ;  /* 0x00000017040c7819 */ /* 0x001fe400000006ff */
[----:B------:R-:W3:Y:S03]  /*4bf0*/  @!P4 LDS R4, [R8+0x2100] ;  /* 0x002100000804c984 */ /* 0x000ee60000000800 */
[----:B-1----:R-:W-:Y:S01]  /*4c00*/  FMUL R12, R12, R23 ;  /* 0x000000170c0c7220 */ /* 0x002fe20000400000 */
[----:B--2---:R-:W-:-:S05]  /*4c10*/  @!P5 FFMA R20, R20, R14, R29 ;  /* 0x0000000e1414d223 */ /* 0x004fca000000001d */
[----:B------:R-:W-:Y:S04]  /*4c20*/  @!P5 STL [R1+0xc], R20 ;  /* 0x00000c140100d387 */ /* 0x000fe80000100800 */
[----:B------:R-:W2:Y:S01]  /*4c30*/  @!P5 LDL R23, [R1+0xc] ;  /* 0x00000c000117d983 */ /* 0x000ea20000100800 */
[----:B---3--:R-:W-:-:S03]  /*4c40*/  @!P4 FFMA R29, R4, R12, R5 ;  /* 0x0000000c041dc223 */ /* 0x008fc60000000005 */
[----:B------:R-:W2:Y:S01]  /*4c50*/  @!P5 LDS R4, [R8+0x2180] ;  /* 0x002180000804d984 */ /* 0x000ea20000000800 */
[----:B------:R-:W-:-:S03]  /*4c60*/  FADD R5, -R11, R6 ;  /* 0x000000060b057221 */ /* 0x000fc60000000100 */
[----:B------:R-:W-:Y:S01]  /*4c70*/  @!P4 STL [R1+0x8], R29 ;  /* 0x0000081d0100c387 */ /* 0x000fe20000100800 */
[----:B--2---:R-:W-:Y:S01]  /*4c80*/  @!P5 FFMA R6, R4, R12, R23 ;  /* 0x0000000c0406d223 */ /* 0x004fe20000000017 */
[----:B------:R-:W-:-:S04]  /*4c90*/  FFMA.SAT R4, R5, R10, 0.5 ;  /* 0x3f00000005047423 */ /* 0x000fc8000000200a */
[----:B------:R-:W-:-:S04]  /*4ca0*/  FFMA.RM R4, R4, R9, 12582913 ;  /* 0x4b40000104047423 */ /* 0x000fc80000004009 */
[----:B------:R-:W-:-:S04]  /*4cb0*/  FADD R20, R4, -12583039 ;  /* 0xcb40007f04147421 */ /* 0x000fc80000000000 */
[----:B------:R-:W-:-:S04]  /*4cc0*/  FFMA R20, R5, 1.4426950216293334961, -R20 ;  /* 0x3fb8aa3b05147823 */ /* 0x000fc80000000814 */
[----:B------:R-:W-:Y:S02]  /*4cd0*/  FFMA R20, R5, 1.925963033500011079e-08, R20 ;  /* 0x32a5706005147823 */ /* 0x000fe40000000014 */
[----:B------:R-:W2:Y:S02]  /*4ce0*/  @!P4 LDL R5, [R1+0x8] ;  /* 0x000008000105c983 */ /* 0x000ea40000100800 */
[----:B------:R-:W0:Y:S01]  /*4cf0*/  MUFU.EX2 R23, R20 ;  /* 0x0000001400177308 */ /* 0x000e220000000800 */
[----:B------:R-:W-:Y:S01]  /*4d00*/  SHF.L.U32 R22, R4, 0x17, RZ ;  /* 0x0000001704167819 */ /* 0x000fe200000006ff */
[----:B------:R-:W-:Y:S04]  /*4d10*/  @!P5 STL [R1+0xc], R6 ;  /* 0x00000c060100d387 */ /* 0x000fe80000100800 */
[----:B------:R-:W2:Y:S01]  /*4d20*/  @!P4 LDS R4, [R8+0x2200] ;  /* 0x002200000804c984 */ /* 0x000ea20000000800 */
[----:B0-----:R-:W-:-:S03]  /*4d30*/  FMUL R22, R22, R23 ;  /* 0x0000001716167220 */ /* 0x001fc60000400000 */
[----:B------:R-:W3:Y:S01]  /*4d40*/  @!P5 LDL R23, [R1+0xc] ;  /* 0x00000c000117d983 */ /* 0x000ee20000100800 */
[----:B------:R-:W-:Y:S01]  /*4d50*/  FADD R7, -R11, R7 ;  /* 0x000000070b077221 */ /* 0x000fe20000000100 */
[-C--:B--2---:R-:W-:Y:S02]  /*4d60*/  @!P4 FFMA R5, R4, R22.reuse, R5 ;  /* 0x000000160405c223 */ /* 0x084fe40000000005 */
[----:B------:R-:W3:Y:S04]  /*4d70*/  @!P5 LDS R4, [R8+0x2280] ;  /* 0x002280000804d984 */ /* 0x000ee80000000800 */
[----:B------:R-:W-:Y:S04]  /*4d80*/  @!P4 STL [R1+0x8], R5 ;  /* 0x000008050100c387 */ /* 0x000fe80000100800 */
[----:B------:R-:W0:Y:S01]  /*4d90*/  @!P4 LDS R5, [R8+0x2300] ;  /* 0x002300000805c984 */ /* 0x000e220000000800 */
[----:B---3--:R-:W-:Y:S01]  /*4da0*/  @!P5 FFMA R23, R4, R22, R23 ;  /* 0x000000160417d223 */ /* 0x008fe20000000017 */
[----:B------:R-:W-:-:S04]  /*4db0*/  FFMA.SAT R4, R7, R10, 0.5 ;  /* 0x3f00000007047423 */ /* 0x000fc8000000200a */
[----:B------:R-:W-:-:S04]  /*4dc0*/  FFMA.RM R4, R4, R9, 12582913 ;  /* 0x4b40000104047423 */ /* 0x000fc80000004009 */
[----:B------:R-:W-:-:S04]  /*4dd0*/  FADD R6, R4, -12583039 ;  /* 0xcb40007f04067421 */ /* 0x000fc80000000000 */
[----:B------:R-:W-:-:S04]  /*4de0*/  FFMA R6, R7, 1.4426950216293334961, -R6 ;  /* 0x3fb8aa3b07067823 */ /* 0x000fc80000000806 */
[----:B------:R-:W-:Y:S02]  /*4df0*/  FFMA R7, R7, 1.925963033500011079e-08, R6 ;  /* 0x32a5706007077823 */ /* 0x000fe40000000006 */
[----:B------:R-:W0:Y:S01]  /*4e00*/  @!P4 LDL R6, [R1+0x8] ;  /* 0x000008000106c983 */ /* 0x000e220000100800 */
[----:B------:R-:W-:-:S03]  /*4e10*/  SHF.L.U32 R29, R4, 0x17, RZ ;  /* 0x00000017041d7819 */ /* 0x000fc600000006ff */
[----:B------:R-:W-:Y:S04]  /*4e20*/  @!P5 STL [R1+0xc], R23 ;  /* 0x00000c170100d387 */ /* 0x000fe80000100800 */
[----:B------:R-:W2:Y:S01]  /*4e30*/  @!P5 LDL R4, [R1+0xc] ;  /* 0x00000c000104d983 */ /* 0x000ea20000100800 */
[----:B------:R-:W1:Y:S02]  /*4e40*/  MUFU.EX2 R20, R7 ;  /* 0x0000000700147308 */ /* 0x000e640000000800 */
[----:B-1----:R-:W-:-:S04]  /*4e50*/  FMUL R29, R29, R20 ;  /* 0x000000141d1d7220 */ /* 0x002fc80000400000 */
[-C--:B0-----:R-:W-:Y:S02]  /*4e60*/  @!P4 FFMA R6, R5, R29.reuse, R6 ;  /* 0x0000001d0506c223 */ /* 0x081fe40000000006 */
[----:B------:R-:W2:Y:S04]  /*4e70*/  @!P5 LDS R5, [R8+0x2380] ;  /* 0x002380000805d984 */ /* 0x000ea80000000800 */
[----:B------:R-:W-:Y:S04]  /*4e80*/  @!P4 STL [R1+0x8], R6 ;  /* 0x000008060100c387 */ /* 0x000fe80000100800 */
[----:B------:R-:W3:Y:S01]  /*4e90*/  @!P4 LDL R20, [R1+0x8] ;  /* 0x000008000114c983 */ /* 0x000ee20000100800 */
[----:B--2---:R-:W-:-:S05]  /*4ea0*/  @!P5 FFMA R5, R5, R29, R4 ;  /* 0x0000001d0505d223 */ /* 0x004fca0000000004 */
[----:B------:R-:W-:Y:S04]  /*4eb0*/  @!P5 STL [R1+0xc], R5 ;  /* 0x00000c050100d387 */ /* 0x000fe80000100800 */
[----:B------:R-:W2:Y:S01]  /*4ec0*/  @!P5 LDL R23, [R1+0xc] ;  /* 0x00000c000117d983 */ /* 0x000ea20000100800 */
[----:B------:R-:W-:-:S03]  /*4ed0*/  FADD R4, R27, R13 ;  /* 0x0000000d1b047221 */ /* 0x000fc60000000000 */
[----:B------:R-:W-:Y:S01]  /*4ee0*/  @!P4 LDS R27, [R8+0x2600] ;  /* 0x00260000081bc984 */ /* 0x000fe20000000800 */
[----:B------:R-:W-:-:S04]  /*4ef0*/  FADD R4, R4, R15 ;  /* 0x0000000f04047221 */ /* 0x000fc80000000000 */
[----:B------:R-:W-:Y:S02]  /*4f00*/  FADD R21, R4, R21 ;  /* 0x0000001504157221 */ /* 0x000fe40000000000 */
[----:B------:R-:W0:Y:S02]  /*4f10*/  LDS.128 R4, [R25+0x630] ;  /* 0x0006300019047984 */ /* 0x000e240000000c00 */
[----:B------:R-:W-:Y:S01]  /*4f20*/  FADD R28, R21, R28 ;  /* 0x0000001c151c7221 */ /* 0x000fe20000000000 */
[----:B0-----:R-:W-:-:S04]  /*4f30*/  FADD R13, -R11, R4 ;  /* 0x000000040b0d7221 */ /* 0x001fc80000000100 */
[----:B------:R-:W-:-:S04]  /*4f40*/  FFMA.SAT R4, R13, R10, 0.5 ;  /* 0x3f0000000d047423 */ /* 0x000fc8000000200a */
[----:B------:R-:W-:-:S04]  /*4f50*/  FFMA.RM R4, R4, R9, 12582913 ;  /* 0x4b40000104047423 */ /* 0x000fc80000004009 */
[C---:B------:R-:W-:Y:S01]  /*4f60*/  FADD R15, R4.reuse, -12583039 ;  /* 0xcb40007f040f7421 */ /* 0x040fe20000000000 */
[----:B------:R-:W-:Y:S02]  /*4f70*/  SHF.L.U32 R21, R4, 0x17, RZ ;  /* 0x0000001704157819 */ /* 0x000fe400000006ff */
[----:B------:R-:W-:Y:S01]  /*4f80*/  @!P5 LDS R4, [R8+0x2480] ;  /* 0x002480000804d984 */ /* 0x000fe20000000800 */
[----:B------:R-:W-:-:S04]  /*4f90*/  FFMA R15, R13, 1.4426950216293334961, -R15 ;  /* 0x3fb8aa3b0d0f7823 */ /* 0x000fc8000000080f */
[----:B------:R-:W-:Y:S02]  /*4fa0*/  FFMA R15, R13, 1.925963033500011079e-08, R15 ;  /* 0x32a570600d0f7823 */ /* 0x000fe4000000000f */
[----:B------:R-:W3:Y:S04]  /*4fb0*/  @!P4 LDS R13, [R8+0x2400] ;  /* 0x00240000080dc984 */ /* 0x000ee80000000800 */
[----:B------:R-:W0:Y:S01]  /*4fc0*/  MUFU.EX2 R15, R15 ;  /* 0x0000000f000f7308 */ /* 0x000e220000000800 */
[----:B------:R-:W-:Y:S01]  /*4fd0*/  FADD R5, -R11, R5 ;  /* 0x000000050b057221 */ /* 0x000fe20000000100 */
[----:B0-----:R-:W-:-:S04]  /*4fe0*/  FMUL R21, R21, R15 ;  /* 0x0000000f15157220 */ /* 0x001fc80000400000 */
[----:B---3--:R-:W-:-:S05]  /*4ff0*/  @!P4 FFMA R13, R13, R21, R20 ;  /* 0x000000150d0dc223 */ /* 0x008fca0000000014 */
[----:B------:R0:W-:Y:S01]  /*5000*/  @!P4 STL [R1+0x8], R13 ;  /* 0x0000080d0100c387 */ /* 0x0001e20000100800 */
[----:B--2---:R-:W-:Y:S01]  /*5010*/  @!P5 FFMA R23, R4, R21, R23 ;  /* 0x000000150417d223 */ /* 0x004fe20000000017 */
[----:B------:R-:W-:-:S04]  /*5020*/  FFMA.SAT R4, R5, R10, 0.5 ;  /* 0x3f00000005047423 */ /* 0x000fc8000000200a */
[----:B------:R-:W-:-:S04]  /*5030*/  FFMA.RM R4, R4, R9, 12582913 ;  /* 0x4b40000104047423 */ /* 0x000fc80000004009 */
[----:B------:R-:W-:-:S04]  /*5040*/  FADD R20, R4, -12583039 ;  /* 0xcb40007f04147421 */ /* 0x000fc80000000000 */
[----:B------:R-:W-:-:S04]  /*5050*/  FFMA R20, R5, 1.4426950216293334961, -R20 ;  /* 0x3fb8aa3b05147823 */ /* 0x000fc80000000814 */
[----:B------:R-:W-:Y:S02]  /*5060*/  FFMA R15, R5, 1.925963033500011079e-08, R20 ;  /* 0x32a57060050f7823 */ /* 0x000fe40000000014 */
[----:B------:R-:W2:Y:S01]  /*5070*/  @!P4 LDL R20, [R1+0x8] ;  /* 0x000008000114c983 */ /* 0x000ea20000100800 */
[----:B0-----:R-:W-:-:S03]  /*5080*/  SHF.L.U32 R13, R4, 0x17, RZ ;  /* 0x00000017040d7819 */ /* 0x001fc600000006ff */
[----:B------:R-:W-:Y:S04]  /*5090*/  @!P5 STL [R1+0xc], R23 ;  /* 0x00000c170100d387 */ /* 0x000fe80000100800 */
[----:B------:R-:W3:Y:S04]  /*50a0*/  @!P5 LDL R4, [R1+0xc] ;  /* 0x00000c000104d983 */ /* 0x000ee80000100800 */
[----:B------:R-:W2:Y:S04]  /*50b0*/  @!P4 LDS R5, [R8+0x2500] ;  /* 0x002500000805c984 */ /* 0x000ea80000000800 */
[----:B------:R-:W3:Y:S01]  /*50c0*/  @!P5 LDS R23, [R8+0x2580] ;  /* 0x002580000817d984 */ /* 0x000ee20000000800 */
[----:B------:R-:W0:Y:S02]  /*50d0*/  MUFU.EX2 R15, R15 ;  /* 0x0000000f000f7308 */ /* 0x000e240000000800 */
[----:B0-----:R-:W-:-:S04]  /*50e0*/  FMUL R13, R13, R15 ;  /* 0x0000000f0d0d7220 */ /* 0x001fc80000400000 */
[-C--:B--2---:R-:W-:Y:S01]  /*50f0*/  @!P4 FFMA R20, R5, R13.reuse, R20 ;  /* 0x0000000d0514c223 */ /* 0x084fe20000000014 */
[----:B------:R-:W-:Y:S01]  /*5100*/  FADD R5, -R11, R6 ;  /* 0x000000060b057221 */ /* 0x000fe20000000100 */
[----:B---3--:R-:W-:-:S03]  /*5110*/  @!P5 FFMA R23, R23, R13, R4 ;  /* 0x0000000d1717d223 */ /* 0x008fc60000000004 */
[----:B------:R-:W-:-:S04]  /*5120*/  FFMA.SAT R4, R5, R10, 0.5 ;  /* 0x3f00000005047423 */ /* 0x000fc8000000200a */
[----:B------:R-:W-:-:S04]  /*5130*/  FFMA.RM R4, R4, R9, 12582913 ;  /* 0x4b40000104047423 */ /* 0x000fc80000004009 */
[----:B------:R-:W-:-:S04]  /*5140*/  FADD R6, R4, -12583039 ;  /* 0xcb40007f04067421 */ /* 0x000fc80000000000 */
[C---:B------:R-:W-:Y:S01]  /*5150*/  FFMA R6, R5.reuse, 1.4426950216293334961, -R6 ;  /* 0x3fb8aa3b05067823 */ /* 0x040fe20000000806 */
[----:B------:R0:W-:Y:S03]  /*5160*/  @!P4 STL [R1+0x8], R20 ;  /* 0x000008140100c387 */ /* 0x0001e60000100800 */
[----:B------:R-:W-:Y:S02]  /*5170*/  FFMA R5, R5, 1.925963033500011079e-08, R6 ;  /* 0x32a5706005057823 */ /* 0x000fe40000000006 */
[----:B------:R-:W2:Y:S01]  /*5180*/  @!P4 LDL R6, [R1+0x8] ;  /* 0x000008000106c983 */ /* 0x000ea20000100800 */
[----:B------:R-:W-:-:S03]  /*5190*/  SHF.L.U32 R15, R4, 0x17, RZ ;  /* 0x00000017040f7819 */ /* 0x000fc600000006ff */
[----:B------:R-:W-:Y:S04]  /*51a0*/  @!P5 STL [R1+0xc], R23 ;  /* 0x00000c170100d387 */ /* 0x000fe80000100800 */
[----:B------:R-:W3:Y:S01]  /*51b0*/  @!P5 LDL R4, [R1+0xc] ;  /* 0x00000c000104d983 */ /* 0x000ee20000100800 */
[----:B0-----:R-:W0:Y:S03]  /*51c0*/  MUFU.EX2 R20, R5 ;  /* 0x0000000500147308 */ /* 0x001e260000000800 */
[----:B------:R-:W3:Y:S01]  /*51d0*/  @!P5 LDS R23, [R8+0x2680] ;  /* 0x002680000817d984 */ /* 0x000ee20000000800 */
[----:B0-----:R-:W-:Y:S01]  /*51e0*/  FMUL R15, R15, R20 ;  /* 0x000000140f0f7220 */ /* 0x001fe20000400000 */
[----:B------:R-:W-:-:S03]  /*51f0*/  FADD R7, -R11, R7 ;  /* 0x000000070b077221 */ /* 0x000fc60000000100 */
[----:B--2---:R-:W-:-:S05]  /*5200*/  @!P4 FFMA R6, R27, R15, R6 ;  /* 0x0000000f1b06c223 */ /* 0x004fca0000000006 */
[----:B------:R-:W-:Y:S04]  /*5210*/  @!P4 STL [R1+0x8], R6 ;  /* 0x000008060100c387 */ /* 0x000fe80000100800 */
[----:B------:R-:W2:Y:S01]  /*5220*/  @!P4 LDL R5, [R1+0x8] ;  /* 0x000008000105c983 */ /* 0x000ea20000100800 */
[----:B---3--:R-:W-:-:S03]  /*5230*/  @!P5 FFMA R23, R23, R15, R4 ;  /* 0x0000000f1717d223 */ /* 0x008fc60000000004 */
[----:B------:R-:W-:Y:S04]  /*5240*/  @!P5 LDS R6, [R8+0x2780] ;  /* 0x002780000806d984 */ /* 0x000fe80000000800 */
[----:B------:R-:W-:Y:S04]  /*5250*/  @!P5 STL [R1+0xc], R23 ;  /* 0x00000c170100d387 */ /* 0x000fe80000100800 */
[----:B------:R-:W3:Y:S01]  /*5260*/  @!P5 LDL R27, [R1+0xc] ;  /* 0x00000c00011bd983 */ /* 0x000ee20000100800 */
        /* <DEDUP_REMOVED lines=9> */
[----:B--2---:R-:W-:-:S05]  /*5300*/  @!P4 FFMA R4, R4, R20, R5 ;  /* 0x000000140404c223 */ /* 0x004fca0000000005 */
[----:B------:R-:W-:Y:S04]  /*5310*/  @!P4 STL [R1+0x8], R4 ;  /* 0x000008040100c387 */ /* 0x000fe80000100800 */
[----:B------:R-:W2:Y:S01]  /*5320*/  @!P4 LDL R23, [R1+0x8] ;  /* 0x000008000117c983 */ /* 0x000ea20000100800 */
[----:B---3--:R-:W-:-:S05]  /*5330*/  @!P5 FFMA R6, R6, R20, R27 ;  /* 0x000000140606d223 */ /* 0x008fca000000001b */
[----:B------:R-:W-:Y:S04]  /*5340*/  @!P5 STL [R1+0xc], R6 ;  /* 0x00000c060100d387 */ /* 0x000fe80000100800 */
[----:B------:R-:W3:Y:S01]  /*5350*/  @!P5 LDL R27, [R1+0xc] ;  /* 0x00000c00011bd983 */ /* 0x000ee20000100800 */
        /* <DEDUP_REMOVED lines=13> */
[----:B------:R-:W-:Y:S01]  /*5430*/  FADD R5, -R11, R5 ;  /* 0x000000050b057221 */ /* 0x000fe20000000100 */
[----:B------:R-:W3:Y:S04]  /*5440*/  @!P5 LDS R14, [R8+0x2880] ;  /* 0x00288000080ed984 */ /* 0x000ee80000000800 */
[----:B------:R-:W0:Y:S01]  /*5450*/  MUFU.EX2 R28, R28 ;  /* 0x0000001c001c7308 */ /* 0x000e220000000800 */
[----:B------:R-:W-:-:S04]  /*5460*/  FFMA.SAT R4, R5, R10, 0.5 ;  /* 0x3f00000005047423 */ /* 0x000fc8000000200a */
[----:B------:R-:W-:Y:S01]  /*5470*/  FFMA.RM R4, R4, R9, 12582913 ;  /* 0x4b40000104047423 */ /* 0x000fe20000004009 */
[----:B0-----:R-:W-:-:S03]  /*5480*/  FMUL R22, R22, R28 ;  /* 0x0000001c16167220 */ /* 0x001fc60000400000 */
[----:B------:R-:W-:-:S04]  /*5490*/  FADD R28, R4, -12583039 ;  /* 0xcb40007f041c7421 */ /* 0x000fc80000000000 */
[----:B------:R-:W-:-:S04]  /*54a0*/  FFMA R28, R5, 1.4426950216293334961, -R28 ;  /* 0x3fb8aa3b051c7823 */ /* 0x000fc8000000081c */
[----:B------:R-:W-:Y:S01]  /*54b0*/  FFMA R28, R5, 1.925963033500011079e-08, R28 ;  /* 0x32a57060051c7823 */ /* 0x000fe2000000001c */
[----:B--2---:R-:W-:-:S05]  /*54c0*/  @!P4 FFMA R12, R12, R22, R23 ;  /* 0x000000160c0cc223 */ /* 0x004fca0000000017 */
[----:B------:R0:W-:Y:S04]  /*54d0*/  @!P4 STL [R1+0x8], R12 ;  /* 0x0000080c0100c387 */ /* 0x0001e80000100800 */
[----:B------:R-:W2:Y:S01]  /*54e0*/  @!P4 LDL R5, [R1+0x8] ;  /* 0x000008000105c983 */ /* 0x000ea20000100800 */
[----:B------:R-:W1:Y:S01]  /*54f0*/  MUFU.EX2 R23, R28 ;  /* 0x0000001c00177308 */ /* 0x000e620000000800 */
[----:B---3--:R-:W-:Y:S01]  /*5500*/  @!P5 FFMA R14, R14, R22, R27 ;  /* 0x000000160e0ed223 */ /* 0x008fe2000000001b */
[----:B0-----:R-:W-:-:S04]  /*5510*/  SHF.L.U32 R12, R4, 0x17, RZ ;  /* 0x00000017040c7819 */ /* 0x001fc800000006ff */
[----:B------:R-:W-:Y:S04]  /*5520*/  @!P5 STL [R1+0xc], R14 ;  /* 0x00000c0e0100d387 */ /* 0x000fe80000100800 */
[----:B------:R-:W2:Y:S01]  /*5530*/  @!P4 LDS R4, [R8+0x2900] ;  /* 0x002900000804c984 */ /* 0x000ea20000000800 */
[----:B-1----:R-:W-:-:S03]  /*5540*/  FMUL R12, R12, R23 ;  /* 0x000000170c0c7220 */ /* 0x002fc60000400000 */
[----:B------:R-:W3:Y:S01]  /*5550*/  @!P5 LDL R23, [R1+0xc] ;  /* 0x00000c000117d983 */ /* 0x000ee20000100800 */
[----:B--2---:R-:W-:-:S03]  /*5560*/  @!P4 FFMA R27, R4, R12, R5 ;  /* 0x0000000c041bc223 */ /* 0x004fc60000000005 */
[----:B------:R-:W3:Y:S01]  /*5570*/  @!P5 LDS R4, [R8+0x2980] ;  /* 0x002980000804d984 */ /* 0x000ee20000000800 */
[----:B------:R-:W-:-:S03]  /*5580*/  FADD R5, -R11, R6 ;  /* 0x000000060b057221 */ /* 0x000fc60000000100 */
[----:B------:R-:W-:Y:S01]  /*5590*/  @!P4 STL [R1+0x8], R27 ;  /* 0x0000081b0100c387 */ /* 0x000fe20000100800 */
[----:B---3--:R-:W-:Y:S01]  /*55a0*/  @!P5 FFMA R6, R4, R12, R23 ;  /* 0x0000000c0406d223 */ /* 0x008fe20000000017 */
        /* <DEDUP_REMOVED lines=23> */
[----:B------:R-:W0:Y:S02]  /*5720*/  @!P4 LDL R6, [R1+0x8] ;  /* 0x000008000106c983 */ /* 0x000e240000100800 */
[----:B------:R-:W1:Y:S01]  /*5730*/  MUFU.EX2 R28, R7 ;  /* 0x00000007001c7308 */ /* 0x000e620000000800 */
[----:B------:R-:W-:Y:S01]  /*5740*/  SHF.L.U32 R23, R4, 0x17, RZ ;  /* 0x0000001704177819 */ /* 0x000fe200000006ff */
[----:B------:R2:W-:Y:S04]  /*5750*/  @!P5 STL [R1+0xc], R27 ;  /* 0x00000c1b0100d387 */ /* 0x0005e80000100800 */
[----:B-1----:R-:W-:-:S02]  /*5760*/  FMUL R23, R23, R28 ;  /* 0x0000001c17177220 */ /* 0x002fc40000400000 */
[----:B------:R-:W3:Y:S01]  /*5770*/  @!P5 LDL R28, [R1+0xc] ;  /* 0x00000c00011cd983 */ /* 0x000ee20000100800 */
[----:B------:R-:W-:-:S03]  /*5780*/  FADD R4, R29, R21 ;  /* 0x000000151d047221 */ /* 0x000fc60000000000 */
[----:B------:R-:W-:Y:S01]  /*5790*/  @!P5 LDS R21, [R8+0x2c80] ;  /* 0x002c80000815d984 */ /* 0x000fe20000000800 */
[----:B------:R-:W-:-:S04]  /*57a0*/  FADD R4, R4, R13 ;  /* 0x0000000d04047221 */ /* 0x000fc80000000000 */
[----:B------:R-:W-:Y:S01]  /*57b0*/  FADD R13, R4, R15 ;  /* 0x0000000f040d7221 */ /* 0x000fe20000000000 */
[-C--:B0-----:R-:W-:Y:S02]  /*57c0*/  @!P4 FFMA R6, R5, R23.reuse, R6 ;  /* 0x000000170506c223 */ /* 0x081fe40000000006 */
[----:B------:R-:W3:Y:S04]  /*57d0*/  @!P5 LDS R5, [R8+0x2b80] ;  /* 0x002b80000805d984 */ /* 0x000ee80000000800 */
[----:B------:R-:W-:Y:S04]  /*57e0*/  @!P4 STL [R1+0x8], R6 ;  /* 0x000008060100c387 */ /* 0x000fe80000100800 */
[----:B--2---:R-:W2:Y:S01]  /*57f0*/  @!P4 LDL R27, [R1+0x8] ;  /* 0x00000800011bc983 */ /* 0x004ea20000100800 */
[----:B---3--:R-:W-:-:S03]  /*5800*/  @!P5 FFMA R28, R5, R23, R28 ;  /* 0x00000017051cd223 */ /* 0x008fc6000000001c */
[----:B------:R-:W0:Y:S04]  /*5810*/  LDS.128 R4, [R25+0x650] ;  /* 0x0006500019047984 */ /* 0x000e280000000c00 */
[----:B------:R1:W-:Y:S04]  /*5820*/  @!P5 STL [R1+0xc], R28 ;  /* 0x00000c1c0100d387 */ /* 0x0003e80000100800 */
[----:B-1----:R-:W3:Y:S01]  /*5830*/  @!P5 LDL R28, [R1+0xc] ;  /* 0x00000c00011cd983 */ /* 0x002ee20000100800 */
[----:B------:R-:W-:Y:S01]  /*5840*/  FADD R13, R13, R20 ;  /* 0x000000140d0d7221 */ /* 0x000fe20000000000 */
        /* <DEDUP_REMOVED lines=10> */
[----:B------:R-:W-:-:S04]  /*58f0*/  FADD R5, -R11, R5 ;  /* 0x000000050b057221 */ /* 0x000fc80000000100 */
[----:B------:R-:W-:-:S04]  /*5900*/  FFMA.SAT R4, R5, R10, 0.5 ;  /* 0x3f00000005047423 */ /* 0x000fc8000000200a */
[----:B------:R-:W-:Y:S01]  /*5910*/  FFMA.RM R4, R4, R9, 12582913 ;  /* 0x4b40000104047423 */ /* 0x000fe20000004009 */
[----:B--2---:R-:W-:-:S05]  /*5920*/  @!P4 FFMA R20, R20, R15, R27 ;  /* 0x0000000f1414c223 */ /* 0x004fca000000001b */
[----:B------:R-:W-:Y:S04]  /*5930*/  @!P4 STL [R1+0x8], R20 ;  /* 0x000008140100c387 */ /* 0x000fe80000100800 */
[----:B------:R-:W0:Y:S01]  /*5940*/  @!P4 LDS R20, [R8+0x2d00] ;  /* 0x002d00000814c984 */ /* 0x000e220000000800 */
[----:B---3--:R-:W-:Y:S01]  /*5950*/  @!P5 FFMA R28, R21, R15, R28 ;  /* 0x0000000f151cd223 */ /* 0x008fe2000000001c */
[----:B------:R-:W-:-:S04]  /*5960*/  FADD R21, R4, -12583039 ;  /* 0xcb40007f04157421 */ /* 0x000fc80000000000 */
[----:B------:R-:W-:-:S04]  /*5970*/  FFMA R21, R5, 1.4426950216293334961, -R21 ;  /* 0x3fb8aa3b05157823 */ /* 0x000fc80000000815 */
[----:B------:R-:W-:Y:S02]  /*5980*/  FFMA R27, R5, 1.925963033500011079e-08, R21 ;  /* 0x32a57060051b7823 */ /* 0x000fe40000000015 */
[----:B------:R-:W0:Y:S04]  /*5990*/  @!P4 LDL R5, [R1+0x8] ;  /* 0x000008000105c983 */ /* 0x000e280000100800 */
[----:B------:R-:W-:Y:S04]  /*59a0*/  @!P5 STL [R1+0xc], R28 ;  /* 0x00000c1c0100d387 */ /* 0x000fe80000100800 */
[----:B------:R-:W2:Y:S01]  /*59b0*/  @!P5 LDL R21, [R1+0xc] ;  /* 0x00000c000115d983 */ /* 0x000ea20000100800 */
[----:B------:R-:W1:Y:S03]  /*59c0*/  MUFU.EX2 R27, R27 ;  /* 0x0000001b001b7308 */ /* 0x000e660000000800 */
[----:B------:R-:W2:Y:S01]  /*59d0*/  @!P5 LDS R28, [R8+0x2d80] ;  /* 0x002d8000081cd984 */ /* 0x000ea20000000800 */
[----:B------:R-:W-:-:S05]  /*59e0*/  SHF.L.U32 R4, R4, 0x17, RZ ;  /* 0x0000001704047819 */ /* 0x000fca00000006ff */
[----:B-1----:R-:W-:Y:S02]  /*59f0*/  FMUL R4, R4, R27 ;  /* 0x0000001b04047220 */ /* 0x002fe40000400000 */
[----:B------:R-:W1:Y:S02]  /*5a00*/  @!P4 LDS R27, [R8+0x2e00] ;  /* 0x002e0000081bc984 */ /* 0x000e640000000800 */
[----:B0-----:R-:W-:Y:S01]  /*5a10*/  @!P4 FFMA R29, R20, R4, R5 ;  /* 0x00000004141dc223 */ /* 0x001fe20000000005 */
[----:B------:R-:W-:-:S04]  /*5a20*/  FADD R5, -R11, R6 ;  /* 0x000000060b057221 */ /* 0x000fc80000000100 */
[----:B------:R-:W-:-:S04]  /*5a30*/  FFMA.SAT R6, R5, R10, 0.5 ;  /* 0x3f00000005067423 */ /* 0x000fc8000000200a */
[----:B------:R-:W-:-:S04]  /*5a40*/  FFMA.RM R6, R6, R9, 12582913 ;  /* 0x4b40000106067423 */ /* 0x000fc80000004009 */
[----:B------:R-:W-:Y:S01]  /*5a50*/  FADD R20, R6, -12583039 ;  /* 0xcb40007f06147421 */ /* 0x000fe20000000000 */
[----:B--2---:R-:W-:-:S03]  /*5a60*/  @!P5 FFMA R28, R28, R4, R21 ;  /* 0x000000041c1cd223 */ /* 0x004fc60000000015 */
[C---:B------:R-:W-:Y:S01]  /*5a70*/  FFMA R20, R5.reuse, 1.4426950216293334961, -R20 ;  /* 0x3fb8aa3b05147823 */ /* 0x040fe20000000814 */
[----:B------:R-:W-:Y:S03]  /*5a80*/  @!P4 STL [R1+0x8], R29 ;  /* 0x0000081d0100c387 */ /* 0x000fe60000100800 */
[----:B------:R-:W-:Y:S01]  /*5a90*/  FFMA R21, R5, 1.925963033500011079e-08, R20 ;  /* 0x32a5706005157823 */ /* 0x000fe20000000014 */
[----:B------:R-:W-:Y:S01]  /*5aa0*/  @!P5 STL [R1+0xc], R28 ;  /* 0x00000c1c0100d387 */ /* 0x000fe20000100800 */
[----:B------:R-:W-:-:S03]  /*5ab0*/  SHF.L.U32 R5, R6, 0x17, RZ ;  /* 0x0000001706057819 */ /* 0x000fc600000006ff */
[----:B------:R-:W1:Y:S04]  /*5ac0*/  @!P4 LDL R20, [R1+0x8] ;  /* 0x000008000114c983 */ /* 0x000e680000100800 */
[----:B------:R-:W2:Y:S04]  /*5ad0*/  @!P5 LDL R6, [R1+0xc] ;  /* 0x00000c000106d983 */ /* 0x000ea80000100800 */
[----:B------:R-:W2:Y:S01]  /*5ae0*/  @!P5 LDS R29, [R8+0x2e80] ;  /* 0x002e8000081dd984 */ /* 0x000ea20000000800 */
[----:B------:R-:W0:Y:S01]  /*5af0*/  MUFU.EX2 R21, R21 ;  /* 0x0000001500157308 */ /* 0x000e220000000800 */
[----:B------:R-:W-:Y:S01]  /*5b00*/  FADD R11, -R11, R7 ;  /* 0x000000070b0b7221 */ /* 0x000fe20000000100 */
[----:B0-----:R-:W-:-:S03]  /*5b10*/  FMUL R5, R5, R21 ;  /* 0x0000001505057220 */ /* 0x001fc60000400000 */
[----:B------:R-:W-:Y:S01]  /*5b20*/  FFMA.SAT R10, R11, R10, 0.5 ;  /* 0x3f0000000b0a7423 */ /* 0x000fe2000000200a */
[----:B------:R-:W-:Y:S02]  /*5b30*/  FADD R21, R13, R22 ;  /* 0x000000160d157221 */ /* 0x000fe40000000000 */
[----:B------:R-:W0:Y:S01]  /*5b40*/  @!P4 LDS R13, [R8+0x2f00] ;  /* 0x002f0000080dc984 */ /* 0x000e220000000800 */
[----:B------:R-:W-:-:S03]  /*5b50*/  FFMA.RM R9, R10, R9, 12582913 ;  /* 0x4b4000010a097423 */ /* 0x000fc60000004009 */
[----:B------:R-:W3:Y:S01]  /*5b60*/  @!P5 LDS R10, [R8+0x2f80] ;  /* 0x002f8000080ad984 */ /* 0x000ee20000000800 */
[----:B-1----:R-:W-:-:S03]  /*5b70*/  @!P4 FFMA R27, R27, R5, R20 ;  /* 0x000000051b1bc223 */ /* 0x002fc60000000014 */
[----:B------:R-:W4:Y:S01]  /*5b80*/  LDL R20, [R1+0x24] ;  /* 0x0000240001147983 */ /* 0x000f220000100800 */
[----:B--2---:R-:W-:-:S03]  /*5b90*/  @!P5 FFMA R28, R29, R5, R6 ;  /* 0x000000051d1cd223 */ /* 0x004fc60000000006 */
[----:B------:R1:W-:Y:S04]  /*5ba0*/  @!P4 STL [R1+0x8], R27 ;  /* 0x0000081b0100c387 */ /* 0x0003e80000100800 */
[----:B------:R1:W-:Y:S04]  /*5bb0*/  @!P5 STL [R1+0xc], R28 ;  /* 0x00000c1c0100d387 */ /* 0x0003e80000100800 */
[----:B------:R-:W0:Y:S04]  /*5bc0*/  @!P4 LDL R6, [R1+0x8] ;  /* 0x000008000106c983 */ /* 0x000e280000100800 */
[----:B------:R-:W3:Y:S01]  /*5bd0*/  @!P5 LDL R7, [R1+0xc] ;  /* 0x00000c000107d983 */ /* 0x000ee20000100800 */
        /* <DEDUP_REMOVED lines=13> */
[----:B----4-:R-:W-:-:S05]  /*5cb0*/  FADD R20, R5, R20 ;  /* 0x0000001405147221 */ /* 0x010fca0000000000 */
[----:B------:R1:W-:Y:S01]  /*5cc0*/  STL [R1+0x24], R20 ;  /* 0x0000241401007387 */ /* 0x0003e20000100800 */
[-C--:B0-----:R-:W-:Y:S01]  /*5cd0*/  @!P4 FFMA R6, R13, R9.reuse, R6 ;  /* 0x000000090d06c223 */ /* 0x081fe20000000006 */
[----:B---3--:R-:W-:-:S04]  /*5ce0*/  @!P5 FFMA R10, R10, R9, R7 ;  /* 0x000000090a0ad223 */ /* 0x008fc80000000007 */
[----:B------:R1:W-:Y:S04]  /*5cf0*/  @!P4 STL [R1+0x8], R6 ;  /* 0x000008060100c387 */ /* 0x0003e80000100800 */
[----:B------:R1:W-:Y:S02]  /*5d00*/  @!P5 STL [R1+0xc], R10 ;  /* 0x00000c0a0100d387 */ /* 0x0003e40000100800 */
.L_x_851:
[----:B------:R-:W-:Y:S05]  /*5d10*/  BSYNC.RECONVERGENT B0 ;  /* 0x0000000000007941 */ /* 0x000fea0003800200 */
.L_x_850:
[----:B------:R-:W-:Y:S01]  /*5d20*/  BAR.SYNC.DEFER_BLOCKING 0x0 ;  /* 0x0000000000007b1d */ /* 0x000fe20000010000 */
[----:B------:R-:W-:Y:S01]  /*5d30*/  IADD3 R0, PT, PT, R0, 0x18, RZ ;  /* 0x0000001800007810 */ /* 0x000fe20007ffe0ff */
[----:B------:R-:W-:Y:S01]  /*5d40*/  UIADD3 UR4, UPT, UPT, UR4, 0x1, URZ ;  /* 0x0000000104047890 */ /* 0x000fe2000fffe0ff */
[----:B------:R-:W-:-:S05]  /*5d50*/  IADD3 R24, PT, PT, R24, 0x600, RZ ;  /* 0x0000060018187810 */ /* 0x000fca0007ffe0ff */
[----:B------:R-:W-:Y:S06]  /*5d60*/  BAR.SYNC.DEFER_BLOCKING 0x0 ;  /* 0x0000000000007b1d */ /* 0x000fec0000010000 */
[----:B------:R-:W-:Y:S05]  /*5d70*/  BRA.U UP1, `(.L_x_852) ;  /* 0xffffffa901e07547 */ /* 0x000fea000b83ffff */
.L_x_836:
[----:B------:R-:W-:-:S13]  /*5d80*/  ISETP.GT.U32.AND P0, PT, R19, 0x17, PT ;  /* 0x000000171300780c */ /* 0x000fda0003f04070 */
[----:B------:R-:W-:Y:S05]  /*5d90*/  @P0 EXIT ;  /* 0x000000000000094d */ /* 0x000fea0003800000 */
[----:B------:R-:W5:Y:S01]  /*5da0*/  LDCU UR4, c[0x0][0x3a0] ;  /* 0x00007400ff0477ac */ /* 0x000f620008000800 */
[----:B01----:R-:W-:Y:S01]  /*5db0*/  IMAD R7, R2, 0x18, R19 ;  /* 0x0000001802077824 */ /* 0x003fe200078e0213 */
[----:B------:R-:W-:Y:S01]  /*5dc0*/  ISETP.GE.U32.AND P0, PT, R18, 0x40, PT ;  /* 0x000000401200780c */ /* 0x000fe20003f06070 */
[----:B------:R-:W-:Y:S03]  /*5dd0*/  BSSY.RECONVERGENT B0, `(.L_x_853) ;  /* 0x000002d000007945 */ /* 0x000fe60003800200 */
[----:B-----5:R-:W-:-:S13]  /*5de0*/  ISETP.LT.AND P0, PT, R7, UR4, !P0 ;  /* 0x0000000407007c0c */ /* 0x020fda000c701270 */
[----:B------:R-:W-:Y:S05]  /*5df0*/  @!P0 BRA `(.L_x_854) ;  /* 0x0000000000a88947 */ /* 0x000fea0003800000 */
[----:B------:R-:W-:-:S04]  /*5e00*/  SHF.R.U32.HI R2, RZ, 0x4, R19 ;  /* 0x00000004ff027819 */ /* 0x000fc80000011613 */
[----:B----4-:R-:W-:-:S06]  /*5e10*/  LEA R3, R2, R16, 0x2 ;  /* 0x0000001002037211 */ /* 0x010fcc00078e10ff */
[----:B------:R-:W4:Y:S01]  /*5e20*/  LDL R3, [R3] ;  /* 0x0000000003037983 */ /* 0x000f220000100800 */
[----:B------:R-:W-:Y:S02]  /*5e30*/  LEA R2, R2, R1, 0x3 ;  /* 0x0000000102027211 */ /* 0x000fe400078e18ff */
[----:B------:R-:W-:-:S04]  /*5e40*/  SHF.R.U32.HI R5, RZ, 0x5, R18 ;  /* 0x00000005ff057819 */ /* 0x000fc80000011612 */
[----:B--23--:R-:W-:-:S06]  /*5e50*/  LEA R0, R5, R2, 0x2 ;  /* 0x0000000205007211 */ /* 0x00cfcc00078e10ff */
[----:B------:R-:W2:Y:S01]  /*5e60*/  LDL R0, [R0] ;  /* 0x0000000000007983 */ /* 0x000ea20000100800 */
[----:B------:R-:W-:Y:S01]  /*5e70*/  BSSY.RECONVERGENT B1, `(.L_x_855) ;  /* 0x000000c000017945 */ /* 0x000fe20003800200 */
[----:B----4-:R-:W0:Y:S08]  /*5e80*/  MUFU.RCP R4, R3 ;  /* 0x0000000300047308 */ /* 0x010e300000001000 */
[----:B--2---:R-:W1:Y:S01]  /*5e90*/  FCHK P0, R0, R3 ;  /* 0x0000000300007302 */ /* 0x004e620000000000 */
[----:B0-----:R-:W-:-:S04]  /*5ea0*/  FFMA R5, -R3, R4, 1 ;  /* 0x3f80000003057423 */ /* 0x001fc80000000104 */
[----:B------:R-:W-:-:S04]  /*5eb0*/  FFMA R5, R4, R5, R4 ;  /* 0x0000000504057223 */ /* 0x000fc80000000004 */
[----:B------:R-:W-:-:S04]  /*5ec0*/  FFMA R4, R0, R5, RZ ;  /* 0x0000000500047223 */ /* 0x000fc800000000ff */
[----:B------:R-:W-:-:S04]  /*5ed0*/  FFMA R6, -R3, R4, R0 ;  /* 0x0000000403067223 */ /* 0x000fc80000000100 */
[----:B------:R-:W-:Y:S01]  /*5ee0*/  FFMA R9, R5, R6, R4 ;  /* 0x0000000605097223 */ /* 0x000fe20000000004 */
[----:B-1----:R-:W-:Y:S06]  /*5ef0*/  @!P0 BRA `(.L_x_856) ;  /* 0x00000000000c8947 */ /* 0x002fec0003800000 */
[----:B------:R-:W-:-:S07]  /*5f00*/  MOV R6, 0x5f20 ;  /* 0x00005f2000067802 */ /* 0x000fce0000000f00 */
[----:B------:R-:W-:Y:S05]  /*5f10*/  CALL.REL.NOINC `($__internal_13_$__cuda_sm3x_div_rn_noftz_f32_slowpath) ;  /* 0x0000000400247944 */ /* 0x000fea0003c00000 */
[----:B------:R-:W-:-:S07]  /*5f20*/  MOV R9, R0 ;  /* 0x0000000000097202 */ /* 0x000fce0000000f00 */
.L_x_856:
[----:B------:R-:W-:Y:S05]  /*5f30*/  BSYNC.RECONVERGENT B1 ;  /* 0x0000000000017941 */ /* 0x000fea0003800200 */
.L_x_855:
        /* <DEDUP_REMOVED lines=18> */
[----:B------:R-:W-:Y:S05]  /*6060*/  CALL.REL.NOINC `($__internal_13_$__cuda_sm3x_div_rn_noftz_f32_slowpath) ;  /* 0x0000000000d07944 */ /* 0x000fea0003c00000 */
[----:B------:R-:W-:-:S07]  /*6070*/  MOV R9, R0 ;  /* 0x0000000000097202 */ /* 0x000fce0000000f00 */
.L_x_858:
[----:B------:R-:W-:Y:S05]  /*6080*/  BSYNC.RECONVERGENT B1 ;  /* 0x0000000000017941 */ /* 0x000fea0003800200 */
.L_x_857:
[----:B------:R1:W-:Y:S02]  /*6090*/  STG.E desc[UR36][R4.64+0x80], R9 ;  /* 0x0000800904007986 */ /* 0x0003e4000c101924 */
.L_x_854:
[----:B------:R-:W-:Y:S05]  /*60a0*/  BSYNC.RECONVERGENT B0 ;  /* 0x0000000000007941 */ /* 0x000fea0003800200 */
.L_x_853:
        /* <DEDUP_REMOVED lines=8> */
[----:B--234-:R-:W-:-:S04]  /*6130*/  SHF.R.U32.HI R0, RZ, 0x5, R18 ;  /* 0x00000005ff007819 */ /* 0x01cfc80000011612 */
[----:B------:R-:W-:-:S06]  /*6140*/  LEA R0, R0, R1, 0x2 ;  /* 0x0000000100007211 */ /* 0x000fcc00078e10ff */
[----:B------:R-:W2:Y:S01]  /*6150*/  LDL R0, [R0+0x8] ;  /* 0x0000080000007983 */ /* 0x000ea20000100800 */
[----:B------:R-:W-:Y:S01]  /*6160*/  BSSY.RECONVERGENT B0, `(.L_x_859) ;  /* 0x000000d000007945 */ /* 0x000fe20003800200 */
[----:B-----5:R-:W0:Y:S08]  /*6170*/  MUFU.RCP R2, R7 ;  /* 0x0000000700027308 */ /* 0x020e300000001000 */
[----:B--2---:R-:W1:Y:S01]  /*6180*/  FCHK P0, R0, R7 ;  /* 0x0000000700007302 */ /* 0x004e620000000000 */
        /* <DEDUP_REMOVED lines=8> */
[----:B------:R-:W-:Y:S05]  /*6210*/  CALL.REL.NOINC `($__internal_13_$__cuda_sm3x_div_rn_noftz_f32_slowpath) ;  /* 0x0000000000647944 */ /* 0x000fea0003c00000 */
[----:B------:R-:W-:-:S07]  /*6220*/  MOV R2, R0 ;  /* 0x0000000000027202 */ /* 0x000fce0000000f00 */
.L_x_860:
[----:B------:R-:W-:Y:S05]  /*6230*/  BSYNC.RECONVERGENT B0 ;  /* 0x0000000000007941 */ /* 0x000fea0003800200 */
.L_x_859:
        /* <DEDUP_REMOVED lines=10> */
[----:B0-----:R-:W-:Y:S02]  /*62e0*/  FFMA R2, R0, R3, R0 ;  /* 0x0000000300027223 */ /* 0x001fe40000000000 */
        /* <DEDUP_REMOVED lines=8> */
[----:B------:R-:W-:Y:S05]  /*6370*/  CALL.REL.NOINC `($__internal_13_$__cuda_sm3x_div_rn_noftz_f32_slowpath) ;  /* 0x00000000000c7944 */ /* 0x000fea0003c00000 */
.L_x_862:
[----:B------:R-:W-:Y:S05]  /*6380*/  BSYNC.RECONVERGENT B0 ;  /* 0x0000000000007941 */ /* 0x000fea0003800200 */
.L_x_861:
[----:B------:R-:W-:Y:S01]  /*6390*/  STG.E desc[UR36][R4.64+0x80], R0 ;  /* 0x0000800004007986 */ /* 0x000fe2000c101924 */
[----:B------:R-:W-:Y:S05]  /*63a0*/  EXIT ;  /* 0x000000000000794d */ /* 0x000fea0003800000 */
        .weak           $__internal_13_$__cuda_sm3x_div_rn_noftz_f32_slowpath
        .type           $__internal_13_$__cuda_sm3x_div_rn_noftz_f32_slowpath,@function
        .size           $__internal_13_$__cuda_sm3x_div_rn_noftz_f32_slowpath,(.L_x_1001 - $__internal_13_$__cuda_sm3x_div_rn_noftz_f32_slowpath)
$__internal_13_$__cuda_sm3x_div_rn_noftz_f32_slowpath:
        /* <DEDUP_REMOVED lines=35> */
.L_x_864:
        /* <DEDUP_REMOVED lines=51> */
.L_x_871:
[----:B------:R-:W-:-:S04]  /*6910*/  LOP3.LUT R0, R0, 0x80000000, RZ, 0xc0, !PT ;  /* 0x8000000000007812 */ /* 0x000fc800078ec0ff */
[----:B------:R-:W-:Y:S01]  /*6920*/  LOP3.LUT R0, R0, 0x7f800000, RZ, 0xfc, !PT ;  /* 0x7f80000000007812 */ /* 0x000fe200078efcff */
[----:B------:R-:W-:Y:S06]  /*6930*/  BRA `(.L_x_872) ;  /* 0x0000000000047947 */ /* 0x000fec0003800000 */
.L_x_870:
[----:B------:R-:W-:-:S07]  /*6940*/  LEA R0, R9, R0, 0x17 ;  /* 0x0000000009007211 */ /* 0x000fce00078eb8ff */
.L_x_872:
[----:B------:R-:W-:Y:S05]  /*6950*/  BSYNC.RECONVERGENT B3 ;  /* 0x0000000000037941 */ /* 0x000fea0003800200 */
.L_x_869:
[----:B------:R-:W-:Y:S05]  /*6960*/  BRA `(.L_x_873) ;  /* 0x0000000000207947 */ /* 0x000fea0003800000 */
.L_x_868:
[----:B------:R-:W-:-:S04]  /*6970*/  LOP3.LUT R0, R11, 0x80000000, R0, 0x48, !PT ;  /* 0x800000000b007812 */ /* 0x000fc800078e4800 */
[----:B------:R-:W-:Y:S01]  /*6980*/  LOP3.LUT R0, R0, 0x7f800000, RZ, 0xfc, !PT ;  /* 0x7f80000000007812 */ /* 0x000fe200078efcff */
[----:B------:R-:W-:Y:S06]  /*6990*/  BRA `(.L_x_873) ;  /* 0x0000000000147947 */ /* 0x000fec0003800000 */
.L_x_867:
[----:B------:R-:W-:Y:S01]  /*69a0*/  LOP3.LUT R0, R11, 0x80000000, R0, 0x48, !PT ;  /* 0x800000000b007812 */ /* 0x000fe200078e4800 */
[----:B------:R-:W-:Y:S06]  /*69b0*/  BRA `(.L_x_873) ;  /* 0x00000000000c7947 */ /* 0x000fec0003800000 */
.L_x_866:
[----:B------:R-:W0:Y:S01]  /*69c0*/  MUFU.RSQ R0, -QNAN ;  /* 0xffc0000000007908 */ /* 0x000e220000001400 */
[----:B------:R-:W-:Y:S05]  /*69d0*/  BRA `(.L_x_873) ;  /* 0x0000000000047947 */ /* 0x000fea0003800000 */
.L_x_865:
[----:B------:R-:W-:-:S07]  /*69e0*/  FADD.FTZ R0, R0, R3 ;  /* 0x0000000300007221 */ /* 0x000fce0000010000 */
.L_x_873:
[----:B------:R-:W-:Y:S05]  /*69f0*/  BSYNC.RECONVERGENT B2 ;  /* 0x0000000000027941 */ /* 0x000fea0003800200 */
.L_x_863:
[----:B------:R-:W-:Y:S01]  /*6a00*/  HFMA2 R9, -RZ, RZ, 0, 0 ;  /* 0x00000000ff097431 */ /* 0x000fe200000001ff */
[----:B------:R-:W-:-:S04]  /*6a10*/  MOV R8, R6 ;  /* 0x0000000600087202 */ /* 0x000fc80000000f00 */
[----:B0-----:R-:W-:Y:S05]  /*6a20*/  RET.REL.NODEC R8 `(_Z15flash_attentionIfLi24ELi24ELi64ELi32ELi16EEvPT_S1_S1_S1_iS1_S1_i) ;  /* 0xffffff9408747950 */ /* 0x001fea0003c3ffff */
.L_x_874:
        /* <DEDUP_REMOVED lines=13> */
.L_x_1001:


//--------------------- .text._Z15flash_attentionIfLi32ELi32ELi64ELi32ELi16EEvPT_S1_S1_S1_iS1_S1_i --------------------------
	.section	.text._Z15flash_attentionIfLi32ELi32ELi64ELi32ELi16EEvPT_S1_S1_S1_iS1_S1_i,"ax",@progbits
	.align	128
        .global         _Z15flash_attentionIfLi32ELi32ELi64ELi32ELi16EEvPT_S1_S1_S1_iS1_S1_i
        .type           _Z15flash_attentionIfLi32ELi32ELi64ELi32ELi16EEvPT_S1_S1_S1_iS1_S1_i,@function
        .size           _Z15flash_attentionIfLi32ELi32ELi64ELi32ELi16EEvPT_S1_S1_S1_iS1_S1_i,(.L_x_1002 - _Z15flash_attentionIfLi32ELi32ELi64ELi32ELi16EEvPT_S1_S1_S1_iS1_S1_i)
        .other          _Z15flash_attentionIfLi32ELi32ELi64ELi32ELi16EEvPT_S1_S1_S1_iS1_S1_i,@"STO_CUDA_ENTRY STV_DEFAULT"
_Z15flash_attentionIfLi32ELi32ELi64ELi32ELi16EEvPT_S1_S1_S1_iS1_S1_i:
.text._Z15flash_attentionIfLi32ELi32ELi64ELi32ELi16EEvPT_S1_S1_S1_iS1_S1_i:
        /* <DEDUP_REMOVED lines=29> */
.L_x_877:
        /* <DEDUP_REMOVED lines=11> */
.L_x_878:
        /* <DEDUP_REMOVED lines=10> */
.L_x_876:
[----:B------:R-:W-:Y:S05]  /*0320*/  BSYNC.RECONVERGENT B6 ;  /* 0x0000000000067941 */ /* 0x000fea0003800200 */
.L_x_875:
        /* <DEDUP_REMOVED lines=24> */
.L_x_881:
        /* <DEDUP_REMOVED lines=15> */
.L_x_882:
[----:B------:R-:W-:Y:S05]  /*05a0*/  BSYNC.RECONVERGENT B0 ;  /* 0x0000000000007941 */ /* 0x000fea0003800200 */
.L_x_880:
        /* <DEDUP_REMOVED lines=17> */
.L_x_883:
        /* <DEDUP_REMOVED lines=14> */
.L_x_879:
[----:B------:R-:W-:Y:S05]  /*07a0*/  WARPSYNC.ALL ;  /* 0x0000000000007948 */ /* 0x000fea0003800000 */
[----:B------:R-:W5:Y:S02]  /*07b0*/  LDCU UR5, c[0x0][0x3b8] ;  /* 0x00007700ff0577ac */ /* 0x000f640008000800 */
[----:B-----5:R-:W-:Y:S01]  /*07c0*/  UISETP.GE.AND UP0, UPT, UR5, 0x1, UPT ;  /* 0x000000010500788c */ /* 0x020fe2000bf06270 */
[----:B------:R-:W-:Y:S08]  /*07d0*/  BAR.SYNC.DEFER_BLOCKING 0x0 ;  /* 0x0000000000007b1d */ /* 0x000ff00000010000 */
[----:B------:R-:W-:Y:S05]  /*07e0*/  BRA.U !UP0, `(.L_x_884) ;  /* 0x0000006908707547 */ /* 0x000fea000b800000 */
[----:B------:R-:W5:Y:S01]  /*07f0*/  S2UR UR6, SR_CgaCtaId ;  /* 0x00000000000679c3 */ /* 0x000f620000008800 */
[----:B------:R-:W-:Y:S01]  /*0800*/  UMOV UR4, 0x400 ;  /* 0x0000040000047882 */ /* 0x000fe20000000000 */
[C---:B------:R-:W-:Y:S01]  /*0810*/  LEA R24, R19.reuse, R18, 0x6 ;  /* 0x0000001213187211 */ /* 0x040fe200078e30ff */
[----:B------:R-:W-:Y:S01]  /*0820*/  UIADD3 UR5, UPT, UPT, -UR5, URZ, URZ ;  /* 0x000000ff05057290 */ /* 0x000fe2000fffe1ff */
[----:B-1234-:R-:W-:Y:S02]  /*0830*/  SHF.R.U32.HI R0, RZ, 0x4, R19 ;  /* 0x00000004ff007819 */ /* 0x01efe40000011613 */
[----:B------:R-:W-:Y:S01]  /*0840*/  ISETP.GT.U32.AND P0, PT, R18, 0x1f, PT ;  /* 0x0000001f1200780c */ /* 0x000fe20003f04070 */
[C---:B------:R-:W-:Y:S01]  /*0850*/  IMAD R26, R19.reuse, -0x20, R24 ;  /* 0xffffffe0131a7824 */ /* 0x040fe200078e0218 */
[----:B------:R-:W-:Y:S02]  /*0860*/  LEA R3, R0, R1, 0x3 ;  /* 0x0000000100037211 */ /* 0x000fe400078e18ff */
[----:B------:R-:W-:-:S02]  /*0870*/  ISETP.GT.U32.AND P1, PT, R19, 0xf, PT ;  /* 0x0000000f1300780c */ /* 0x000fc40003f24070 */
[C---:B------:R-:W-:Y:S02]  /*0880*/  ISETP.GT.U32.AND P2, PT, R19.reuse, 0x1f, PT ;  /* 0x0000001f1300780c */ /* 0x040fe40003f44070 */
[----:B------:R-:W-:Y:S02]  /*0890*/  ISETP.GT.U32.OR P3, PT, R19, 0xf, P0 ;  /* 0x0000000f1300780c */ /* 0x000fe40000764470 */
[----:B------:R-:W-:Y:S01]  /*08a0*/  MOV R0, R19 ;  /* 0x0000001300007202 */ /* 0x000fe20000000f00 */
[----:B-----5:R-:W-:-:S04]  /*08b0*/  ULEA UR4, UR6, UR4, 0x18 ;  /* 0x0000000406047291 */ /* 0x020fc8000f8ec0ff */
[----:B------:R-:W-:-:S06]  /*08c0*/  UIADD3 UR4, UPT, UPT, UR4, 0x6000, URZ ;  /* 0x0000600004047890 */ /* 0x000fcc000fffe0ff */
[----:B------:R-:W-:Y:S02]  /*08d0*/  LEA R26, R26, UR4, 0x2 ;  /* 0x000000041a1a7c11 */ /* 0x000fe4000f8e10ff */
[----:B------:R-:W-:Y:S01]  /*08e0*/  LEA R25, R19, UR4, 0x7 ;  /* 0x0000000413197c11 */ /* 0x000fe2000f8e38ff */
[----:B------:R-:W-:-:S06]  /*08f0*/  UMOV UR4, URZ ;  /* 0x000000ff00047c82 */ /* 0x000fcc0008000000 */
.L_x_900:
        /* <DEDUP_REMOVED lines=24> */
.L_x_888:
[----:B------:R-:W-:-:S13]  /*0a80*/  ISETP.GT.U32.AND P4, PT, R18, 0x3f, PT ;  /* 0x0000003f1200780c */ /* 0x000fda0003f84070 */
[----:B------:R-:W-:Y:S05]  /*0a90*/  @P4 BRA `(.L_x_889) ;  /* 0x0000000000284947 */ /* 0x000fea0003800000 */
[----:B---3--:R-:W-:-:S04]  /*0aa0*/  IMAD.WIDE.U32 R6, R24, 0x4, R10 ;  /* 0x0000000418067825 */ /* 0x008fc800078e000a */
[----:B0-----:R-:W-:Y:S01]  /*0ab0*/  IMAD.WIDE.U32 R8, R24, 0x4, R4 ;  /* 0x0000000418087825 */ /* 0x001fe200078e0004 */
[----:B------:R-:W2:Y:S04]  /*0ac0*/  LDG.E R13, desc[UR36][R6.64] ;  /* 0x00000024060d7981 */ /* 0x000ea8000c1e1900 */
[----:B------:R-:W3:Y:S04]  /*0ad0*/  @!P0 LDG.E R21, desc[UR36][R6.64+0x80] ;  /* 0x0000802406158981 */ /* 0x000ee8000c1e1900 */
[----:B------:R-:W4:Y:S04]  /*0ae0*/  LDG.E R15, desc[UR36][R8.64] ;  /* 0x00000024080f7981 */ /* 0x000f28000c1e1900 */
[----:B------:R-:W5:Y:S04]  /*0af0*/  @!P0 LDG.E R23, desc[UR36][R8.64+0x80] ;  /* 0x0000802408178981 */ /* 0x000f68000c1e1900 */
[----:B--2---:R1:W-:Y:S04]  /*0b00*/  STS [R12], R13 ;  /* 0x0000000d0c007388 */ /* 0x0043e80000000800 */
[----:B---3--:R1:W-:Y:S04]  /*0b10*/  @!P0 STS [R12+0x80], R21 ;  /* 0x000080150c008388 */ /* 0x0083e80000000800 */
[----:B----4-:R1:W-:Y:S04]  /*0b20*/  STS [R12+0x2000], R15 ;  /* 0x0020000f0c007388 */ /* 0x0103e80000000800 */
[----:B-----5:R1:W-:Y:S02]  /*0b30*/  @!P0 STS [R12+0x2080], R23 ;  /* 0x002080170c008388 */ /* 0x0203e40000000800 */
.L_x_889:
[----:B------:R-:W-:Y:S05]  /*0b40*/  BSYNC.RECONVERGENT B1 ;  /* 0x0000000000017941 */ /* 0x000fea0003800200 */
.L_x_887:
[----:B------:R-:W-:Y:S05]  /*0b50*/  @P1 BRA `(.L_x_886) ;  /* 0x0000000000581947 */ /* 0x000fea0003800000 */
[----:B------:R-:W-:-:S04]  /*0b60*/  IADD3 R6, PT, PT, R0, 0x10, RZ ;  /* 0x0000001000067810 */ /* 0x000fc80007ffe0ff */
[----:B------:R-:W-:-:S13]  /*0b70*/  ISETP.GE.AND P5, PT, R6, R27, PT ;  /* 0x0000001b0600720c */ /* 0x000fda0003fa6270 */
[----:B------:R-:W-:Y:S05]  /*0b80*/  @!P5 BRA `(.L_x_890) ;  /* 0x00000000001cd947 */ /* 0x000fea0003800000 */
[----:B------:R-:W-:Y:S05]  /*0b90*/  @P4 BRA `(.L_x_886) ;  /* 0x0000000000484947 */ /* 0x000fea0003800000 */
[----:B------:R4:W-:Y:S04]  /*0ba0*/  STS [R12+0x1000], RZ ;  /* 0x001000ff0c007388 */ /* 0x0009e80000000800 */
[----:B------:R4:W-:Y:S01]  /*0bb0*/  STS [R12+0x3000], RZ ;  /* 0x003000ff0c007388 */ /* 0x0009e20000000800 */
[----:B------:R-:W-:Y:S05]  /*0bc0*/  @P0 BRA `(.L_x_886) ;  /* 0x00000000003c0947 */ /* 0x000fea0003800000 */
[----:B------:R0:W-:Y:S04]  /*0bd0*/  STS [R12+0x1080], RZ ;  /* 0x001080ff0c007388 */ /* 0x0001e80000000800 */
[----:B------:R0:W-:Y:S01]  /*0be0*/  STS [R12+0x3080], RZ ;  /* 0x003080ff0c007388 */ /* 0x0001e20000000800 */
[----:B------:R-:W-:Y:S05]  /*0bf0*/  BRA `(.L_x_886) ;  /* 0x0000000000307947 */ /* 0x000fea0003800000 */
.L_x_890:
[----:B------:R-:W-:Y:S05]  /*0c00*/  @P4 BRA `(.L_x_886) ;  /* 0x00000000002c4947 */ /* 0x000fea0003800000 */
[----:B------:R-:W-:-:S05]  /*0c10*/  IADD3 R7, PT, PT, R24, 0x400, RZ ;  /* 0x0000040018077810 */ /* 0x000fca0007ffe0ff */
[----:B---3--:R-:W-:-:S04]  /*0c20*/  IMAD.WIDE.U32 R10, R7, 0x4, R10 ;  /* 0x00000004070a7825 */ /* 0x008fc800078e000a */
[----:B0-----:R-:W-:Y:S01]  /*0c30*/  IMAD.WIDE.U32 R4, R7, 0x4, R4 ;  /* 0x0000000407047825 */ /* 0x001fe200078e0004 */
[----:B-1----:R-:W3:Y:S04]  /*0c40*/  @!P0 LDG.E R13, desc[UR36][R10.64+0x80] ;  /* 0x000080240a0d8981 */ /* 0x002ee8000c1e1900 */
[----:B------:R-:W4:Y:S04]  /*0c50*/  LDG.E R7, desc[UR36][R10.64] ;  /* 0x000000240a077981 */ /* 0x000f28000c1e1900 */
[----:B------:R-:W5:Y:S04]  /*0c60*/  LDG.E R9, desc[UR36][R4.64] ;  /* 0x0000002404097981 */ /* 0x000f68000c1e1900 */
[----:B------:R-:W2:Y:S04]  /*0c70*/  @!P0 LDG.E R15, desc[UR36][R4.64+0x80] ;  /* 0x00008024040f8981 */ /* 0x000ea8000c1e1900 */
[----:B---3--:R0:W-:Y:S04]  /*0c80*/  @!P0 STS [R12+0x1080], R13 ;  /* 0x0010800d0c008388 */ /* 0x0081e80000000800 */
[----:B----4-:R0:W-:Y:S04]  /*0c90*/  STS [R12+0x1000], R7 ;  /* 0x001000070c007388 */ /* 0x0101e80000000800 */
[----:B-----5:R0:W-:Y:S04]  /*0ca0*/  STS [R12+0x3000], R9 ;  /* 0x003000090c007388 */ /* 0x0201e80000000800 */
[----:B--2---:R0:W-:Y:S02]  /*0cb0*/  @!P0 STS [R12+0x3080], R15 ;  /* 0x0030800f0c008388 */ /* 0x0041e40000000800 */
.L_x_886:
[----:B------:R-:W-:Y:S05]  /*0cc0*/  BSYNC.RECONVERGENT B0 ;  /* 0x0000000000007941 */ /* 0x000fea0003800200 */
.L_x_885:
        /* <DEDUP_REMOVED lines=114> */
.L_x_894:
[----:B------:R-:W-:Y:S05]  /*13f0*/  BSYNC.RECONVERGENT B1 ;  /* 0x0000000000017941 */ /* 0x000fea0003800200 */
.L_x_893:
        /* <DEDUP_REMOVED lines=109> */
.L_x_892:
[----:B------:R-:W-:Y:S05]  /*1ad0*/  BSYNC.RECONVERGENT B0 ;  /* 0x0000000000007941 */ /* 0x000fea0003800200 */
.L_x_891:
[----:B------:R-:W-:Y:S06]  /*1ae0*/  BAR.SYNC.DEFER_BLOCKING 0x0 ;  /* 0x0000000000007b1d */ /* 0x000fec0000010000 */
[----:B------:R-:W-:Y:S04]  /*1af0*/  BSSY.RECONVERGENT B0, `(.L_x_895) ;  /* 0x000009b000007945 */ /* 0x000fe80003800200 */
[----:B------:R-:W-:Y:S05]  /*1b00*/  @P2 BRA `(.L_x_896) ;  /* 0x0000000800642947 */ /* 0x000fea0003800000 */
[----:B------:R-:W-:Y:S01]  /*1b10*/  SHF.R.U32.HI R20, RZ, 0x4, R19 ;  /* 0x00000004ff147819 */ /* 0x000fe20000011613 */
[----:B0-----:R-:W0:Y:S03]  /*1b20*/  LDS.128 R4, [R25] ;  /* 0x0000000019047984 */ /* 0x001e260000000c00 */
[----:B------:R-:W-:Y:S01]  /*1b30*/  LEA R20, R20, R1, 0x2 ;  /* 0x0000000114147211 */ /* 0x000fe200078e10ff */
[----:B---3--:R-:W3:Y:S04]  /*1b40*/  LDS.128 R8, [R25+0x10] ;  /* 0x0000100019087984 */ /* 0x008ee80000000c00 */
[----:B-1----:R-:W0:Y:S04]  /*1b50*/  LDL R21, [R20+0x10] ;  /* 0x0000100014157983 */ /* 0x002e280000100800 */
[----:B--2-4-:R-:W1:Y:S01]  /*1b60*/  LDS.128 R12, [R25+0x20] ;  /* 0x00002000190c7984 */ /* 0x014e620000000c00 */
        /* <DEDUP_REMOVED lines=74> */
[----:B------:R-:W1:Y:S04]  /*2010*/  LDS.128 R4, [R25+0x810] ;  /* 0x0008100019047984 */ /* 0x000e680000000c00 */
[----:B0-----:R-:W0:Y:S01]  /*2020*/  LDS.128 R8, [R25+0x820] ;  /* 0x0008200019087984 */ /* 0x001e220000000c00 */
        /* <DEDUP_REMOVED lines=71> */
.L_x_896:
[----:B------:R-:W-:Y:S05]  /*24a0*/  BSYNC.RECONVERGENT B0 ;  /* 0x0000000000007941 */ /* 0x000fea0003800200 */
.L_x_895:
        /* <DEDUP_REMOVED lines=34> */
.L_x_897:
[----:B------:R-:W-:Y:S04]  /*26d0*/  BSSY.RECONVERGENT B0, `(.L_x_898) ;  /* 0x00004a7000007945 */ /* 0x000fe80003800200 */
[----:B------:R-:W-:Y:S05]  /*26e0*/  @P2 BRA `(.L_x_899) ;  /* 0x0000004800942947 */ /* 0x000fea0003800000 */
[----:B0-----:R-:W-:Y:S01]  /*26f0*/  SHF.R.U32.HI R4, RZ, 0x4, R19 ;  /* 0x00000004ff047819 */ /* 0x001fe20000011613 */
[----:B-12-4-:R-:W2:Y:S03]  /*2700*/  @!P0 LDL R12, [R3+0x4] ;  /* 0x00000400030c8983 */ /* 0x016ea60000100800 */
[----:B---3--:R-:W-:Y:S02]  /*2710*/  LEA R11, R4, R17, 0x2 ;  /* 0x00000011040b7211 */ /* 0x008fe400078e10ff */
[----:B------:R-:W-:Y:S01]  /*2720*/  ISETP.GT.U32.AND P4, PT, R18, 0x3f, PT ;  /* 0x0000003f1200780c */ /* 0x000fe20003f84070 */
[----:B------:R-:W0:Y:S04]  /*2730*/  LDS.128 R4, [R25] ;  /* 0x0000000019047984 */ /* 0x000e280000000c00 */
[----:B------:R-:W0:Y:S08]  /*2740*/  LDL R11, [R11] ;  /* 0x000000000b0b7983 */ /* 0x000e300000100800 */
[----:B------:R-:W3:Y:S01]  /*2750*/  @!P4 LDL R14, [R3] ;  /* 0x00000000030ec983 */ /* 0x000ee20000100800 */
[----:B------:R-:W1:Y:S01]  /*2760*/  S2UR UR7, SR_CgaCtaId ;  /* 0x00000000000779c3 */ /* 0x000e620000008800 */
[----:B------:R-:W-:Y:S01]  /*2770*/  UMOV UR6, 0x400 ;  /* 0x0000040000067882 */ /* 0x000fe20000000000 */
[----:B------:R-:W-:Y:S01]  /*2780*/  HFMA2 R9, -RZ, RZ, 0.96630859375, -0.0022525787353515625 ;  /* 0x3bbb989dff097431 */ /* 0x000fe200000001ff */
[----:B------:R-:W-:Y:S01]  /*2790*/  MOV R10, 0x437c0000 ;  /* 0x437c0000000a7802 */ /* 0x000fe20000000f00 */
[----:B-1----:R-:W-:-:S06]  /*27a0*/  ULEA UR6, UR7, UR6, 0x18 ;  /* 0x0000000607067291 */ /* 0x002fcc000f8ec0ff */
[----:B------:R-:W-:-:S05]  /*27b0*/  LEA R8, R18, UR6, 0x2 ;  /* 0x0000000612087c11 */ /* 0x000fca000f8e10ff */
[----:B------:R-:W3:Y:S01]  /*27c0*/  @!P4 LDS R15, [R8+0x2000] ;  /* 0x00200000080fc984 */ /* 0x000ee20000000800 */
[----:B0-----:R-:W-:-:S04]  /*27d0*/  FADD R4, -R11, R4 ;  /* 0x000000040b047221 */ /* 0x001fc80000000100 */
[----:B------:R-:W-:-:S04]  /*27e0*/  FFMA.SAT R9, R4, R9, 0.5 ;  /* 0x3f00000004097423 */ /* 0x000fc80000002009 */
[----:B------:R-:W-:-:S04]  /*27f0*/  FFMA.RM R9, R9, R10, 12582913 ;  /* 0x4b40000109097423 */ /* 0x000fc8000000400a */
[----:B------:R-:W-:-:S04]  /*2800*/  FADD R13, R9, -12583039 ;  /* 0xcb40007f090d7421 */ /* 0x000fc80000000000 */
[----:B------:R-:W-:-:S04]  /*2810*/  FFMA R13, R4, 1.4426950216293334961, -R13 ;  /* 0x3fb8aa3b040d7823 */ /* 0x000fc8000000080d */
[----:B------:R-:W-:-:S06]  /*2820*/  FFMA R4, R4, 1.925963033500011079e-08, R13 ;  /* 0x32a5706004047823 */ /* 0x000fcc000000000d */
[----:B------:R-:W0:Y:S01]  /*2830*/  MUFU.EX2 R4, R4 ;  /* 0x0000000400047308 */ /* 0x000e220000000800 */
[----:B------:R-:W-:Y:S02]  /*2840*/  SHF.L.U32 R13, R9, 0x17, RZ ;  /* 0x00000017090d7819 */ /* 0x000fe400000006ff */
[----:B------:R-:W2:Y:S03]  /*2850*/  @!P0 LDS R9, [R8+0x2080] ;  /* 0x0020800008098984 */ /* 0x000ea60000000800 */
[----:B0-----:R-:W-:Y:S01]  /*2860*/  FMUL R13, R13, R4 ;  /* 0x000000040d0d7220 */ /* 0x001fe20000400000 */
[----:B------:R-:W-:Y:S01]  /*2870*/  FADD R20, -R11, R5 ;  /* 0x000000050b147221 */ /* 0x000fe20000000100 */
[----:B------:R-:W0:Y:S02]  /*2880*/  @!P4 LDS R4, [R8+0x2100] ;  /* 0x002100000804c984 */ /* 0x000e240000000800 */
[----:B---3--:R-:W-:-:S05]  /*2890*/  @!P4 FFMA R14, R13, R15, R14 ;  /* 0x0000000f0d0ec223 */ /* 0x008fca000000000e */
[----:B------:R1:W-:Y:S04]  /*28a0*/  @!P4 STL [R3], R14 ;  /* 0x0000000e0300c387 */ /* 0x0003e80000100800 */
[----:B------:R-:W0:Y:S01]  /*28b0*/  @!P4 LDL R15, [R3] ;  /* 0x00000000030fc983 */ /* 0x000e220000100800 */
[----:B--2---:R-:W-:-:S05]  /*28c0*/  @!P0 FFMA R12, R13, R9, R12 ;  /* 0x000000090d0c8223 */ /* 0x004fca000000000c */
[----:B------:R0:W-:Y:S04]  /*28d0*/  @!P0 STL [R3+0x4], R12 ;  /* 0x0000040c03008387 */ /* 0x0001e80000100800 */
[----:B------:R-:W2:Y:S01]  /*28e0*/  @!P0 LDL R21, [R3+0x4] ;  /* 0x0000040003158983 */ /* 0x000ea20000100800 */
[----:B------:R-:W-:-:S05]  /*28f0*/  HFMA2 R9, -RZ, RZ, 0.96630859375, -0.0022525787353515625 ;  /* 0x3bbb989dff097431 */ /* 0x000fca00000001ff */
[----:B------:R-:W-:-:S04]  /*2900*/  FFMA.SAT R5, R20, R9, 0.5 ;  /* 0x3f00000014057423 */ /* 0x000fc80000002009 */
[----:B------:R-:W-:-:S04]  /*2910*/  FFMA.RM R5, R5, R10, 12582913 ;  /* 0x4b40000105057423 */ /* 0x000fc8000000400a */
[----:B------:R-:W-:-:S04]  /*2920*/  FADD R23, R5, -12583039 ;  /* 0xcb40007f05177421 */ /* 0x000fc80000000000 */
[----:B------:R-:W-:-:S04]  /*2930*/  FFMA R23, R20, 1.4426950216293334961, -R23 ;  /* 0x3fb8aa3b14177823 */ /* 0x000fc80000000817 */
[----:B------:R-:W-:-:S06]  /*2940*/  FFMA R23, R20, 1.925963033500011079e-08, R23 ;  /* 0x32a5706014177823 */ /* 0x000fcc0000000017 */
[----:B------:R-:W3:Y:S01]  /*2950*/  MUFU.EX2 R23, R23 ;  /* 0x0000001700177308 */ /* 0x000ee20000000800 */
[----:B-1----:R-:W-:-:S05]  /*2960*/  SHF.L.U32 R14, R5, 0x17, RZ ;  /* 0x00000017050e7819 */ /* 0x002fca00000006ff */
[----:B---3--:R-:W-:-:S04]  /*2970*/  FMUL R14, R14, R23 ;  /* 0x000000170e0e7220 */ /* 0x008fc80000400000 */
[C---:B0-----:R-:W-:Y:S02]  /*2980*/  @!P4 FFMA R12, R14.reuse, R4, R15 ;  /* 0x000000040e0cc223 */ /* 0x041fe4000000000f */
[----:B------:R-:W2:Y:S04]  /*2990*/  @!P0 LDS R4, [R8+0x2180] ;  /* 0x0021800008048984 */ /* 0x000ea80000000800 */
[----:B------:R-:W-:Y:S04]  /*29a0*/  @!P4 STL [R3], R12 ;  /* 0x0000000c0300c387 */ /* 0x000fe80000100800 */
[----:B------:R-:W3:Y:S01]  /*29b0*/  @!P4 LDL R5, [R3] ;  /* 0x000000000305c983 */ /* 0x000ee20000100800 */
[----:B--2---:R-:W-:Y:S01]  /*29c0*/  @!P0 FFMA R20, R14, R4, R21 ;  /* 0x000000040e148223 */ /* 0x004fe20000000015 */
[----:B------:R-:W-:-:S02]  /*29d0*/  FADD R6, -R11, R6 ;  /* 0x000000060b067221 */ /* 0x000fc40000000100 */
[----:B------:R-:W3:Y:S04]  /*29e0*/  @!P4 LDS R4, [R8+0x2200] ;  /* 0x002200000804c984 */ /* 0x000ee80000000800 */
[----:B------:R-:W-:Y:S04]  /*29f0*/  @!P0 STL [R3+0x4], R20 ;  /* 0x0000041403008387 */ /* 0x000fe80000100800 */
[----:B------:R-:W2:Y:S01]  /*2a00*/  @!P0 LDL R15, [R3+0x4] ;  /* 0x00000400030f8983 */ /* 0x000ea20000100800 */
        /* <DEDUP_REMOVED lines=29> */
[----:B--2---:R-:W-:-:S03]  /*2be0*/  @!P0 FFMA R20, R23, R4, R6 ;  /* 0x0000000417148223 */ /* 0x004fc60000000006 */
[----:B------:R-:W0:Y:S04]  /*2bf0*/  LDS.128 R4, [R25+0x10] ;  /* 0x0000100019047984 */ /* 0x000e280000000c00 */
[----:B------:R1:W-:Y:S04]  /*2c00*/  @!P0 STL [R3+0x4], R20 ;  /* 0x0000041403008387 */ /* 0x0003e80000100800 */
[----:B------:R-:W2:Y:S01]  /*2c10*/  @!P0 LDL R21, [R3+0x4] ;  /* 0x0000040003158983 */ /* 0x000ea20000100800 */
[----:B0-----:R-:W-:-:S04]  /*2c20*/  FADD R28, -R11, R4 ;  /* 0x000000040b1c7221 */ /* 0x001fc80000000100 */
[----:B------:R-:W-:-:S04]  /*2c30*/  FFMA.SAT R27, R28, R9, 0.5 ;  /* 0x3f0000001c1b7423 */ /* 0x000fc80000002009 */
[----:B------:R-:W-:-:S04]  /*2c40*/  FFMA.RM R4, R27, R10, 12582913 ;  /* 0x4b4000011b047423 */ /* 0x000fc8000000400a */
[C---:B------:R-:W-:Y:S01]  /*2c50*/  FADD R27, R4.reuse, -12583039 ;  /* 0xcb40007f041b7421 */ /* 0x040fe20000000000 */
[----:B------:R-:W-:Y:S02]  /*2c60*/  SHF.L.U32 R12, R4, 0x17, RZ ;  /* 0x00000017040c7819 */ /* 0x000fe400000006ff */
[----:B------:R-:W3:Y:S01]  /*2c70*/  @!P4 LDS R4, [R8+0x2400] ;  /* 0x002400000804c984 */ /* 0x000ee20000000800 */
[----:B------:R-:W-:-:S04]  /*2c80*/  FFMA R27, R28, 1.4426950216293334961, -R27 ;  /* 0x3fb8aa3b1c1b7823 */ /* 0x000fc8000000081b */
[----:B------:R-:W-:Y:S02]  /*2c90*/  FFMA R27, R28, 1.925963033500011079e-08, R27 ;  /* 0x32a570601c1b7823 */ /* 0x000fe4000000001b */
[----:B------:R-:W2:Y:S04]  /*2ca0*/  @!P0 LDS R28, [R8+0x2480] ;  /* 0x00248000081c8984 */ /* 0x000ea80000000800 */
[----:B------:R-:W0:Y:S01]  /*2cb0*/  MUFU.EX2 R27, R27 ;  /* 0x0000001b001b7308 */ /* 0x000e220000000800 */
[----:B-1----:R-:W-:-:S04]  /*2cc0*/  FADD R20, -R11, R5 ;  /* 0x000000050b147221 */ /* 0x002fc80000000100 */
[----:B------:R-:W-:Y:S01]  /*2cd0*/  FFMA.SAT R5, R20, R9, 0.5 ;  /* 0x3f00000014057423 */ /* 0x000fe20000002009 */
[----:B0-----:R-:W-:Y:S02]  /*2ce0*/  FMUL R12, R12, R27 ;  /* 0x0000001b0c0c7220 */ /* 0x001fe40000400000 */
[----:B------:R-:W-:Y:S02]  /*2cf0*/  @!P0 LDS R27, [R8+0x2580] ;  /* 0x00258000081b8984 */ /* 0x000fe40000000800 */
[----:B---3--:R-:W-:Y:S01]  /*2d00*/  @!P4 FFMA R15, R12, R4, R15 ;  /* 0x000000040c0fc223 */ /* 0x008fe2000000000f */
[----:B------:R-:W-:-:S04]  /*2d10*/  FFMA.RM R4, R5, R10, 12582913 ;  /* 0x4b40000105047423 */ /* 0x000fc8000000400a */
[----:B------:R0:W-:Y:S01]  /*2d20*/  @!P4 STL [R3], R15 ;  /* 0x0000000f0300c387 */ /* 0x0001e20000100800 */
[----:B------:R-:W-:-:S04]  /*2d30*/  FADD R5, R4, -12583039 ;  /* 0xcb40007f04057421 */ /* 0x000fc80000000000 */
[----:B------:R-:W-:-:S04]  /*2d40*/  FFMA R5, R20, 1.4426950216293334961, -R5 ;  /* 0x3fb8aa3b14057823 */ /* 0x000fc80000000805 */
[----:B------:R-:W-:Y:S01]  /*2d50*/  FFMA R5, R20, 1.925963033500011079e-08, R5 ;  /* 0x32a5706014057823 */ /* 0x000fe20000000005 */
[----:B--2---:R-:W-:Y:S02]  /*2d60*/  @!P0 FFMA R21, R12, R28, R21 ;  /* 0x0000001c0c158223 */ /* 0x004fe40000000015 */
[----:B------:R-:W2:Y:S04]  /*2d70*/  @!P4 LDL R28, [R3] ;  /* 0x00000000031cc983 */ /* 0x000ea80000100800 */
[----:B------:R-:W-:Y:S04]  /*2d80*/  @!P0 STL [R3+0x4], R21 ;  /* 0x0000041503008387 */ /* 0x000fe80000100800 */
[----:B------:R-:W3:Y:S01]  /*2d90*/  @!P0 LDL R20, [R3+0x4] ;  /* 0x0000040003148983 */ /* 0x000ee20000100800 */
[----:B0-----:R-:W-:-:S03]  /*2da0*/  SHF.L.U32 R15, R4, 0x17, RZ ;  /* 0x00000017040f7819 */ /* 0x001fc600000006ff */
[----:B------:R-:W2:Y:S01]  /*2db0*/  @!P4 LDS R4, [R8+0x2500] ;  /* 0x002500000804c984 */ /* 0x000ea20000000800 */
[----:B------:R-:W0:Y:S01]  /*2dc0*/  MUFU.EX2 R5, R5 ;  /* 0x0000000500057308 */ /* 0x000e220000000800 */
[----:B------:R-:W-:-:S04]  /*2dd0*/  FADD R6, -R11, R6 ;  /* 0x000000060b067221 */ /* 0x000fc80000000100 */
[----:B------:R-:W-:Y:S01]  /*2de0*/  FFMA.SAT R29, R6, R9, 0.5 ;  /* 0x3f000000061d7423 */ /* 0x000fe20000002009 */
[----:B0-----:R-:W-:-:S04]  /*2df0*/  FMUL R15, R15, R5 ;  /* 0x000000050f0f7220 */ /* 0x001fc80000400000 */
[----:B--2---:R-:W-:Y:S01]  /*2e00*/  @!P4 FFMA R28, R15, R4, R28 ;  /* 0x000000040f1cc223 */ /* 0x004fe2000000001c */
[----:B------:R-:W-:-:S04]  /*2e10*/  FFMA.RM R4, R29, R10, 12582913 ;  /* 0x4b4000011d047423 */ /* 0x000fc8000000400a */
[----:B------:R-:W-:Y:S01]  /*2e20*/  FADD R5, R4, -12583039 ;  /* 0xcb40007f04057421 */ /* 0x000fe20000000000 */
[----:B------:R-:W-:Y:S01]  /*2e30*/  @!P4 STL [R3], R28 ;  /* 0x0000001c0300c387 */ /* 0x000fe20000100800 */
[----:B---3--:R-:W-:Y:S02]  /*2e40*/  @!P0 FFMA R27, R15, R27, R20 ;  /* 0x0000001b0f1b8223 */ /* 0x008fe40000000014 */
[C---:B------:R-:W-:Y:S01]  /*2e50*/  FFMA R5, R6.reuse, 1.4426950216293334961, -R5 ;  /* 0x3fb8aa3b06057823 */ /* 0x040fe20000000805 */
[----:B------:R-:W2:Y:S03]  /*2e60*/  @!P4 LDL R21, [R3] ;  /* 0x000000000315c983 */ /* 0x000ea60000100800 */
[----:B------:R-:W-:Y:S01]  /*2e70*/  FFMA R29, R6, 1.925963033500011079e-08, R5 ;  /* 0x32a57060061d7823 */ /* 0x000fe20000000005 */
[----:B------:R-:W-:Y:S04]  /*2e80*/  @!P0 STL [R3+0x4], R27 ;  /* 0x0000041b03008387 */ /* 0x000fe80000100800 */
[----:B------:R-:W3:Y:S01]  /*2e90*/  @!P0 LDL R5, [R3+0x4] ;  /* 0x0000040003058983 */ /* 0x000ee20000100800 */
[----:B------:R-:W-:-:S03]  /*2ea0*/  SHF.L.U32 R20, R4, 0x17, RZ ;  /* 0x0000001704147819 */ /* 0x000fc600000006ff */
[----:B------:R-:W2:Y:S04]  /*2eb0*/  @!P4 LDS R4, [R8+0x2600] ;  /* 0x002600000804c984 */ /* 0x000ea80000000800 */
[----:B------:R-:W3:Y:S01]  /*2ec0*/  @!P0 LDS R28, [R8+0x2680] ;  /* 0x00268000081c8984 */ /* 0x000ee20000000800 */
[----:B------:R-:W0:Y:S02]  /*2ed0*/  MUFU.EX2 R29, R29 ;  /* 0x0000001d001d7308 */ /* 0x000e240000000800 */
[----:B0-----:R-:W-:Y:S01]  /*2ee0*/  FMUL R20, R20, R29 ;  /* 0x0000001d14147220 */ /* 0x001fe20000400000 */
[----:B------:R-:W-:-:S04]  /*2ef0*/  FADD R6, -R11, R7 ;  /* 0x000000070b067221 */ /* 0x000fc80000000100 */
[----:B------:R-:W-:Y:S01]  /*2f00*/  FFMA.SAT R7, R6, R9, 0.5 ;  /* 0x3f00000006077423 */ /* 0x000fe20000002009 */
[----:B--2---:R-:W-:-:S05]  /*2f10*/  @!P4 FFMA R21, R20, R4, R21 ;  /* 0x000000041415c223 */ /* 0x004fca0000000015 */
[----:B------:R-:W-:Y:S01]  /*2f20*/  @!P4 STL [R3], R21 ;  /* 0x000000150300c387 */ /* 0x000fe20000100800 */
[----:B---3--:R-:W-:-:S03]  /*2f30*/  @!P0 FFMA R5, R20, R28, R5 ;  /* 0x0000001c14058223 */ /* 0x008fc60000000005 */
[----:B------:R-:W2:Y:S01]  /*2f40*/  @!P4 LDL R28, [R3] ;  /* 0x00000000031cc983 */ /* 0x000ea20000100800 */
        /* <DEDUP_REMOVED lines=10> */
[----:B------:R-:W-:-:S04]  /*2ff0*/  FADD R13, RZ, R13 ;  /* 0x0000000dff0d7221 */ /* 0x000fc80000000000 */
[----:B------:R-:W-:Y:S02]  /*3000*/  FADD R13, R13, R14 ;  /* 0x0000000e0d0d7221 */ /* 0x000fe40000000000 */
[----:B------:R-:W-:Y:S01]  /*3010*/  @!P0 LDS R14, [R8+0x2880] ;  /* 0x00288000080e8984 */ /* 0x000fe20000000800 */
[----:B--2---:R-:W-:-:S03]  /*3020*/  @!P4 FFMA R27, R29, R4, R28 ;  /* 0x000000041d1bc223 */ /* 0x004fc6000000001c */
[----:B------:R-:W3:Y:S04]  /*3030*/  @!P0 LDS R4, [R8+0x2780] ;  /* 0x0027800008048984 */ /* 0x000ee80000000800 */
[----:B------:R-:W-:Y:S04]  /*3040*/  @!P4 STL [R3], R27 ;  /* 0x0000001b0300c387 */ /* 0x000fe80000100800 */
[----:B------:R-:W2:Y:S01]  /*3050*/  @!P4 LDL R28, [R3] ;  /* 0x00000000031cc983 */ /* 0x000ea20000100800 */
[----:B---3--:R-:W-:-:S05]  /*3060*/  @!P0 FFMA R6, R29, R4, R6 ;  /* 0x000000041d068223 */ /* 0x008fca0000000006 */
[----:B------:R-:W-:Y:S04]  /*3070*/  @!P0 STL [R3+0x4], R6 ;  /* 0x0000040603008387 */ /* 0x000fe80000100800 */
[----:B------:R-:W3:Y:S04]  /*3080*/  @!P0 LDL R21, [R3+0x4] ;  /* 0x0000040003158983 */ /* 0x000ee80000100800 */
[----:B------:R-:W0:Y:S01]  /*3090*/  LDS.128 R4, [R25+0x20] ;  /* 0x0000200019047984 */ /* 0x000e220000000c00 */
[----:B------:R-:W-:-:S04]  /*30a0*/  FADD R22, R13, R22 ;  /* 0x000000160d167221 */ /* 0x000fc80000000000 */
        /* <DEDUP_REMOVED lines=10> */
[----:B------:R-:W2:Y:S02]  /*3150*/  @!P4 LDS R4, [R8+0x2800] ;  /* 0x002800000804c984 */ /* 0x000ea40000000800 */
[----:B--2---:R-:W-:Y:S01]  /*3160*/  @!P4 FFMA R28, R13, R4, R28 ;  /* 0x000000040d1cc223 */ /* 0x004fe2000000001c */
[----:B------:R-:W-:-:S04]  /*3170*/  FADD R4, -R11, R5 ;  /* 0x000000050b047221 */ /* 0x000fc80000000100 */
[----:B------:R-:W-:-:S04]  /*3180*/  FFMA.SAT R5, R4, R9, 0.5 ;  /* 0x3f00000004057423 */ /* 0x000fc80000002009 */
[----:B------:R-:W-:Y:S01]  /*3190*/  FFMA.RM R5, R5, R10, 12582913 ;  /* 0x4b40000105057423 */ /* 0x000fe2000000400a */
[----:B------:R-:W-:Y:S01]  /*31a0*/  @!P4 STL [R3], R28 ;  /* 0x0000001c0300c387 */ /* 0x000fe20000100800 */
[----:B---3--:R-:W-:Y:S02]  /*31b0*/  @!P0 FFMA R27, R13, R14, R21 ;  /* 0x0000000e0d1b8223 */ /* 0x008fe40000000015 */
[----:B------:R-:W-:-:S04]  /*31c0*/  FADD R21, R5, -12583039 ;  /* 0xcb40007f05157421 */ /* 0x000fc80000000000 */
[----:B------:R-:W-:-:S04]  /*31d0*/  FFMA R21, R4, 1.4426950216293334961, -R21 ;  /* 0x3fb8aa3b04157823 */ /* 0x000fc80000000815 */
[----:B------:R-:W-:Y:S02]  /*31e0*/  FFMA R4, R4, 1.925963033500011079e-08, R21 ;  /* 0x32a5706004047823 */ /* 0x000fe40000000015 */
[----:B------:R-:W2:Y:S01]  /*31f0*/  @!P4 LDL R21, [R3] ;  /* 0x000000000315c983 */ /* 0x000ea20000100800 */
[----:B------:R-:W-:-:S03]  /*3200*/  SHF.L.U32 R14, R5, 0x17, RZ ;  /* 0x00000017050e7819 */ /* 0x000fc600000006ff */
[----:B------:R-:W-:Y:S04]  /*3210*/  @!P0 STL [R3+0x4], R27 ;  /* 0x0000041b03008387 */ /* 0x000fe80000100800 */
[----:B------:R-:W3:Y:S01]  /*3220*/  @!P0 LDL R5, [R3+0x4] ;  /* 0x0000040003058983 */ /* 0x000ee20000100800 */
[----:B------:R-:W0:Y:S01]  /*3230*/  MUFU.EX2 R23, R4 ;  /* 0x0000000400177308 */ /* 0x000e220000000800 */
[----:B------:R-:W-:Y:S02]  /*3240*/  FADD R6, -R11, R6 ;  /* 0x000000060b067221 */ /* 0x000fe40000000100 */
[----:B------:R-:W-:Y:S01]  /*3250*/  @!P4 LDS R27, [R8+0x2a00] ;  /* 0x002a0000081bc984 */ /* 0x000fe20000000800 */
[----:B0-----:R-:W-:-:S03]  /*3260*/  FMUL R14, R14, R23 ;  /* 0x000000170e0e7220 */ /* 0x001fc60000400000 */
[----:B------:R-:W2:Y:S02]  /*3270*/  @!P4 LDS R23, [R8+0x2900] ;  /* 0x002900000817c984 */ /* 0x000ea40000000800 */
[C---:B--2---:R-:W-:Y:S02]  /*3280*/  @!P4 FFMA R28, R14.reuse, R23, R21 ;  /* 0x000000170e1cc223 */ /* 0x044fe40000000015 */
[----:B------:R-:W3:Y:S04]  /*3290*/  @!P0 LDS R21, [R8+0x2980] ;  /* 0x0029800008158984 */ /* 0x000ee80000000800 */
[----:B------:R0:W-:Y:S01]  /*32a0*/  @!P4 STL [R3], R28 ;  /* 0x0000001c0300c387 */ /* 0x0001e20000100800 */
[----:B---3--:R-:W-:Y:S01]  /*32b0*/  @!P0 FFMA R5, R14, R21, R5 ;  /* 0x000000150e058223 */ /* 0x008fe20000000005 */
[----:B------:R-:W-:-:S04]  /*32c0*/  FFMA.SAT R21, R6, R9, 0.5 ;  /* 0x3f00000006157423 */ /* 0x000fc80000002009 */
[----:B------:R-:W-:-:S04]  /*32d0*/  FFMA.RM R4, R21, R10, 12582913 ;  /* 0x4b40000115047423 */ /* 0x000fc8000000400a */
[----:B------:R-:W-:-:S04]  /*32e0*/  FADD R21, R4, -12583039 ;  /* 0xcb40007f04157421 */ /* 0x000fc80000000000 */
[----:B------:R-:W-:-:S04]  /*32f0*/  FFMA R21, R6, 1.4426950216293334961, -R21 ;  /* 0x3fb8aa3b06157823 */ /* 0x000fc80000000815 */
[----:B------:R-:W-:Y:S02]  /*3300*/  FFMA R21, R6, 1.925963033500011079e-08, R21 ;  /* 0x32a5706006157823 */ /* 0x000fe40000000015 */
[----:B------:R-:W2:Y:S01]  /*3310*/  @!P4 LDL R6, [R3] ;  /* 0x000000000306c983 */ /* 0x000ea20000100800 */
[----:B------:R-:W-:-:S03]  /*3320*/  SHF.L.U32 R23, R4, 0x17, RZ ;  /* 0x0000001704177819 */ /* 0x000fc600000006ff */
[----:B------:R-:W-:Y:S04]  /*3330*/  @!P0 STL [R3+0x4], R5 ;  /* 0x0000040503008387 */ /* 0x000fe80000100800 */
[----:B------:R-:W3:Y:S04]  /*3340*/  @!P0 LDL R4, [R3+0x4] ;  /* 0x0000040003048983 */ /* 0x000ee80000100800 */
[----:B------:R-:W3:Y:S01]  /*3350*/  @!P0 LDS R5, [R8+0x2a80] ;  /* 0x002a800008058984 */ /* 0x000ee20000000800 */
[----:B0-----:R-:W0:Y:S02]  /*3360*/  MUFU.EX2 R28, R21 ;  /* 0x00000015001c7308 */ /* 0x001e240000000800 */
[----:B0-----:R-:W-:-:S04]  /*3370*/  FMUL R23, R23, R28 ;  /* 0x0000001c17177220 */ /* 0x001fc80000400000 */
[----:B--2---:R-:W-:Y:S01]  /*3380*/  @!P4 FFMA R28, R23, R27, R6 ;  /* 0x0000001b171cc223 */ /* 0x004fe20000000006 */
[----:B------:R-:W-:Y:S01]  /*3390*/  FADD R6, -R11, R7 ;  /* 0x000000070b067221 */ /* 0x000fe20000000100 */
[----:B---3--:R-:W-:-:S03]  /*33a0*/  @!P0 FFMA R7, R23, R5, R4 ;  /* 0x0000000517078223 */ /* 0x008fc60000000004 */
[----:B------:R-:W-:-:S04]  /*33b0*/  FFMA.SAT R5, R6, R9, 0.5 ;  /* 0x3f00000006057423 */ /* 0x000fc80000002009 */
[----:B------:R-:W-:-:S04]  /*33c0*/  FFMA.RM R4, R5, R10, 12582913 ;  /* 0x4b40000105047423 */ /* 0x000fc8000000400a */
[----:B------:R-:W-:-:S04]  /*33d0*/  FADD R5, R4, -12583039 ;  /* 0xcb40007f04057421 */ /* 0x000fc80000000000 */
[C---:B------:R-:W-:Y:S01]  /*33e0*/  FFMA R5, R6.reuse, 1.4426950216293334961, -R5 ;  /* 0x3fb8aa3b06057823 */ /* 0x040fe20000000805 */
[----:B------:R0:W-:Y:S03]  /*33f0*/  @!P4 STL [R3], R28 ;  /* 0x0000001c0300c387 */ /* 0x0001e60000100800 */
        /* <DEDUP_REMOVED lines=8> */
[----:B------:R-:W-:Y:S01]  /*3480*/  FADD R22, R22, R12 ;  /* 0x0000000c16167221 */ /* 0x000fe20000000000 */
[C---:B--2---:R-:W-:Y:S02]  /*3490*/  @!P4 FFMA R4, R28.reuse, R4, R5 ;  /* 0x000000041c04c223 */ /* 0x044fe40000000005 */
[----:B------:R-:W3:Y:S04]  /*34a0*/  @!P0 LDS R5, [R8+0x2b80] ;  /* 0x002b800008058984 */ /* 0x000ee80000000800 */
[----:B------:R-:W-:Y:S01]  /*34b0*/  @!P4 STL [R3], R4 ;  /* 0x000000040300c387 */ /* 0x000fe20000100800 */
[----:B---3--:R-:W-:-:S03]  /*34c0*/  @!P0 FFMA R5, R28, R5, R21 ;  /* 0x000000051c058223 */ /* 0x008fc60000000015 */
[----:B------:R-:W2:Y:S04]  /*34d0*/  @!P4 LDL R21, [R3] ;  /* 0x000000000315c983 */ /* 0x000ea80000100800 */
        /* <DEDUP_REMOVED lines=20> */
[----:B------:R-:W-:-:S04]  /*3620*/  FFMA.RM R5, R5, R10, 12582913 ;  /* 0x4b40000105057423 */ /* 0x000fc8000000400a */
[----:B------:R-:W-:-:S04]  /*3630*/  FADD R15, R5, -12583039 ;  /* 0xcb40007f050f7421 */ /* 0x000fc80000000000 */
[----:B------:R-:W-:Y:S01]  /*3640*/  FFMA R15, R4, 1.4426950216293334961, -R15 ;  /* 0x3fb8aa3b040f7823 */ /* 0x000fe2000000080f */
        /* <DEDUP_REMOVED lines=11> */
[----:B--2---:R-:W-:Y:S02]  /*3700*/  @!P4 FFMA R27, R15, R5, R4 ;  /* 0x000000050f1bc223 */ /* 0x004fe40000000004 */
[----:B------:R-:W3:Y:S01]  /*3710*/  @!P0 LDS R4, [R8+0x2d80] ;  /* 0x002d800008048984 */ /* 0x000ee20000000800 */
[----:B------:R-:W-:-:S03]  /*3720*/  FFMA.SAT R5, R6, R9, 0.5 ;  /* 0x3f00000006057423 */ /* 0x000fc60000002009 */
[----:B------:R-:W-:Y:S01]  /*3730*/  @!P4 STL [R3], R27 ;  /* 0x0000001b0300c387 */ /* 0x000fe20000100800 */
[----:B---3--:R-:W-:Y:S01]  /*3740*/  @!P0 FFMA R20, R15, R4, R20 ;  /* 0x000000040f148223 */ /* 0x008fe20000000014 */
        /* <DEDUP_REMOVED lines=24> */
[----:B------:R-:W1:Y:S01]  /*38d0*/  MUFU.EX2 R6, R7 ;  /* 0x0000000700067308 */ /* 0x000e620000000800 */
[----:B0-----:R-:W-:-:S02]  /*38e0*/  SHF.L.U32 R27, R5, 0x17, RZ ;  /* 0x00000017051b7819 */ /* 0x001fc400000006ff */
[----:B------:R-:W2:Y:S03]  /*38f0*/  @!P4 LDS R5, [R8+0x2f00] ;  /* 0x002f00000805c984 */ /* 0x000ea60000000800 */
[----:B-1----:R-:W-:Y:S02]  /*3900*/  FMUL R27, R27, R6 ;  /* 0x000000061b1b7220 */ /* 0x002fe40000400000 */
[----:B------:R-:W3:Y:S01]  /*3910*/  @!P0 LDS R6, [R8+0x2f80] ;  /* 0x002f800008068984 */ /* 0x000ee20000000800 */
[----:B------:R-:W-:-:S04]  /*3920*/  FADD R29, R29, R13 ;  /* 0x0000000d1d1d7221 */ /* 0x000fc80000000000 */
[----:B------:R-:W-:-:S04]  /*3930*/  FADD R14, R29, R14 ;  /* 0x0000000e1d0e7221 */ /* 0x000fc80000000000 */
[----:B------:R-:W-:Y:S02]  /*3940*/  FADD R23, R14, R23 ;  /* 0x000000170e177221 */ /* 0x000fe40000000000 */
[----:B------:R-:W-:Y:S02]  /*3950*/  @!P0 LDS R14, [R8+0x3080] ;  /* 0x00308000080e8984 */ /* 0x000fe40000000800 */
[----:B------:R-:W-:Y:S01]  /*3960*/  FADD R28, R23, R28 ;  /* 0x0000001c171c7221 */ /* 0x000fe20000000000 */
[----:B--2---:R-:W-:-:S05]  /*3970*/  @!P4 FFMA R4, R27, R5, R4 ;  /* 0x000000051b04c223 */ /* 0x004fca0000000004 */
[----:B------:R-:W-:Y:S04]  /*3980*/  @!P4 STL [R3], R4 ;  /* 0x000000040300c387 */ /* 0x000fe80000100800 */
[----:B------:R-:W2:Y:S01]  /*3990*/  @!P4 LDL R20, [R3] ;  /* 0x000000000314c983 */ /* 0x000ea20000100800 */
[----:B---3--:R-:W-:-:S05]  /*39a0*/  @!P0 FFMA R6, R27, R6, R21 ;  /* 0x000000061b068223 */ /* 0x008fca0000000015 */
[----:B------:R-:W-:Y:S04]  /*39b0*/  @!P0 STL [R3+0x4], R6 ;  /* 0x0000040603008387 */ /* 0x000fe80000100800 */
[----:B------:R-:W3:Y:S04]  /*39c0*/  @!P0 LDL R21, [R3+0x4] ;  /* 0x0000040003158983 */ /* 0x000ee80000100800 */
        /* <DEDUP_REMOVED lines=15> */
[----:B---3--:R-:W-:-:S03]  /*3ac0*/  @!P0 FFMA R29, R13, R14, R21 ;  /* 0x0000000e0d1d8223 */ /* 0x008fc60000000015 */
[----:B------:R-:W-:-:S04]  /*3ad0*/  FADD R21, R5, -12583039 ;  /* 0xcb40007f05157421 */ /* 0x000fc80000000000 */
[C---:B------:R-:W-:Y:S01]  /*3ae0*/  FFMA R21, R4.reuse, 1.4426950216293334961, -R21 ;  /* 0x3fb8aa3b04157823 */ /* 0x040fe20000000815 */
[----:B------:R-:W-:Y:S03]  /*3af0*/  @!P4 STL [R3], R20 ;  /* 0x000000140300c387 */ /* 0x000fe60000100800 */
[----:B------:R-:W-:Y:S01]  /*3b00*/  FFMA R4, R4, 1.925963033500011079e-08, R21 ;  /* 0x32a5706004047823 */ /* 0x000fe20000000015 */
[----:B------:R-:W-:Y:S04]  /*3b10*/  @!P0 STL [R3+0x4], R29 ;  /* 0x0000041d03008387 */ /* 0x000fe80000100800 */
[----:B------:R-:W2:Y:S01]  /*3b20*/  @!P4 LDL R21, [R3] ;  /* 0x000000000315c983 */ /* 0x000ea20000100800 */
[----:B------:R-:W-:-:S03]  /*3b30*/  SHF.L.U32 R14, R5, 0x17, RZ ;  /* 0x00000017050e7819 */ /* 0x000fc600000006ff */
[----:B------:R-:W3:Y:S04]  /*3b40*/  @!P0 LDL R5, [R3+0x4] ;  /* 0x0000040003058983 */ /* 0x000ee80000100800 */
[----:B------:R-:W2:Y:S01]  /*3b50*/  @!P4 LDS R20, [R8+0x3100] ;  /* 0x003100000814c984 */ /* 0x000ea20000000800 */
[----:B------:R-:W0:Y:S02]  /*3b60*/  MUFU.EX2 R23, R4 ;  /* 0x0000000400177308 */ /* 0x000e240000000800 */
[----:B0-----:R-:W-:Y:S01]  /*3b70*/  FMUL R14, R14, R23 ;  /* 0x000000170e0e7220 */ /* 0x001fe20000400000 */
[----:B------:R-:W-:-:S03]  /*3b80*/  FADD R6, -R11, R6 ;  /* 0x000000060b067221 */ /* 0x000fc60000000100 */
        /* <DEDUP_REMOVED lines=12> */
[----:B------:R-:W3:Y:S01]  /*3c50*/  @!P0 LDL R4, [R3+0x4] ;  /* 0x0000040003048983 */ /* 0x000ee20000100800 */
[----:B0-----:R-:W0:Y:S03]  /*3c60*/  MUFU.EX2 R20, R21 ;  /* 0x0000001500147308 */ /* 0x001e260000000800 */
[----:B------:R-:W-:Y:S01]  /*3c70*/  @!P0 LDS R5, [R8+0x3280] ;  /* 0x0032800008058984 */ /* 0x000fe20000000800 */
[----:B0-----:R-:W-:-:S03]  /*3c80*/  FMUL R23, R23, R20 ;  /* 0x0000001417177220 */ /* 0x001fc60000400000 */
[----:B------:R-:W2:Y:S02]  /*3c90*/  @!P4 LDS R20, [R8+0x3200] ;  /* 0x003200000814c984 */ /* 0x000ea40000000800 */
[----:B--2---:R-:W-:Y:S01]  /*3ca0*/  @!P4 FFMA R20, R23, R20, R6 ;  /* 0x000000141714c223 */ /* 0x004fe20000000006 */
[----:B------:R-:W-:-:S04]  /*3cb0*/  FADD R6, -R11, R7 ;  /* 0x000000070b067221 */ /* 0x000fc80000000100 */
[----:B------:R-:W-:Y:S01]  /*3cc0*/  FFMA.SAT R7, R6, R9, 0.5 ;  /* 0x3f00000006077423 */ /* 0x000fe20000002009 */
[----:B---3--:R-:W-:-:S03]  /*3cd0*/  @!P0 FFMA R5, R23, R5, R4 ;  /* 0x0000000517058223 */ /* 0x008fc60000000004 */
[----:B------:R-:W-:-:S04]  /*3ce0*/  FFMA.RM R4, R7, R10, 12582913 ;  /* 0x4b40000107047423 */ /* 0x000fc8000000400a */
[----:B------:R-:W-:-:S04]  /*3cf0*/  FADD R7, R4, -12583039 ;  /* 0xcb40007f04077421 */ /* 0x000fc80000000000 */
[C---:B------:R-:W-:Y:S01]  /*3d00*/  FFMA R7, R6.reuse, 1.4426950216293334961, -R7 ;  /* 0x3fb8aa3b06077823 */ /* 0x040fe20000000807 */
[----:B------:R0:W-:Y:S03]  /*3d10*/  @!P4 STL [R3], R20 ;  /* 0x000000140300c387 */ /* 0x0001e60000100800 */
[----:B------:R-:W-:Y:S02]  /*3d20*/  FFMA R7, R6, 1.925963033500011079e-08, R7 ;  /* 0x32a5706006077823 */ /* 0x000fe40000000007 */
[----:B------:R-:W2:Y:S04]  /*3d30*/  @!P4 LDL R6, [R3] ;  /* 0x000000000306c983 */ /* 0x000ea80000100800 */
[----:B------:R-:W-:Y:S04]  /*3d40*/  @!P0 STL [R3+0x4], R5 ;  /* 0x0000040503008387 */ /* 0x000fe80000100800 */
[----:B------:R-:W3:Y:S01]  /*3d50*/  @!P0 LDL R21, [R3+0x4] ;  /* 0x0000040003158983 */ /* 0x000ee20000100800 */
[----:B------:R-:W-:-:S03]  /*3d60*/  SHF.L.U32 R29, R4, 0x17, RZ ;  /* 0x00000017041d7819 */ /* 0x000fc600000006ff */
[----:B------:R-:W2:Y:S01]  /*3d70*/  @!P4 LDS R4, [R8+0x3300] ;  /* 0x003300000804c984 */ /* 0x000ea20000000800 */
[----:B0-----:R-:W0:Y:S02]  /*3d80*/  MUFU.EX2 R20, R7 ;  /* 0x0000000700147308 */ /* 0x001e240000000800 */
[----:B0-----:R-:W-:-:S04]  /*3d90*/  FMUL R29, R29, R20 ;  /* 0x000000141d1d7220 */ /* 0x001fc80000400000 */
        /* <DEDUP_REMOVED lines=29> */
[----:B------:R-:W-:Y:S01]  /*3f70*/  @!P4 STL [R3], R22 ;  /* 0x000000160300c387 */ /* 0x000fe20000100800 */
[----:B---3--:R-:W-:Y:S02]  /*3f80*/  @!P0 FFMA R28, R12, R21, R20 ;  /* 0x000000150c1c8223 */ /* 0x008fe40000000014 */
        /* <DEDUP_REMOVED lines=12> */
[----:B------:R0:W-:Y:S01]  /*4050*/  @!P4 STL [R3], R22 ;  /* 0x000000160300c387 */ /* 0x0001e20000100800 */
[----:B---3--:R-:W-:Y:S01]  /*4060*/  @!P0 FFMA R20, R15, R4, R20 ;  /* 0x000000040f148223 */ /* 0x008fe20000000014 */
        /* <DEDUP_REMOVED lines=24> */
[----:B0-----:R-:W-:-:S03]  /*41f0*/  SHF.L.U32 R22, R4, 0x17, RZ ;  /* 0x0000001704167819 */ /* 0x001fc600000006ff */
[----:B------:R-:W2:Y:S01]  /*4200*/  @!P4 LDS R4, [R8+0x3700] ;  /* 0x003700000804c984 */ /* 0x000ea20000000800 */
[----:B------:R-:W0:Y:S02]  /*4210*/  MUFU.EX2 R7, R6 ;  /* 0x0000000600077308 */ /* 0x000e240000000800 */
[----:B0-----:R-:W-:Y:S01]  /*4220*/  FMUL R22, R22, R7 ;  /* 0x0000000716167220 */ /* 0x001fe20000400000 */
[----:B------:R-:W-:-:S04]  /*4230*/  FADD R27, R27, R13 ;  /* 0x0000000d1b1b7221 */ /* 0x000fc80000000000 */
[----:B------:R-:W-:-:S04]  /*4240*/  FADD R14, R27, R14 ;  /* 0x0000000e1b0e7221 */ /* 0x000fc80000000000 */
[----:B------:R-:W-:Y:S01]  /*4250*/  FADD R14, R14, R23 ;  /* 0x000000170e0e7221 */ /* 0x000fe20000000000 */
[C---:B--2---:R-:W-:Y:S02]  /*4260*/  @!P4 FFMA R4, R22.reuse, R4, R5 ;  /* 0x000000041604c223 */ /* 0x044fe40000000005 */
[----:B------:R-:W3:Y:S04]  /*4270*/  @!P0 LDS R5, [R8+0x3780] ;  /* 0x0037800008058984 */ /* 0x000ee80000000800 */
[----:B------:R-:W-:Y:S04]  /*4280*/  @!P4 STL [R3], R4 ;  /* 0x000000040300c387 */ /* 0x000fe80000100800 */
[----:B------:R-:W2:Y:S01]  /*4290*/  @!P4 LDL R20, [R3] ;  /* 0x000000000314c983 */ /* 0x000ea20000100800 */
[----:B---3--:R-:W-:-:S03]  /*42a0*/  @!P0 FFMA R28, R22, R5, R28 ;  /* 0x00000005161c8223 */ /* 0x008fc6000000001c */
[----:B------:R-:W0:Y:S04]  /*42b0*/  LDS.128 R4, [R25+0x60] ;  /* 0x0000600019047984 */ /* 0x000e280000000c00 */
[----:B------:R1:W-:Y:S04]  /*42c0*/  @!P0 STL [R3+0x4], R28 ;  /* 0x0000041c03008387 */ /* 0x0003e80000100800 */
[----:B-1----:R-:W3:Y:S01]  /*42d0*/  @!P0 LDL R28, [R3+0x4] ;  /* 0x00000400031c8983 */ /* 0x002ee20000100800 */
        /* <DEDUP_REMOVED lines=18> */
[----:B------:R-:W-:Y:S03]  /*4400*/  @!P4 STL [R3], R20 ;  /* 0x000000140300c387 */ /* 0x000fe60000100800 */
[----:B------:R-:W-:Y:S01]  /*4410*/  FFMA R4, R4, 1.925963033500011079e-08, R23 ;  /* 0x32a5706004047823 */ /* 0x000fe20000000017 */
[----:B------:R-:W0:Y:S04]  /*4420*/  @!P4 LDS R20, [R8+0x3900] ;  /* 0x003900000814c984 */ /* 0x000e280000000800 */
[----:B------:R-:W0:Y:S01]  /*4430*/  @!P4 LDL R23, [R3] ;  /* 0x000000000317c983 */ /* 0x000e220000100800 */
[----:B---3--:R-:W-:Y:S01]  /*4440*/  @!P0 FFMA R28, R13, R14, R28 ;  /* 0x0000000e0d1c8223 */ /* 0x008fe2000000001c */
[----:B------:R-:W-:-:S04]  /*4450*/  SHF.L.U32 R14, R5, 0x17, RZ ;  /* 0x00000017050e7819 */ /* 0x000fc800000006ff */
        /* <DEDUP_REMOVED lines=34> */
[----:B------:R-:W0:Y:S01]  /*4680*/  MUFU.EX2 R6, R7 ;  /* 0x0000000700067308 */ /* 0x000e220000000800 */
[----:B------:R-:W-:-:S02]  /*4690*/  SHF.L.U32 R23, R5, 0x17, RZ ;  /* 0x0000001705177819 */ /* 0x000fc400000006ff */
[----:B------:R-:W2:Y:S03]  /*46a0*/  @!P4 LDS R5, [R8+0x3b00] ;  /* 0x003b00000805c984 */ /* 0x000ea60000000800 */
[----:B0-----:R-:W-:Y:S02]  /*46b0*/  FMUL R23, R23, R6 ;  /* 0x0000000617177220 */ /* 0x001fe40000400000 */
[----:B------:R-:W3:Y:S01]  /*46c0*/  @!P0 LDS R6, [R8+0x3b80] ;  /* 0x003b800008068984 */ /* 0x000ee20000000800 */
[----:B------:R-:W-:-:S04]  /*46d0*/  FADD R12, R29, R12 ;  /* 0x0000000c1d0c7221 */ /* 0x000fc80000000000 */
[----:B------:R-:W-:-:S04]  /*46e0*/  FADD R12, R12, R15 ;  /* 0x0000000f0c0c7221 */ /* 0x000fc80000000000 */
[----:B------:R-:W-:Y:S01]  /*46f0*/  FADD R21, R12, R21 ;  /* 0x000000150c157221 */ /* 0x000fe20000000000 */
[----:B--2---:R-:W-:-:S05]  /*4700*/  @!P4 FFMA R4, R23, R5, R4 ;  /* 0x000000051704c223 */ /* 0x004fca0000000004 */
[----:B------:R-:W-:Y:S01]  /*4710*/  @!P4 STL [R3], R4 ;  /* 0x000000040300c387 */ /* 0x000fe20000100800 */
[----:B---3--:R-:W-:-:S03]  /*4720*/  @!P0 FFMA R6, R23, R6, R27 ;  /* 0x0000000617068223 */ /* 0x008fc6000000001b */
[----:B------:R-:W2:Y:S04]  /*4730*/  @!P4 LDL R27, [R3] ;  /* 0x00000000031bc983 */ /* 0x000ea80000100800 */
[----:B------:R-:W-:Y:S04]  /*4740*/  @!P0 STL [R3+0x4], R6 ;  /* 0x0000040603008387 */ /* 0x000fe80000100800 */
[----:B------:R-:W3:Y:S04]  /*4750*/  @!P0 LDL R28, [R3+0x4] ;  /* 0x00000400031c8983 */ /* 0x000ee80000100800 */
[----:B------:R-:W0:Y:S01]  /*4760*/  LDS.128 R4, [R25+0x70] ;  /* 0x0000700019047984 */ /* 0x000e220000000c00 */
[----:B------:R-:W-:Y:S01]  /*4770*/  FADD R22, R21, R22 ;  /* 0x0000001615167221 */ /* 0x000fe20000000000 */
[----:B0-----:R-:W-:-:S04]  /*4780*/  FADD R4, -R11, R4 ;  /* 0x000000040b047221 */ /* 0x001fc80000000100 */
[----:B------:R-:W-:-:S04]  /*4790*/  FFMA.SAT R15, R4, R9, 0.5 ;  /* 0x3f000000040f7423 */ /* 0x000fc80000002009 */
[----:B------:R-:W-:-:S04]  /*47a0*/  FFMA.RM R12, R15, R10, 12582913 ;  /* 0x4b4000010f0c7423 */ /* 0x000fc8000000400a */
[----:B------:R-:W-:-:S04]  /*47b0*/  FADD R15, R12, -12583039 ;  /* 0xcb40007f0c0f7421 */ /* 0x000fc80000000000 */
[----:B------:R-:W-:-:S04]  /*47c0*/  FFMA R15, R4, 1.4426950216293334961, -R15 ;  /* 0x3fb8aa3b040f7823 */ /* 0x000fc8000000080f */
[----:B------:R-:W-:Y:S01]  /*47d0*/  FFMA R21, R4, 1.925963033500011079e-08, R15 ;  /* 0x32a5706004157823 */ /* 0x000fe2000000000f */
[----:B------:R-:W-:Y:S01]  /*47e0*/  SHF.L.U32 R4, R12, 0x17, RZ ;  /* 0x000000170c047819 */ /* 0x000fe200000006ff */
[----:B------:R-:W-:Y:S04]  /*47f0*/  @!P0 LDS R15, [R8+0x3c80] ;  /* 0x003c8000080f8984 */ /* 0x000fe80000000800 */
[----:B------:R-:W2:Y:S01]  /*4800*/  @!P4 LDS R12, [R8+0x3c00] ;  /* 0x003c0000080cc984 */ /* 0x000ea20000000800 */
[----:B------:R-:W0:Y:S01]  /*4810*/  MUFU.EX2 R21, R21 ;  /* 0x0000001500157308 */ /* 0x000e220000000800 */
[C---:B------:R-:W-:Y:S01]  /*4820*/  FADD R5, -R11.reuse, R5 ;  /* 0x000000050b057221 */ /* 0x040fe20000000100 */
[----:B------:R-:W-:Y:S01]  /*4830*/  FADD R6, -R11, R6 ;  /* 0x000000060b067221 */ /* 0x000fe20000000100 */
[----:B0-----:R-:W-:-:S04]  /*4840*/  FMUL R4, R4, R21 ;  /* 0x0000001504047220 */ /* 0x001fc80000400000 */
[----:B--2---:R-:W-:Y:S01]  /*4850*/  @!P4 FFMA R27, R4, R12, R27 ;  /* 0x0000000c041bc223 */ /* 0x004fe2000000001b */
[----:B------:R-:W-:-:S04]  /*4860*/  FADD R12, -R11, R7 ;  /* 0x000000070b0c7221 */ /* 0x000fc80000000100 */
[----:B------:R-:W-:Y:S04]  /*4870*/  @!P4 STL [R3], R27 ;  /* 0x0000001b0300c387 */ /* 0x000fe80000100800 */
[----:B------:R-:W2:Y:S01]  /*4880*/  @!P4 LDL R11, [R3] ;  /* 0x00000000030bc983 */ /* 0x000ea20000100800 */
[----:B------:R-:W-:Y:S01]  /*4890*/  FFMA.SAT R7, R5, R9, 0.5 ;  /* 0x3f00000005077423 */ /* 0x000fe20000002009 */
[----:B---3--:R-:W-:-:S03]  /*48a0*/  @!P0 FFMA R15, R4, R15, R28 ;  /* 0x0000000f040f8223 */ /* 0x008fc6000000001c */
        /* <DEDUP_REMOVED lines=10> */
[----:B--2---:R-:W-:Y:S02]  /*4950*/  @!P4 FFMA R27, R5, R7, R11 ;  /* 0x00000007051bc223 */ /* 0x004fe4000000000b */
[----:B------:R-:W3:Y:S01]  /*4960*/  @!P0 LDS R11, [R8+0x3d80] ;  /* 0x003d8000080b8984 */ /* 0x000ee20000000800 */
[----:B------:R-:W-:-:S04]  /*4970*/  FFMA.SAT R7, R6, R9, 0.5 ;  /* 0x3f00000006077423 */ /* 0x000fc80000002009 */
[----:B------:R-:W-:Y:S01]  /*4980*/  FFMA.RM R7, R7, R10, 12582913 ;  /* 0x4b40000107077423 */ /* 0x000fe2000000400a */
[----:B------:R-:W-:Y:S04]  /*4990*/  @!P4 STL [R3], R27 ;  /* 0x0000001b0300c387 */ /* 0x000fe80000100800 */
[----:B------:R-:W2:Y:S04]  /*49a0*/  @!P4 LDL R15, [R3] ;  /* 0x00000000030fc983 */ /* 0x000ea80000100800 */
[----:B------:R-:W-:Y:S01]  /*49b0*/  @!P0 LDS R27, [R8+0x3e80] ;  /* 0x003e8000081b8984 */ /* 0x000fe20000000800 */
[----:B---3--:R-:W-:Y:S01]  /*49c0*/  @!P0 FFMA R28, R5, R11, R28 ;  /* 0x0000000b051c8223 */ /* 0x008fe2000000001c */
        /* <DEDUP_REMOVED lines=10> */
[----:B------:R-:W-:-:S04]  /*4a70*/  FFMA.SAT R7, R12, R9, 0.5 ;  /* 0x3f0000000c077423 */ /* 0x000fc80000002009 */
[----:B------:R-:W-:Y:S01]  /*4a80*/  FFMA.RM R7, R7, R10, 12582913 ;  /* 0x4b40000107077423 */ /* 0x000fe2000000400a */
[----:B------:R-:W-:Y:S01]  /*4a90*/  @!P4 STL [R3], R15 ;  /* 0x0000000f0300c387 */ /* 0x000fe20000100800 */
[----:B---3--:R-:W-:Y:S02]  /*4aa0*/  @!P0 FFMA R27, R6, R27, R11 ;  /* 0x0000001b061b8223 */ /* 0x008fe4000000000b */
[----:B------:R-:W-:-:S04]  /*4ab0*/  FADD R11, R7, -12583039 ;  /* 0xcb40007f070b7421 */ /* 0x000fc80000000000 */
[----:B------:R-:W-:-:S04]  /*4ac0*/  FFMA R11, R12, 1.4426950216293334961, -R11 ;  /* 0x3fb8aa3b0c0b7823 */ /* 0x000fc8000000080b */
[----:B------:R-:W-:Y:S02]  /*4ad0*/  FFMA R21, R12, 1.925963033500011079e-08, R11 ;  /* 0x32a570600c157823 */ /* 0x000fe4000000000b */
[----:B------:R-:W2:Y:S04]  /*4ae0*/  @!P4 LDL R12, [R3] ;  /* 0x00000000030cc983 */ /* 0x000ea80000100800 */
[----:B------:R-:W-:Y:S04]  /*4af0*/  @!P0 STL [R3+0x4], R27 ;  /* 0x0000041b03008387 */ /* 0x000fe80000100800 */
[----:B------:R-:W3:Y:S04]  /*4b00*/  @!P0 LDL R28, [R3+0x4] ;  /* 0x00000400031c8983 */ /* 0x000ee80000100800 */
[----:B------:R-:W2:Y:S01]  /*4b10*/  @!P4 LDS R11, [R8+0x3f00] ;  /* 0x003f0000080bc984 */ /* 0x000ea20000000800 */
[----:B------:R-:W0:Y:S01]  /*4b20*/  MUFU.EX2 R21, R21 ;  /* 0x0000001500157308 */ /* 0x000e220000000800 */
[----:B------:R-:W-:-:S05]  /*4b30*/  SHF.L.U32 R7, R7, 0x17, RZ ;  /* 0x0000001707077819 */ /* 0x000fca00000006ff */
[----:B0-----:R-:W-:-:S04]  /*4b40*/  FMUL R7, R7, R21 ;  /* 0x0000001507077220 */ /* 0x001fc80000400000 */
[C---:B--2---:R-:W-:Y:S02]  /*4b50*/  @!P4 FFMA R15, R7.reuse, R11, R12 ;  /* 0x0000000b070fc223 */ /* 0x044fe4000000000c */
[----:B------:R-:W3:Y:S04]  /*4b60*/  @!P0 LDS R11, [R8+0x3f80] ;  /* 0x003f8000080b8984 */ /* 0x000ee80000000800 */
[----:B------:R0:W-:Y:S01]  /*4b70*/  @!P4 STL [R3], R15 ;  /* 0x0000000f0300c387 */ /* 0x0001e20000100800 */
[----:B---3--:R-:W-:Y:S01]  /*4b80*/  @!P0 FFMA R28, R7, R11, R28 ;  /* 0x0000000b071c8223 */ /* 0x008fe2000000001c */
[----:B------:R-:W-:-:S04]  /*4b90*/  SHF.R.U32.HI R11, RZ, 0x4, R19 ;  /* 0x00000004ff0b7819 */ /* 0x000fc80000011613 */
[----:B------:R-:W-:Y:S01]  /*4ba0*/  LEA R11, R11, R16, 0x2 ;  /* 0x000000100b0b7211 */ /* 0x000fe200078e10ff */
        /* <DEDUP_REMOVED lines=15> */
[----:B------:R-:W4:Y:S04]  /*4ca0*/  @!P0 LDL R13, [R1+0xc] ;  /* 0x00000c00010d8983 */ /* 0x000f280000100800 */
[----:B------:R-:W2:Y:S04]  /*4cb0*/  LDS.128 R4, [R25+0x800] ;  /* 0x0008000019047984 */ /* 0x000ea80000000c00 */
[----:B------:R-:W-:Y:S04]  /*4cc0*/  @!P0 LDS R20, [R8+0x2080] ;  /* 0x0020800008148984 */ /* 0x000fe80000000800 */
        /* <DEDUP_REMOVED lines=12> */
[-C--:B---3--:R-:W-:Y:S01]  /*4d90*/  @!P4 FFMA R12, R4, R14.reuse, R15 ;  /* 0x0000000e040cc223 */ /* 0x088fe2000000000f */
[----:B----4-:R-:W-:Y:S01]  /*4da0*/  @!P0 FFMA R20, R20, R14, R13 ;  /* 0x0000000e14148223 */ /* 0x010fe2000000000d */
[----:B------:R-:W-:Y:S01]  /*4db0*/  FADD R22, -R11, R5 ;  /* 0x000000050b167221 */ /* 0x000fe20000000100 */
[----:B------:R-:W0:Y:S04]  /*4dc0*/  @!P4 LDS R4, [R8+0x2100] ;  /* 0x002100000804c984 */ /* 0x000e280000000800 */
[----:B------:R1:W-:Y:S04]  /*4dd0*/  @!P4 STL [R1+0x8], R12 ;  /* 0x0000080c0100c387 */ /* 0x0003e80000100800 */
[----:B------:R-:W0:Y:S04]  /*4de0*/  @!P4 LDL R15, [R1+0x8] ;  /* 0x00000800010fc983 */ /* 0x000e280000100800 */
[----:B------:R0:W-:Y:S04]  /*4df0*/  @!P0 STL [R1+0xc], R20 ;  /* 0x00000c1401008387 */ /* 0x0001e80000100800 */
[----:B------:R-:W2:Y:S01]  /*4e00*/  @!P0 LDL R13, [R1+0xc] ;  /* 0x00000c00010d8983 */ /* 0x000ea20000100800 */
[----:B------:R-:W-:-:S04]  /*4e10*/  FFMA.SAT R5, R22, R9, 0.5 ;  /* 0x3f00000016057423 */ /* 0x000fc80000002009 */
[----:B------:R-:W-:-:S04]  /*4e20*/  FFMA.RM R5, R5, R10, 12582913 ;  /* 0x4b40000105057423 */ /* 0x000fc8000000400a */
[C---:B------:R-:W-:Y:S01]  /*4e30*/  FADD R21, R5.reuse, -12583039 ;  /* 0xcb40007f05157421 */ /* 0x040fe20000000000 */
[----:B-1----:R-:W-:-:S03]  /*4e40*/  SHF.L.U32 R12, R5, 0x17, RZ ;  /* 0x00000017050c7819 */ /* 0x002fc600000006ff */
[----:B------:R-:W-:-:S04]  /*4e50*/  FFMA R21, R22, 1.4426950216293334961, -R21 ;  /* 0x3fb8aa3b16157823 */ /* 0x000fc80000000815 */
[----:B------:R-:W-:Y:S02]  /*4e60*/  FFMA R21, R22, 1.925963033500011079e-08, R21 ;  /* 0x32a5706016157823 */ /* 0x000fe40000000015 */
[----:B------:R-:W2:Y:S04]  /*4e70*/  @!P0 LDS R22, [R8+0x2180] ;  /* 0x0021800008168984 */ /* 0x000ea80000000800 */
[----:B------:R-:W1:Y:S02]  /*4e80*/  MUFU.EX2 R21, R21 ;  /* 0x0000001500157308 */ /* 0x000e640000000800 */
[----:B-1----:R-:W-:-:S04]  /*4e90*/  FMUL R12, R12, R21 ;  /* 0x000000150c0c7220 */ /* 0x002fc80000400000 */
[-C--:B0-----:R-:W-:Y:S01]  /*4ea0*/  @!P4 FFMA R20, R4, R12.reuse, R15 ;  /* 0x0000000c0414c223 */ /* 0x081fe2000000000f */
[----:B------:R-:W-:Y:S01]  /*4eb0*/  FADD R6, -R11, R6 ;  /* 0x000000060b067221 */ /* 0x000fe20000000100 */
[----:B------:R-:W0:Y:S04]  /*4ec0*/  @!P4 LDS R4, [R8+0x2200] ;  /* 0x002200000804c984 */ /* 0x000e280000000800 */
[----:B------:R1:W-:Y:S04]  /*4ed0*/  @!P4 STL [R1+0x8], R20 ;  /* 0x000008140100c387 */ /* 0x0003e80000100800 */
[----:B------:R-:W0:Y:S01]  /*4ee0*/  @!P4 LDL R5, [R1+0x8] ;  /* 0x000008000105c983 */ /* 0x000e220000100800 */
[----:B--2---:R-:W-:-:S05]  /*4ef0*/  @!P0 FFMA R22, R22, R12, R13 ;  /* 0x0000000c16168223 */ /* 0x004fca000000000d */
[----:B------:R0:W-:Y:S04]  /*4f00*/  @!P0 STL [R1+0xc], R22 ;  /* 0x00000c1601008387 */ /* 0x0001e80000100800 */
[----:B------:R-:W2:Y:S01]  /*4f10*/  @!P0 LDL R13, [R1+0xc] ;  /* 0x00000c00010d8983 */ /* 0x000ea20000100800 */
[----:B------:R-:W-:-:S04]  /*4f20*/  FFMA.SAT R15, R6, R9, 0.5 ;  /* 0x3f000000060f7423 */ /* 0x000fc80000002009 */
[----:B------:R-:W-:-:S04]  /*4f30*/  FFMA.RM R15, R15, R10, 12582913 ;  /* 0x4b4000010f0f7423 */ /* 0x000fc8000000400a */
[C---:B------:R-:W-:Y:S01]  /*4f40*/  FADD R21, R15.reuse, -12583039 ;  /* 0xcb40007f0f157421 */ /* 0x040fe20000000000 */
[----:B-1----:R-:W-:-:S03]  /*4f50*/  SHF.L.U32 R20, R15, 0x17, RZ ;  /* 0x000000170f147819 */ /* 0x002fc600000006ff */
[----:B------:R-:W-:-:S04]  /*4f60*/  FFMA R21, R6, 1.4426950216293334961, -R21 ;  /* 0x3fb8aa3b06157823 */ /* 0x000fc80000000815 */
[----:B------:R-:W-:-:S06]  /*4f70*/  FFMA R21, R6, 1.925963033500011079e-08, R21 ;  /* 0x32a5706006157823 */ /* 0x000fcc0000000015 */
[----:B------:R-:W1:Y:S02]  /*4f80*/  MUFU.EX2 R21, R21 ;  /* 0x0000001500157308 */ /* 0x000e640000000800 */
[----:B-1----:R-:W-:Y:S01]  /*4f90*/  FMUL R20, R20, R21 ;  /* 0x0000001514147220 */ /* 0x002fe20000400000 */
[----:B------:R-:W-:Y:S01]  /*4fa0*/  FADD R7, -R11, R7 ;  /* 0x000000070b077221 */ /* 0x000fe20000000100 */
[----:B------:R-:W-:Y:S02]  /*4fb0*/  @!P0 LDS R21, [R8+0x2380] ;  /* 0x0023800008158984 */ /* 0x000fe40000000800 */
[-C--:B0-----:R-:W-:Y:S02]  /*4fc0*/  @!P4 FFMA R22, R4, R20.reuse, R5 ;  /* 0x000000140416c223 */ /* 0x081fe40000000005 */
[----:B------:R-:W0:Y:S04]  /*4fd0*/  @!P4 LDS R5, [R8+0x2300] ;  /* 0x002300000805c984 */ /* 0x000e280000000800 */
[----:B------:R1:W-:Y:S04]  /*4fe0*/  @!P4 STL [R1+0x8], R22 ;  /* 0x000008160100c387 */ /* 0x0003e80000100800 */
[----:B------:R-:W0:Y:S01]  /*4ff0*/  @!P4 LDL R4, [R1+0x8] ;  /* 0x000008000104c983 */ /* 0x000e220000100800 */
[----:B--2---:R-:W-:-:S05]  /*5000*/  @!P0 FFMA R28, R28, R20, R13 ;  /* 0x000000141c1c8223 */ /* 0x004fca000000000d */
[----:B------:R2:W-:Y:S04]  /*5010*/  @!P0 STL [R1+0xc], R28 ;  /* 0x00000c1c01008387 */ /* 0x0005e80000100800 */
[----:B------:R-:W3:Y:S01]  /*5020*/  @!P0 LDL R6, [R1+0xc] ;  /* 0x00000c0001068983 */ /* 0x000ee20000100800 */
[----:B------:R-:W-:-:S04]  /*5030*/  FFMA.SAT R13, R7, R9, 0.5 ;  /* 0x3f000000070d7423 */ /* 0x000fc80000002009 */
        /* <DEDUP_REMOVED lines=9> */
[----:B------:R-:W4:Y:S01]  /*50d0*/  @!P4 LDL R22, [R1+0x8] ;  /* 0x000008000116c983 */ /* 0x000f220000100800 */
[----:B---3--:R-:W-:-:S03]  /*50e0*/  @!P0 FFMA R21, R21, R29, R6 ;  /* 0x0000001d15158223 */ /* 0x008fc60000000006 */
[----:B------:R-:W0:Y:S04]  /*50f0*/  LDS.128 R4, [R25+0x810] ;  /* 0x0008100019047984 */ /* 0x000e280000000c00 */
[----:B------:R-:W-:Y:S04]  /*5100*/  @!P0 STL [R1+0xc], R21 ;  /* 0x00000c1501008387 */ /* 0x000fe80000100800 */
[----:B--2---:R-:W2:Y:S04]  /*5110*/  @!P0 LDL R28, [R1+0xc] ;  /* 0x00000c00011c8983 */ /* 0x004ea80000100800 */
        /* <DEDUP_REMOVED lines=8> */
[----:B------:R-:W4:Y:S04]  /*51a0*/  @!P4 LDS R15, [R8+0x2400] ;  /* 0x00240000080fc984 */ /* 0x000f280000000800 */
[----:B------:R-:W0:Y:S02]  /*51b0*/  MUFU.EX2 R23, R23 ;  /* 0x0000001700177308 */ /* 0x000e240000000800 */
[----:B0-----:R-:W-:Y:S02]  /*51c0*/  FMUL R13, R13, R23 ;  /* 0x000000170d0d7220 */ /* 0x001fe40000400000 */
[----:B------:R-:W0:Y:S02]  /*51d0*/  @!P4 LDS R23, [R8+0x2500] ;  /* 0x002500000817c984 */ /* 0x000e240000000800 */
[----:B----4-:R-:W-:Y:S01]  /*51e0*/  @!P4 FFMA R15, R15, R13, R22 ;  /* 0x0000000d0f0fc223 */ /* 0x010fe20000000016 */
[----:B------:R-:W-:-:S04]  /*51f0*/  FADD R22, -R11, R5 ;  /* 0x000000050b167221 */ /* 0x000fc80000000100 */
[----:B------:R-:W-:Y:S01]  /*5200*/  FFMA.SAT R5, R22, R9, 0.5 ;  /* 0x3f00000016057423 */ /* 0x000fe20000002009 */
[----:B------:R1:W-:Y:S03]  /*5210*/  @!P4 STL [R1+0x8], R15 ;  /* 0x0000080f0100c387 */ /* 0x0003e60000100800 */
[----:B------:R-:W-:Y:S01]  /*5220*/  FFMA.RM R4, R5, R10, 12582913 ;  /* 0x4b40000105047423 */ /* 0x000fe2000000400a */
[----:B--2---:R-:W-:-:S03]  /*5230*/  @!P0 FFMA R5, R21, R13, R28 ;  /* 0x0000000d15058223 */ /* 0x004fc6000000001c */
[----:B------:R-:W-:Y:S01]  /*5240*/  FADD R21, R4, -12583039 ;  /* 0xcb40007f04157421 */ /* 0x000fe20000000000 */
[----:B------:R-:W0:Y:S03]  /*5250*/  @!P4 LDL R28, [R1+0x8] ;  /* 0x00000800011cc983 */ /* 0x000e260000100800 */
[C---:B------:R-:W-:Y:S01]  /*5260*/  FFMA R21, R22.reuse, 1.4426950216293334961, -R21 ;  /* 0x3fb8aa3b16157823 */ /* 0x040fe20000000815 */
[----:B------:R2:W-:Y:S03]  /*5270*/  @!P0 STL [R1+0xc], R5 ;  /* 0x00000c0501008387 */ /* 0x0005e60000100800 */
[----:B------:R-:W-:Y:S02]  /*5280*/  FFMA R21, R22, 1.925963033500011079e-08, R21 ;  /* 0x32a5706016157823 */ /* 0x000fe40000000015 */
[----:B------:R-:W3:Y:S04]  /*5290*/  @!P0 LDL R22, [R1+0xc] ;  /* 0x00000c0001168983 */ /* 0x000ee80000100800 */
[----:B------:R-:W4:Y:S01]  /*52a0*/  MUFU.EX2 R21, R21 ;  /* 0x0000001500157308 */ /* 0x000f220000000800 */
[----:B-1----:R-:W-:Y:S01]  /*52b0*/  SHF.L.U32 R15, R4, 0x17, RZ ;  /* 0x00000017040f7819 */ /* 0x002fe200000006ff */
[----:B------:R-:W-:-:S04]  /*52c0*/  FADD R6, -R11, R6 ;  /* 0x000000060b067221 */ /* 0x000fc80000000100 */
[----:B----4-:R-:W-:-:S04]  /*52d0*/  FMUL R15, R15, R21 ;  /* 0x000000150f0f7220 */ /* 0x010fc80000400000 */
[----:B0-----:R-:W-:Y:S01]  /*52e0*/  @!P4 FFMA R28, R23, R15, R28 ;  /* 0x0000000f171cc223 */ /* 0x001fe2000000001c */
[----:B------:R-:W-:-:S04]  /*52f0*/  FFMA.SAT R23, R6, R9, 0.5 ;  /* 0x3f00000006177423 */ /* 0x000fc80000002009 */
[----:B------:R-:W-:Y:S01]  /*5300*/  FFMA.RM R4, R23, R10, 12582913 ;  /* 0x4b40000117047423 */ /* 0x000fe2000000400a */
[----:B------:R-:W-:Y:S03]  /*5310*/  @!P4 STL [R1+0x8], R28 ;  /* 0x0000081c0100c387 */ /* 0x000fe60000100800 */
[----:B--2---:R-:W-:Y:S01]  /*5320*/  FADD R5, R4, -12583039 ;  /* 0xcb40007f04057421 */ /* 0x004fe20000000000 */
[----:B------:R-:W2:Y:S01]  /*5330*/  @!P4 LDL R21, [R1+0x8] ;  /* 0x000008000115c983 */ /* 0x000ea20000100800 */
[----:B---3--:R-:W-:Y:S02]  /*5340*/  @!P0 FFMA R23, R27, R15, R22 ;  /* 0x0000000f1b178223 */ /* 0x008fe40000000016 */
[C---:B------:R-:W-:Y:S01]  /*5350*/  FFMA R5, R6.reuse, 1.4426950216293334961, -R5 ;  /* 0x3fb8aa3b06057823 */ /* 0x040fe20000000805 */
[----:B------:R-:W-:Y:S03]  /*5360*/  @!P0 LDS R28, [R8+0x2680] ;  /* 0x00268000081c8984 */ /* 0x000fe60000000800 */
[----:B------:R-:W-:Y:S01]  /*5370*/  FFMA R27, R6, 1.925963033500011079e-08, R5 ;  /* 0x32a57060061b7823 */ /* 0x000fe20000000005 */
[----:B------:R-:W-:Y:S04]  /*5380*/  @!P0 STL [R1+0xc], R23 ;  /* 0x00000c1701008387 */ /* 0x000fe80000100800 */
[----:B------:R-:W3:Y:S01]  /*5390*/  @!P0 LDL R5, [R1+0xc] ;  /* 0x00000c0001058983 */ /* 0x000ee20000100800 */
[----:B------:R-:W-:-:S03]  /*53a0*/  SHF.L.U32 R22, R4, 0x17, RZ ;  /* 0x0000001704167819 */ /* 0x000fc600000006ff */
[----:B------:R-:W2:Y:S01]  /*53b0*/  @!P4 LDS R4, [R8+0x2600] ;  /* 0x002600000804c984 */ /* 0x000ea20000000800 */
[----:B------:R-:W0:Y:S01]  /*53c0*/  MUFU.EX2 R27, R27 ;  /* 0x0000001b001b7308 */ /* 0x000e220000000800 */
[----:B------:R-:W-:-:S04]  /*53d0*/  FADD R6, -R11, R7 ;  /* 0x000000070b067221 */ /* 0x000fc80000000100 */
[----:B------:R-:W-:Y:S01]  /*53e0*/  FFMA.SAT R7, R6, R9, 0.5 ;  /* 0x3f00000006077423 */ /* 0x000fe20000002009 */
[----:B0-----:R-:W-:Y:S02]  /*53f0*/  FMUL R22, R22, R27 ;  /* 0x0000001b16167220 */ /* 0x001fe40000400000 */
[----:B------:R-:W-:Y:S02]  /*5400*/  @!P0 LDS R27, [R8+0x2780] ;  /* 0x00278000081b8984 */ /* 0x000fe40000000800 */
[----:B--2---:R-:W-:Y:S01]  /*5410*/  @!P4 FFMA R21, R4, R22, R21 ;  /* 0x000000160415c223 */ /* 0x004fe20000000015 */
[----:B------:R-:W-:-:S04]  /*5420*/  FFMA.RM R4, R7, R10, 12582913 ;  /* 0x4b40000107047423 */ /* 0x000fc8000000400a */
[----:B------:R-:W-:Y:S01]  /*5430*/  FADD R7, R4, -12583039 ;  /* 0xcb40007f04077421 */ /* 0x000fe20000000000 */
[----:B------:R-:W-:Y:S03]  /*5440*/  @!P4 STL [R1+0x8], R21 ;  /* 0x000008150100c387 */ /* 0x000fe60000100800 */
[----:B------:R-:W-:Y:S01]  /*5450*/  FFMA R7, R6, 1.4426950216293334961, -R7 ;  /* 0x3fb8aa3b06077823 */ /* 0x000fe20000000807 */
[----:B------:R-:W0:Y:S01]  /*5460*/  @!P4 LDS R21, [R8+0x2700] ;  /* 0x002700000815c984 */ /* 0x000e220000000800 */
[----:B---3--:R-:W-:Y:S02]  /*5470*/  @!P0 FFMA R5, R28, R22, R5 ;  /* 0x000000161c058223 */ /* 0x008fe40000000005 */
[----:B------:R-:W-:Y:S01]  /*5480*/  FFMA R7, R6, 1.925963033500011079e-08, R7 ;  /* 0x32a5706006077823 */ /* 0x000fe20000000007 */
[----:B------:R-:W0:Y:S04]  /*5490*/  @!P4 LDL R28, [R1+0x8] ;  /* 0x00000800011cc983 */ /* 0x000e280000100800 */
[----:B------:R1:W-:Y:S04]  /*54a0*/  @!P0 STL [R1+0xc], R5 ;  /* 0x00000c0501008387 */ /* 0x0003e80000100800 */
[----:B------:R-:W2:Y:S01]  /*54b0*/  @!P0 LDL R6, [R1+0xc] ;  /* 0x00000c0001068983 */ /* 0x000ea20000100800 */
[----:B------:R-:W3:Y:S01]  /*54c0*/  MUFU.EX2 R7, R7 ;  /* 0x0000000700077308 */ /* 0x000ee20000000800 */
[----:B------:R-:W-:-:S05]  /*54d0*/  SHF.L.U32 R23, R4, 0x17, RZ ;  /* 0x0000001704177819 */ /* 0x000fca00000006ff */
[----:B---3--:R-:W-:Y:S01]  /*54e0*/  FMUL R23, R23, R7 ;  /* 0x0000000717177220 */ /* 0x008fe20000400000 */
[----:B-1----:R-:W-:-:S04]  /*54f0*/  FADD R5, RZ, R14 ;  /* 0x0000000eff057221 */ /* 0x002fc80000000000 */
[----:B------:R-:W-:-:S04]  /*5500*/  FADD R5, R5, R12 ;  /* 0x0000000c05057221 */ /* 0x000fc80000000000 */
[----:B------:R-:W-:Y:S01]  /*5510*/  FADD R20, R5, R20 ;  /* 0x0000001405147221 */ /* 0x000fe20000000000 */
[-C--:B0-----:R-:W-:Y:S01]  /*5520*/  @!P4 FFMA R28, R21, R23.reuse, R28 ;  /* 0x00000017151cc223 */ /* 0x081fe2000000001c */
[----:B--2---:R-:W-:-:S04]  /*5530*/  @!P0 FFMA R6, R27, R23, R6 ;  /* 0x000000171b068223 */ /* 0x004fc80000000006 */
[----:B------:R-:W-:Y:S04]  /*5540*/  @!P4 STL [R1+0x8], R28 ;  /* 0x0000081c0100c387 */ /* 0x000fe80000100800 */
[----:B------:R-:W2:Y:S04]  /*5550*/  @!P4 LDL R21, [R1+0x8] ;  /* 0x000008000115c983 */ /* 0x000ea80000100800 */
[----:B------:R-:W-:Y:S04]  /*5560*/  @!P0 STL [R1+0xc], R6 ;  /* 0x00000c0601008387 */ /* 0x000fe80000100800 */
[----:B------:R-:W3:Y:S04]  /*5570*/  @!P0 LDL R27, [R1+0xc] ;  /* 0x00000c00011b8983 */ /* 0x000ee80000100800 */
[----:B------:R-:W0:Y:S01]  /*5580*/  LDS.128 R4, [R25+0x820] ;  /* 0x0008200019047984 */ /* 0x000e220000000c00 */
[----:B------:R-:W-:-:S03]  /*5590*/  FADD R29, R20, R29 ;  /* 0x0000001d141d7221 */ /* 0x000fc60000000000 */
[----:B------:R-:W-:Y:S01]  /*55a0*/  @!P0 LDS R20, [R8+0x2880] ;  /* 0x0028800008148984 */ /* 0x000fe20000000800 */
        /* <DEDUP_REMOVED lines=11> */
[----:B------:R-:W-:Y:S01]  /*5660*/  FFMA.RM R5, R5, R10, 12582913 ;  /* 0x4b40000105057423 */ /* 0x000fe2000000400a */
[----:B0-----:R-:W-:Y:S02]  /*5670*/  FMUL R14, R14, R28 ;  /* 0x0000001c0e0e7220 */ /* 0x001fe40000400000 */
[----:B------:R-:W-:Y:S02]  /*5680*/  @!P4 LDS R28, [R8+0x2900] ;  /* 0x00290000081cc984 */ /* 0x000fe40000000800 */
[-C--:B--2---:R-:W-:Y:S01]  /*5690*/  @!P4 FFMA R12, R12, R14.reuse, R21 ;  /* 0x0000000e0c0cc223 */ /* 0x084fe20000000015 */
[----:B------:R-:W-:Y:S01]  /*56a0*/  FADD R21, R5, -12583039 ;  /* 0xcb40007f05157421 */ /* 0x000fe20000000000 */
[----:B---3--:R-:W-:-:S03]  /*56b0*/  @!P0 FFMA R20, R20, R14, R27 ;  /* 0x0000000e14148223 */ /* 0x008fc6000000001b */
[----:B------:R0:W-:Y:S04]  /*56c0*/  @!P4 STL [R1+0x8], R12 ;  /* 0x0000080c0100c387 */ /* 0x0001e80000100800 */
[----:B------:R-:W-:Y:S01]  /*56d0*/  @!P0 STL [R1+0xc], R20 ;  /* 0x00000c1401008387 */ /* 0x000fe20000100800 */
[----:B------:R-:W-:-:S03]  /*56e0*/  FFMA R21, R4, 1.4426950216293334961, -R21 ;  /* 0x3fb8aa3b04157823 */ /* 0x000fc60000000815 */
[----:B------:R-:W1:Y:S01]  /*56f0*/  @!P0 LDS R20, [R8+0x2980] ;  /* 0x0029800008148984 */ /* 0x000e620000000800 */
[----:B0-----:R-:W-:-:S03]  /*5700*/  SHF.L.U32 R12, R5, 0x17, RZ ;  /* 0x00000017050c7819 */ /* 0x001fc600000006ff */
[----:B------:R-:W1:Y:S01]  /*5710*/  @!P0 LDL R5, [R1+0xc] ;  /* 0x00000c0001058983 */ /* 0x000e620000100800 */
[----:B------:R-:W-:-:S03]  /*5720*/  FFMA R4, R4, 1.925963033500011079e-08, R21 ;  /* 0x32a5706004047823 */ /* 0x000fc60000000015 */
[----:B------:R-:W2:Y:S01]  /*5730*/  @!P4 LDL R21, [R1+0x8] ;  /* 0x000008000115c983 */ /* 0x000ea20000100800 */
[----:B------:R-:W0:Y:S01]  /*5740*/  MUFU.EX2 R27, R4 ;  /* 0x00000004001b7308 */ /* 0x000e220000000800 */
[----:B------:R-:W-:Y:S01]  /*5750*/  FADD R6, -R11, R6 ;  /* 0x000000060b067221 */ /* 0x000fe20000000100 */
[----:B0-----:R-:W-:-:S04]  /*5760*/  FMUL R12, R12, R27 ;  /* 0x0000001b0c0c7220 */ /* 0x001fc80000400000 */
[----:B-1----:R-:W-:Y:S01]  /*5770*/  @!P0 FFMA R27, R20, R12, R5 ;  /* 0x0000000c141b8223 */ /* 0x002fe20000000005 */
[----:B------:R-:W-:-:S04]  /*5780*/  FFMA.SAT R5, R6, R9, 0.5 ;  /* 0x3f00000006057423 */ /* 0x000fc80000002009 */
[----:B------:R-:W-:-:S04]  /*5790*/  FFMA.RM R4, R5, R10, 12582913 ;  /* 0x4b40000105047423 */ /* 0x000fc8000000400a */
[----:B------:R-:W-:Y:S01]  /*57a0*/  FADD R5, R4, -12583039 ;  /* 0xcb40007f04057421 */ /* 0x000fe20000000000 */
[----:B--2---:R-:W-:-:S03]  /*57b0*/  @!P4 FFMA R28, R28, R12, R21 ;  /* 0x0000000c1c1cc223 */ /* 0x004fc60000000015 */
[C---:B------:R-:W-:Y:S02]  /*57c0*/  FFMA R5, R6.reuse, 1.4426950216293334961, -R5 ;  /* 0x3fb8aa3b06057823 */ /* 0x040fe40000000805 */
[----:B------:R-:W-:Y:S02]  /*57d0*/  @!P4 STL [R1+0x8], R28 ;  /* 0x0000081c0100c387 */ /* 0x000fe40000100800 */
        /* <DEDUP_REMOVED lines=11> */
[----:B------:R0:W-:Y:S01]  /*5890*/  @!P4 STL [R1+0x8], R28 ;  /* 0x0000081c0100c387 */ /* 0x0001e20000100800 */
[----:B---3--:R-:W-:Y:S01]  /*58a0*/  @!P0 FFMA R21, R5, R20, R21 ;  /* 0x0000001405158223 */ /* 0x008fe20000000015 */
[----:B------:R-:W-:-:S04]  /*58b0*/  FFMA.SAT R5, R4, R9, 0.5 ;  /* 0x3f00000004057423 */ /* 0x000fc80000002009 */
[----:B------:R-:W-:-:S04]  /*58c0*/  FFMA.RM R5, R5, R10, 12582913 ;  /* 0x4b40000105057423 */ /* 0x000fc8000000400a */
[----:B------:R-:W-:-:S04]  /*58d0*/  FADD R7, R5, -12583039 ;  /* 0xcb40007f05077421 */ /* 0x000fc80000000000 */
[----:B------:R-:W-:-:S04]  /*58e0*/  FFMA R7, R4, 1.4426950216293334961, -R7 ;  /* 0x3fb8aa3b04077823 */ /* 0x000fc80000000807 */
[----:B------:R-:W-:Y:S02]  /*58f0*/  FFMA R7, R4, 1.925963033500011079e-08, R7 ;  /* 0x32a5706004077823 */ /* 0x000fe40000000007 */
[----:B------:R-:W2:Y:S04]  /*5900*/  @!P4 LDL R4, [R1+0x8] ;  /* 0x000008000104c983 */ /* 0x000ea80000100800 */
[----:B------:R-:W-:Y:S04]  /*5910*/  @!P0 STL [R1+0xc], R21 ;  /* 0x00000c1501008387 */ /* 0x000fe80000100800 */
[----:B0-----:R-:W3:Y:S01]  /*5920*/  @!P0 LDL R28, [R1+0xc] ;  /* 0x00000c00011c8983 */ /* 0x001ee20000100800 */
[----:B------:R-:W-:-:S03]  /*5930*/  SHF.L.U32 R27, R5, 0x17, RZ ;  /* 0x00000017051b7819 */ /* 0x000fc600000006ff */
[----:B------:R-:W2:Y:S01]  /*5940*/  @!P4 LDS R5, [R8+0x2b00] ;  /* 0x002b00000805c984 */ /* 0x000ea20000000800 */
[----:B------:R-:W0:Y:S02]  /*5950*/  MUFU.EX2 R6, R7 ;  /* 0x0000000700067308 */ /* 0x000e240000000800 */
[----:B0-----:R-:W-:-:S04]  /*5960*/  FMUL R27, R27, R6 ;  /* 0x000000061b1b7220 */ /* 0x001fc80000400000 */
[-C--:B--2---:R-:W-:Y:S02]  /*5970*/  @!P4 FFMA R6, R5, R27.reuse, R4 ;  /* 0x0000001b0506c223 */ /* 0x084fe40000000004 */
[----:B------:R-:W3:Y:S04]  /*5980*/  @!P0 LDS R5, [R8+0x2b80] ;  /* 0x002b800008058984 */ /* 0x000ee80000000800 */
[----:B------:R-:W-:Y:S01]  /*5990*/  @!P4 STL [R1+0x8], R6 ;  /* 0x000008060100c387 */ /* 0x000fe20000100800 */
[----:B---3--:R-:W-:-:S03]  /*59a0*/  @!P0 FFMA R5, R5, R27, R28 ;  /* 0x0000001b05058223 */ /* 0x008fc6000000001c */
[----:B------:R-:W2:Y:S04]  /*59b0*/  @!P4 LDL R28, [R1+0x8] ;  /* 0x00000800011cc983 */ /* 0x000ea80000100800 */
[----:B------:R-:W-:Y:S04]  /*59c0*/  @!P0 STL [R1+0xc], R5 ;  /* 0x00000c0501008387 */ /* 0x000fe80000100800 */
[----:B------:R-:W3:Y:S01]  /*59d0*/  @!P0 LDL R21, [R1+0xc] ;  /* 0x00000c0001158983 */ /* 0x000ee20000100800 */
[----:B------:R-:W-:-:S03]  /*59e0*/  FADD R4, R29, R13 ;  /* 0x0000000d1d047221 */ /* 0x000fc60000000000 */
[----:B------:R-:W-:Y:S01]  /*59f0*/  @!P0 LDS R29, [R8+0x2d80] ;  /* 0x002d8000081d8984 */ /* 0x000fe20000000800 */
[----:B------:R-:W-:-:S03]  /*5a00*/  FADD R15, R4, R15 ;  /* 0x0000000f040f7221 */ /* 0x000fc60000000000 */
        /* <DEDUP_REMOVED lines=10> */
[----:B------:R-:W2:Y:S01]  /*5ab0*/  @!P4 LDS R13, [R8+0x2c00] ;  /* 0x002c0000080dc984 */ /* 0x000ea20000000800 */
[----:B------:R-:W0:Y:S02]  /*5ac0*/  MUFU.EX2 R4, R23 ;  /* 0x0000001700047308 */ /* 0x000e240000000800 */
[----:B0-----:R-:W-:Y:S01]  /*5ad0*/  FMUL R15, R15, R4 ;  /* 0x000000040f0f7220 */ /* 0x001fe20000400000 */
[----:B------:R-:W-:-:S04]  /*5ae0*/  FADD R4, -R11, R5 ;  /* 0x000000050b047221 */ /* 0x000fc80000000100 */
[----:B------:R-:W-:-:S04]  /*5af0*/  FFMA.SAT R5, R4, R9, 0.5 ;  /* 0x3f00000004057423 */ /* 0x000fc80000002009 */
[----:B------:R-:W-:Y:S01]  /*5b00*/  FFMA.RM R5, R5, R10, 12582913 ;  /* 0x4b40000105057423 */ /* 0x000fe2000000400a */
[-C--:B--2---:R-:W-:Y:S02]  /*5b10*/  @!P4 FFMA R28, R13, R15.reuse, R28 ;  /* 0x0000000f0d1cc223 */ /* 0x084fe4000000001c */
[----:B------:R-:W3:Y:S04]  /*5b20*/  @!P0 LDS R13, [R8+0x2c80] ;  /* 0x002c8000080d8984 */ /* 0x000ee80000000800 */
[----:B------:R0:W-:Y:S01]  /*5b30*/  @!P4 STL [R1+0x8], R28 ;  /* 0x0000081c0100c387 */ /* 0x0001e20000100800 */
[----:B---3--:R-:W-:Y:S01]  /*5b40*/  @!P0 FFMA R21, R13, R15, R21 ;  /* 0x0000000f0d158223 */ /* 0x008fe20000000015 */
[----:B------:R-:W-:-:S04]  /*5b50*/  FADD R13, R5, -12583039 ;  /* 0xcb40007f050d7421 */ /* 0x000fc80000000000 */
[----:B------:R-:W-:-:S04]  /*5b60*/  FFMA R13, R4, 1.4426950216293334961, -R13 ;  /* 0x3fb8aa3b040d7823 */ /* 0x000fc8000000080d */
[----:B------:R-:W-:Y:S02]  /*5b70*/  FFMA R23, R4, 1.925963033500011079e-08, R13 ;  /* 0x32a5706004177823 */ /* 0x000fe4000000000d */
[----:B------:R-:W2:Y:S02]  /*5b80*/  @!P4 LDL R4, [R1+0x8] ;  /* 0x000008000104c983 */ /* 0x000ea40000100800 */
[----:B0-----:R-:W0:Y:S01]  /*5b90*/  MUFU.EX2 R28, R23 ;  /* 0x00000017001c7308 */ /* 0x001e220000000800 */
[----:B------:R-:W-:Y:S01]  /*5ba0*/  SHF.L.U32 R13, R5, 0x17, RZ ;  /* 0x00000017050d7819 */ /* 0x000fe200000006ff */
[----:B------:R1:W-:Y:S04]  /*5bb0*/  @!P0 STL [R1+0xc], R21 ;  /* 0x00000c1501008387 */ /* 0x0003e80000100800 */
[----:B------:R-:W2:Y:S01]  /*5bc0*/  @!P4 LDS R5, [R8+0x2d00] ;  /* 0x002d00000805c984 */ /* 0x000ea20000000800 */
[----:B0-----:R-:W-:-:S03]  /*5bd0*/  FMUL R13, R13, R28 ;  /* 0x0000001c0d0d7220 */ /* 0x001fc60000400000 */
[----:B------:R-:W3:Y:S01]  /*5be0*/  @!P0 LDL R28, [R1+0xc] ;  /* 0x00000c00011c8983 */ /* 0x000ee20000100800 */
[----:B------:R-:W-:-:S04]  /*5bf0*/  FADD R6, -R11, R6 ;  /* 0x000000060b067221 */ /* 0x000fc80000000100 */
[----:B-1----:R-:W-:Y:S01]  /*5c00*/  FFMA.SAT R21, R6, R9, 0.5 ;  /* 0x3f00000006157423 */ /* 0x002fe20000002009 */
[----:B--2---:R-:W-:-:S03]  /*5c10*/  @!P4 FFMA R5, R5, R13, R4 ;  /* 0x0000000d0505c223 */ /* 0x004fc60000000004 */
[----:B------:R-:W-:-:S04]  /*5c20*/  FFMA.RM R4, R21, R10, 12582913 ;  /* 0x4b40000115047423 */ /* 0x000fc8000000400a */
[----:B------:R-:W-:-:S04]  /*5c30*/  FADD R21, R4, -12583039 ;  /* 0xcb40007f04157421 */ /* 0x000fc80000000000 */
[C---:B------:R-:W-:Y:S01]  /*5c40*/  FFMA R21, R6.reuse, 1.4426950216293334961, -R21 ;  /* 0x3fb8aa3b06157823 */ /* 0x040fe20000000815 */
[----:B------:R-:W-:Y:S03]  /*5c50*/  @!P4 STL [R1+0x8], R5 ;  /* 0x000008050100c387 */ /* 0x000fe60000100800 */
[----:B------:R-:W-:Y:S01]  /*5c60*/  FFMA R23, R6, 1.925963033500011079e-08, R21 ;  /* 0x32a5706006177823 */ /* 0x000fe20000000015 */
[----:B------:R-:W0:Y:S04]  /*5c70*/  @!P4 LDS R5, [R8+0x2e00] ;  /* 0x002e00000805c984 */ /* 0x000e280000000800 */
[----:B------:R-:W0:Y:S01]  /*5c80*/  @!P4 LDL R6, [R1+0x8] ;  /* 0x000008000106c983 */ /* 0x000e220000100800 */
[----:B---3--:R-:W-:-:S02]  /*5c90*/  @!P0 FFMA R29, R29, R13, R28 ;  /* 0x0000000d1d1d8223 */ /* 0x008fc4000000001c */
[----:B------:R-:W1:Y:S01]  /*5ca0*/  MUFU.EX2 R28, R23 ;  /* 0x00000017001c7308 */ /* 0x000e620000000800 */
[----:B------:R-:W-:Y:S02]  /*5cb0*/  SHF.L.U32 R21, R4, 0x17, RZ ;  /* 0x0000001704157819 */ /* 0x000fe400000006ff */
[----:B------:R-:W-:Y:S01]  /*5cc0*/  @!P0 STL [R1+0xc], R29 ;  /* 0x00000c1d01008387 */ /* 0x000fe20000100800 */
[----:B------:R-:W-:-:S03]  /*5cd0*/  FADD R4, -R11, R7 ;  /* 0x000000070b047221 */ /* 0x000fc60000000100 */
[----:B------:R-:W2:Y:S01]  /*5ce0*/  @!P0 LDS R29, [R8+0x2e80] ;  /* 0x002e8000081d8984 */ /* 0x000ea20000000800 */
[----:B-1----:R-:W-:-:S03]  /*5cf0*/  FMUL R21, R21, R28 ;  /* 0x0000001c15157220 */ /* 0x002fc60000400000 */
[----:B------:R-:W2:Y:S01]  /*5d00*/  @!P0 LDL R28, [R1+0xc] ;  /* 0x00000c00011c8983 */ /* 0x000ea20000100800 */
[----:B0-----:R-:W-:Y:S01]  /*5d10*/  @!P4 FFMA R6, R5, R21, R6 ;  /* 0x000000150506c223 */ /* 0x001fe20000000006 */
[----:B------:R-:W-:-:S04]  /*5d20*/  FFMA.SAT R5, R4, R9, 0.5 ;  /* 0x3f00000004057423 */ /* 0x000fc80000002009 */
[----:B------:R-:W-:-:S04]  /*5d30*/  FFMA.RM R5, R5, R10, 12582913 ;  /* 0x4b40000105057423 */ /* 0x000fc8000000400a */
[----:B------:R-:W-:-:S04]  /*5d40*/  FADD R7, R5, -12583039 ;  /* 0xcb40007f05077421 */ /* 0x000fc80000000000 */
[C---:B------:R-:W-:Y:S01]  /*5d50*/  FFMA R7, R4.reuse, 1.4426950216293334961, -R7 ;  /* 0x3fb8aa3b04077823 */ /* 0x040fe20000000807 */
[----:B------:R-:W-:Y:S03]  /*5d60*/  @!P4 STL [R1+0x8], R6 ;  /* 0x000008060100c387 */ /* 0x000fe60000100800 */
[----:B------:R-:W-:Y:S01]  /*5d70*/  FFMA R4, R4, 1.925963033500011079e-08, R7 ;  /* 0x32a5706004047823 */ /* 0x000fe20000000007 */
[----:B------:R-:W0:Y:S04]  /*5d80*/  @!P4 LDS R6, [R8+0x2f00] ;  /* 0x002f00000806c984 */ /* 0x000e280000000800 */
[----:B------:R-:W0:Y:S01]  /*5d90*/  @!P4 LDL R7, [R1+0x8] ;  /* 0x000008000107c983 */ /* 0x000e220000100800 */
[----:B--2---:R-:W-:Y:S01]  /*5da0*/  @!P0 FFMA R29, R29, R21, R28 ;  /* 0x000000151d1d8223 */ /* 0x004fe2000000001c */
[----:B------:R-:W-:-:S04]  /*5db0*/  SHF.L.U32 R28, R5, 0x17, RZ ;  /* 0x00000017051c7819 */ /* 0x000fc800000006ff */
        /* <DEDUP_REMOVED lines=11> */
[----:B------:R-:W-:-:S04]  /*5e70*/  FADD R5, R22, R14 ;  /* 0x0000000e16057221 */ /* 0x000fc80000000000 */
[----:B------:R-:W-:-:S04]  /*5e80*/  FADD R5, R5, R12 ;  /* 0x0000000c05057221 */ /* 0x000fc80000000000 */
[----:B------:R-:W-:Y:S02]  /*5e90*/  FADD R20, R5, R20 ;  /* 0x0000001405147221 */ /* 0x000fe40000000000 */
[----:B------:R-:W0:Y:S02]  /*5ea0*/  LDS.128 R4, [R25+0x840] ;  /* 0x0008400019047984 */ /* 0x000e240000000c00 */
[----:B------:R-:W-:Y:S02]  /*5eb0*/  FADD R27, R20, R27 ;  /* 0x0000001b141b7221 */ /* 0x000fe40000000000 */
        /* <DEDUP_REMOVED lines=13> */
[----:B0-----:R-:W-:Y:S02]  /*5f90*/  FMUL R14, R14, R22 ;  /* 0x000000160e0e7220 */ /* 0x001fe40000400000 */
[----:B------:R-:W0:Y:S02]  /*5fa0*/  @!P4 LDS R22, [R8+0x3100] ;  /* 0x003100000816c984 */ /* 0x000e240000000800 */
[----:B---3--:R-:W-:Y:S01]  /*5fb0*/  @!P4 FFMA R12, R12, R14, R23 ;  /* 0x0000000e0c0cc223 */ /* 0x008fe20000000017 */
[----:B------:R-:W-:-:S04]  /*5fc0*/  FADD R23, R5, -12583039 ;  /* 0xcb40007f05177421 */ /* 0x000fc80000000000 */
[----:B------:R1:W-:Y:S01]  /*5fd0*/  @!P4 STL [R1+0x8], R12 ;  /* 0x0000080c0100c387 */ /* 0x0003e20000100800 */
[----:B------:R-:W-:Y:S01]  /*5fe0*/  FFMA R23, R4, 1.4426950216293334961, -R23 ;  /* 0x3fb8aa3b04177823 */ /* 0x000fe20000000817 */
[----:B-1----:R-:W-:-:S03]  /*5ff0*/  SHF.L.U32 R12, R5, 0x17, RZ ;  /* 0x00000017050c7819 */ /* 0x002fc600000006ff */
[----:B------:R-:W-:Y:S02]  /*6000*/  FFMA R4, R4, 1.925963033500011079e-08, R23 ;  /* 0x32a5706004047823 */ /* 0x000fe40000000017 */
[----:B------:R-:W0:Y:S01]  /*6010*/  @!P4 LDL R23, [R1+0x8] ;  /* 0x000008000117c983 */ /* 0x000e220000100800 */
[----:B--2---:R-:W-:-:S05]  /*6020*/  @!P0 FFMA R20, R20, R14, R29 ;  /* 0x0000000e14148223 */ /* 0x004fca000000001d */
[----:B------:R-:W-:Y:S04]  /*6030*/  @!P0 STL [R1+0xc], R20 ;  /* 0x00000c1401008387 */ /* 0x000fe80000100800 */
[----:B------:R-:W2:Y:S04]  /*6040*/  @!P0 LDL R5, [R1+0xc] ;  /* 0x00000c0001058983 */ /* 0x000ea80000100800 */
[----:B------:R-:W2:Y:S01]  /*6050*/  @!P0 LDS R20, [R8+0x3180] ;  /* 0x0031800008148984 */ /* 0x000ea20000000800 */
[----:B------:R-:W1:Y:S01]  /*6060*/  MUFU.EX2 R29, R4 ;  /* 0x00000004001d7308 */ /* 0x000e620000000800 */
[----:B------:R-:W-:Y:S01]  /*6070*/  FADD R6, -R11, R6 ;  /* 0x000000060b067221 */ /* 0x000fe20000000100 */
[----:B-1----:R-:W-:-:S04]  /*6080*/  FMUL R12, R12, R29 ;  /* 0x0000001d0c0c7220 */ /* 0x002fc80000400000 */
[----:B0-----:R-:W-:-:S05]  /*6090*/  @!P4 FFMA R22, R22, R12, R23 ;  /* 0x0000000c1616c223 */ /* 0x001fca0000000017 */
[----:B------:R0:W-:Y:S01]  /*60a0*/  @!P4 STL [R1+0x8], R22 ;  /* 0x000008160100c387 */ /* 0x0001e20000100800 */
[----:B--2---:R-:W-:Y:S01]  /*60b0*/  @!P0 FFMA R20, R20, R12, R5 ;  /* 0x0000000c14148223 */ /* 0x004fe20000000005 */
[----:B------:R-:W-:-:S04]  /*60c0*/  FFMA.SAT R5, R6, R9, 0.5 ;  /* 0x3f00000006057423 */ /* 0x000fc80000002009 */
[----:B------:R-:W-:-:S04]  /*60d0*/  FFMA.RM R4, R5, R10, 12582913 ;  /* 0x4b40000105047423 */ /* 0x000fc8000000400a */
[----:B------:R-:W-:-:S04]  /*60e0*/  FADD R5, R4, -12583039 ;  /* 0xcb40007f04057421 */ /* 0x000fc80000000000 */
[----:B------:R-:W-:-:S04]  /*60f0*/  FFMA R5, R6, 1.4426950216293334961, -R5 ;  /* 0x3fb8aa3b06057823 */ /* 0x000fc80000000805 */
[----:B------:R-:W-:Y:S02]  /*6100*/  FFMA R6, R6, 1.925963033500011079e-08, R5 ;  /* 0x32a5706006067823 */ /* 0x000fe40000000005 */
[----:B------:R-:W2:Y:S02]  /*6110*/  @!P4 LDL R5, [R1+0x8] ;  /* 0x000008000105c983 */ /* 0x000ea40000100800 */
[----:B------:R-:W1:Y:S01]  /*6120*/  MUFU.EX2 R23, R6 ;  /* 0x0000000600177308 */ /* 0x000e620000000800 */
[----:B0-----:R-:W-:Y:S01]  /*6130*/  SHF.L.U32 R22, R4, 0x17, RZ ;  /* 0x0000001704167819 */ /* 0x001fe200000006ff */
[----:B------:R-:W-:Y:S04]  /*6140*/  @!P0 STL [R1+0xc], R20 ;  /* 0x00000c1401008387 */ /* 0x000fe80000100800 */
[----:B------:R-:W2:Y:S04]  /*6150*/  @!P4 LDS R4, [R8+0x3200] ;  /* 0x003200000804c984 */ /* 0x000ea80000000800 */
[----:B------:R-:W0:Y:S01]  /*6160*/  @!P0 LDS R20, [R8+0x3280] ;  /* 0x0032800008148984 */ /* 0x000e220000000800 */
[----:B-1----:R-:W-:-:S03]  /*6170*/  FMUL R22, R22, R23 ;  /* 0x0000001716167220 */ /* 0x002fc60000400000 */
[----:B------:R-:W0:Y:S01]  /*6180*/  @!P0 LDL R23, [R1+0xc] ;  /* 0x00000c0001178983 */ /* 0x000e220000100800 */
[----:B--2---:R-:W-:Y:S01]  /*6190*/  @!P4 FFMA R29, R4, R22, R5 ;  /* 0x00000016041dc223 */ /* 0x004fe20000000005 */
[----:B------:R-:W-:-:S04]  /*61a0*/  FADD R4, -R11, R7 ;  /* 0x000000070b047221 */ /* 0x000fc80000000100 */
[----:B------:R-:W-:-:S04]  /*61b0*/  FFMA.SAT R5, R4, R9, 0.5 ;  /* 0x3f00000004057423 */ /* 0x000fc80000002009 */
[----:B------:R-:W-:-:S04]  /*61c0*/  FFMA.RM R5, R5, R10, 12582913 ;  /* 0x4b40000105057423 */ /* 0x000fc8000000400a */
[----:B------:R-:W-:-:S04]  /*61d0*/  FADD R7, R5, -12583039 ;  /* 0xcb40007f05077421 */ /* 0x000fc80000000000 */
[C---:B------:R-:W-:Y:S01]  /*61e0*/  FFMA R7, R4.reuse, 1.4426950216293334961, -R7 ;  /* 0x3fb8aa3b04077823 */ /* 0x040fe20000000807 */
[----:B------:R1:W-:Y:S03]  /*61f0*/  @!P4 STL [R1+0x8], R29 ;  /* 0x0000081d0100c387 */ /* 0x0003e60000100800 */
[----:B------:R-:W-:Y:S02]  /*6200*/  FFMA R7, R4, 1.925963033500011079e-08, R7 ;  /* 0x32a5706004077823 */ /* 0x000fe40000000007 */
[----:B------:R-:W2:Y:S01]  /*6210*/  @!P4 LDL R4, [R1+0x8] ;  /* 0x000008000104c983 */ /* 0x000ea20000100800 */
[----:B0-----:R-:W-:-:S03]  /*6220*/  @!P0 FFMA R20, R20, R22, R23 ;  /* 0x0000001614148223 */ /* 0x001fc60000000017 */
[----:B------:R-:W2:Y:S01]  /*6230*/  @!P4 LDS R23, [R8+0x3300] ;  /* 0x003300000817c984 */ /* 0x000ea20000000800 */
[----:B-1----:R-:W-:-:S03]  /*6240*/  SHF.L.U32 R29, R5, 0x17, RZ ;  /* 0x00000017051d7819 */ /* 0x002fc600000006ff */
[----:B------:R0:W-:Y:S04]  /*6250*/  @!P0 STL [R1+0xc], R20 ;  /* 0x00000c1401008387 */ /* 0x0001e80000100800 */
[----:B------:R-:W3:Y:S01]  /*6260*/  @!P0 LDL R5, [R1+0xc] ;  /* 0x00000c0001058983 */ /* 0x000ee20000100800 */
[----:B------:R-:W1:Y:S02]  /*6270*/  MUFU.EX2 R6, R7 ;  /* 0x0000000700067308 */ /* 0x000e640000000800 */
[----:B-1----:R-:W-:-:S04]  /*6280*/  FMUL R29, R29, R6 ;  /* 0x000000061d1d7220 */ /* 0x002fc80000400000 */
[-C--:B--2---:R-:W-:Y:S02]  /*6290*/  @!P4 FFMA R6, R23, R29.reuse, R4 ;  /* 0x0000001d1706c223 */ /* 0x084fe40000000004 */
[----:B------:R-:W3:Y:S04]  /*62a0*/  @!P0 LDS R4, [R8+0x3380] ;  /* 0x0033800008048984 */ /* 0x000ee80000000800 */
[----:B------:R-:W-:Y:S04]  /*62b0*/  @!P4 STL [R1+0x8], R6 ;  /* 0x000008060100c387 */ /* 0x000fe80000100800 */
[----:B0-----:R-:W2:Y:S01]  /*62c0*/  @!P4 LDL R20, [R1+0x8] ;  /* 0x000008000114c983 */ /* 0x001ea20000100800 */
        /* <DEDUP_REMOVED lines=31> */
[----:B------:R-:W-:Y:S04]  /*64c0*/  @!P0 STL [R1+0xc], R23 ;  /* 0x00000c1701008387 */ /* 0x000fe80000100800 */
[----:B------:R-:W2:Y:S01]  /*64d0*/  @!P4 LDS R5, [R8+0x3500] ;  /* 0x003500000805c984 */ /* 0x000ea20000000800 */
[----:B------:R-:W-:-:S03]  /*64e0*/  FADD R6, -R11, R6 ;  /* 0x000000060b067221 */ /* 0x000fc60000000100 */
[----:B------:R-:W1:Y:S01]  /*64f0*/  @!P0 LDS R23, [R8+0x3580] ;  /* 0x0035800008178984 */ /* 0x000e620000000800 */
[----:B0-----:R-:W-:-:S03]  /*6500*/  FMUL R13, R13, R20 ;  /* 0x000000140d0d7220 */ /* 0x001fc60000400000 */
[----:B------:R-:W1:Y:S01]  /*6510*/  @!P0 LDL R20, [R1+0xc] ;  /* 0x00000c0001148983 */ /* 0x000e620000100800 */
[----:B------:R-:W-:Y:S01]  /*6520*/  FFMA.SAT R27, R6, R9, 0.5 ;  /* 0x3f000000061b7423 */ /* 0x000fe20000002009 */
        /* <DEDUP_REMOVED lines=8> */
[----:B-1----:R-:W-:-:S02]  /*65b0*/  @!P0 FFMA R23, R23, R13, R20 ;  /* 0x0000000d17178223 */ /* 0x002fc40000000014 */
        /* <DEDUP_REMOVED lines=18> */
[----:B------:R1:W-:Y:S04]  /*66e0*/  @!P0 STL [R1+0xc], R23 ;  /* 0x00000c1701008387 */ /* 0x0003e80000100800 */
[----:B------:R-:W2:Y:S01]  /*66f0*/  @!P0 LDL R5, [R1+0xc] ;  /* 0x00000c0001058983 */ /* 0x000ea20000100800 */
[----:B------:R-:W3:Y:S02]  /*6700*/  MUFU.EX2 R27, R4 ;  /* 0x00000004001b7308 */ /* 0x000ee40000000800 */
[----:B---3--:R-:W-:-:S04]  /*6710*/  FMUL R20, R20, R27 ;  /* 0x0000001b14147220 */ /* 0x008fc80000400000 */
[-C--:B0-----:R-:W-:Y:S02]  /*6720*/  @!P4 FFMA R6, R6, R20.reuse, R7 ;  /* 0x000000140606c223 */ /* 0x081fe40000000007 */
[----:B------:R-:W2:Y:S04]  /*6730*/  @!P0 LDS R7, [R8+0x3780] ;  /* 0x0037800008078984 */ /* 0x000ea80000000800 */
[----:B------:R-:W-:Y:S04]  /*6740*/  @!P4 STL [R1+0x8], R6 ;  /* 0x000008060100c387 */ /* 0x000fe80000100800 */
[----:B-1----:R-:W3:Y:S01]  /*6750*/  @!P4 LDL R23, [R1+0x8] ;  /* 0x000008000117c983 */ /* 0x002ee20000100800 */
[----:B--2---:R-:W-:-:S05]  /*6760*/  @!P0 FFMA R7, R7, R20, R5 ;  /* 0x0000001407078223 */ /* 0x004fca0000000005 */
[----:B------:R-:W-:Y:S04]  /*6770*/  @!P0 STL [R1+0xc], R7 ;  /* 0x00000c0701008387 */ /* 0x000fe80000100800 */
[----:B------:R-:W2:Y:S01]  /*6780*/  @!P0 LDL R27, [R1+0xc] ;  /* 0x00000c00011b8983 */ /* 0x000ea20000100800 */
        /* <DEDUP_REMOVED lines=9> */
[----:B------:R-:W-:Y:S01]  /*6820*/  FFMA R14, R4, 1.4426950216293334961, -R14 ;  /* 0x3fb8aa3b040e7823 */ /* 0x000fe2000000080e */
[----:B------:R-:W-:Y:S02]  /*6830*/  SHF.L.U32 R22, R12, 0x17, RZ ;  /* 0x000000170c167819 */ /* 0x000fe400000006ff */
[----:B------:R-:W3:Y:S01]  /*6840*/  @!P4 LDS R12, [R8+0x3800] ;  /* 0x00380000080cc984 */ /* 0x000ee20000000800 */
[----:B------:R-:W-:-:S03]  /*6850*/  FFMA R28, R4, 1.925963033500011079e-08, R14 ;  /* 0x32a57060041c7823 */ /* 0x000fc6000000000e */
[----:B------:R-:W2:Y:S03]  /*6860*/  @!P0 LDS R14, [R8+0x3880] ;  /* 0x00388000080e8984 */ /* 0x000ea60000000800 */
        /* <DEDUP_REMOVED lines=21> */
[----:B------:R-:W-:Y:S04]  /*69c0*/  @!P4 STL [R1+0x8], R28 ;  /* 0x0000081c0100c387 */ /* 0x000fe80000100800 */
[----:B------:R-:W0:Y:S01]  /*69d0*/  @!P4 LDS R28, [R8+0x3a00] ;  /* 0x003a0000081cc984 */ /* 0x000e220000000800 */
[----:B--2---:R-:W-:Y:S01]  /*69e0*/  @!P0 FFMA R27, R14, R12, R5 ;  /* 0x0000000c0e1b8223 */ /* 0x004fe20000000005 */
        /* <DEDUP_REMOVED lines=8> */
[----:B------:R-:W-:Y:S01]  /*6a70*/  @!P0 STL [R1+0xc], R27 ;  /* 0x00000c1b01008387 */ /* 0x000fe20000100800 */
[----:B------:R-:W-:-:S03]  /*6a80*/  FADD R4, -R11, R7 ;  /* 0x000000070b047221 */ /* 0x000fc60000000100 */
[----:B------:R-:W-:Y:S01]  /*6a90*/  @!P4 LDS R27, [R8+0x3b00] ;  /* 0x003b0000081bc984 */ /* 0x000fe20000000800 */
[----:B-1----:R-:W-:-:S03]  /*6aa0*/  FMUL R14, R14, R23 ;  /* 0x000000170e0e7220 */ /* 0x002fc60000400000 */
[----:B------:R-:W2:Y:S01]  /*6ab0*/  @!P0 LDL R23, [R1+0xc] ;  /* 0x00000c0001178983 */ /* 0x000ea20000100800 */
[----:B0-----:R-:W-:-:S03]  /*6ac0*/  @!P4 FFMA R28, R28, R14, R5 ;  /* 0x0000000e1c1cc223 */ /* 0x001fc60000000005 */
[----:B------:R-:W2:Y:S04]  /*6ad0*/  @!P0 LDS R5, [R8+0x3a80] ;  /* 0x003a800008058984 */ /* 0x000ea80000000800 */
[----:B------:R0:W-:Y:S01]  /*6ae0*/  @!P4 STL [R1+0x8], R28 ;  /* 0x0000081c0100c387 */ /* 0x0001e20000100800 */
[----:B--2---:R-:W-:Y:S01]  /*6af0*/  @!P0 FFMA R7, R5, R14, R23 ;  /* 0x0000000e05078223 */ /* 0x004fe20000000017 */
        /* <DEDUP_REMOVED lines=13> */
[----:B------:R0:W-:Y:S04]  /*6bd0*/  @!P4 STL [R1+0x8], R28 ;  /* 0x0000081c0100c387 */ /* 0x0001e80000100800 */
[----:B------:R-:W3:Y:S01]  /*6be0*/  @!P4 LDL R27, [R1+0x8] ;  /* 0x00000800011bc983 */ /* 0x000ee20000100800 */
[----:B--2---:R-:W-:-:S05]  /*6bf0*/  @!P0 FFMA R5, R4, R23, R5 ;  /* 0x0000001704058223 */ /* 0x004fca0000000005 */
[----:B------:R-:W-:Y:S04]  /*6c00*/  @!P0 STL [R1+0xc], R5 ;  /* 0x00000c0501008387 */ /* 0x000fe80000100800 */
[----:B0-----:R-:W2:Y:S01]  /*6c10*/  @!P0 LDL R28, [R1+0xc] ;  /* 0x00000c00011c8983 */ /* 0x001ea20000100800 */
[----:B------:R-:W-:-:S04]  /*6c20*/  FADD R4, R29, R21 ;  /* 0x000000151d047221 */ /* 0x000fc80000000000 */
[----:B------:R-:W-:-:S04]  /*6c30*/  FADD R4, R4, R13 ;  /* 0x0000000d04047221 */ /* 0x000fc80000000000 */
[----:B------:R-:W-:Y:S02]  /*6c40*/  FADD R13, R4, R15 ;  /* 0x0000000f040d7221 */ /* 0x000fe40000000000 */
[----:B------:R-:W0:Y:S02]  /*6c50*/  LDS.128 R4, [R25+0x870] ;  /* 0x0008700019047984 */ /* 0x000e240000000c00 */
[----:B------:R-:W-:Y:S02]  /*6c60*/  FADD R13, R13, R20 ;  /* 0x000000140d0d7221 */ /* 0x000fe40000000000 */
[----:B------:R-:W3:Y:S01]  /*6c70*/  @!P4 LDS R20, [R8+0x3c00] ;  /* 0x003c00000814c984 */ /* 0x000ee20000000800 */
[----:B0-----:R-:W-:-:S04]  /*6c80*/  FADD R4, -R11, R4 ;  /* 0x000000040b047221 */ /* 0x001fc80000000100 */
[----:B------:R-:W-:-:S04]  /*6c90*/  FFMA.SAT R15, R4, R9, 0.5 ;  /* 0x3f000000040f7423 */ /* 0x000fc80000002009 */
[----:B------:R-:W-:-:S04]  /*6ca0*/  FFMA.RM R15, R15, R10, 12582913 ;  /* 0x4b4000010f0f7423 */ /* 0x000fc8000000400a */
[----:B------:R-:W-:-:S04]  /*6cb0*/  FADD R21, R15, -12583039 ;  /* 0xcb40007f0f157421 */ /* 0x000fc80000000000 */
[----:B------:R-:W-:-:S04]  /*6cc0*/  FFMA R21, R4, 1.4426950216293334961, -R21 ;  /* 0x3fb8aa3b04157823 */ /* 0x000fc80000000815 */
[----:B------:R-:W-:Y:S02]  /*6cd0*/  FFMA R29, R4, 1.925963033500011079e-08, R21 ;  /* 0x32a57060041d7823 */ /* 0x000fe40000000015 */
[----:B------:R-:W2:Y:S02]  /*6ce0*/  @!P0 LDS R21, [R8+0x3c80] ;  /* 0x003c800008158984 */ /* 0x000ea40000000800 */
[----:B------:R0:W1:Y:S01]  /*6cf0*/  MUFU.EX2 R4, R29 ;  /* 0x0000001d00047308 */ /* 0x0000620000000800 */
[----:B------:R-:W-:Y:S01]  /*6d00*/  SHF.L.U32 R15, R15, 0x17, RZ ;  /* 0x000000170f0f7819 */ /* 0x000fe200000006ff */
[----:B------:R-:W-:Y:S01]  /*6d10*/  FADD R6, -R11, R6 ;  /* 0x000000060b067221 */ /* 0x000fe20000000100 */
[----:B0-----:R-:W-:Y:S03]  /*6d20*/  @!P0 LDS R29, [R8+0x3e80] ;  /* 0x003e8000081d8984 */ /* 0x001fe60000000800 */
[----:B-1----:R-:W-:Y:S01]  /*6d30*/  FMUL R15, R15, R4 ;  /* 0x000000040f0f7220 */ /* 0x002fe20000400000 */
[----:B------:R-:W-:-:S04]  /*6d40*/  FADD R4, -R11, R5 ;  /* 0x000000050b047221 */ /* 0x000fc80000000100 */
[----:B------:R-:W-:-:S04]  /*6d50*/  FFMA.SAT R5, R4, R9, 0.5 ;  /* 0x3f00000004057423 */ /* 0x000fc80000002009 */
[----:B------:R-:W-:Y:S01]  /*6d60*/  FFMA.RM R5, R5, R10, 12582913 ;  /* 0x4b40000105057423 */ /* 0x000fe2000000400a */
[----:B---3--:R-:W-:-:S05]  /*6d70*/  @!P4 FFMA R20, R20, R15, R27 ;  /* 0x0000000f1414c223 */ /* 0x008fca000000001b */
[----:B------:R-:W-:Y:S04]  /*6d80*/  @!P4 STL [R1+0x8], R20 ;  /* 0x000008140100c387 */ /* 0x000fe80000100800 */
[----:B------:R-:W-:Y:S01]  /*6d90*/  @!P4 LDS R20, [R8+0x3d00] ;  /* 0x003d00000814c984 */ /* 0x000fe20000000800 */
[----:B--2---:R-:W-:Y:S01]  /*6da0*/  @!P0 FFMA R28, R21, R15, R28 ;  /* 0x0000000f151c8223 */ /* 0x004fe2000000001c */
[----:B------:R-:W-:-:S04]  /*6db0*/  FADD R21, R5, -12583039 ;  /* 0xcb40007f05157421 */ /* 0x000fc80000000000 */
[C---:B------:R-:W-:Y:S01]  /*6dc0*/  FFMA R21, R4.reuse, 1.4426950216293334961, -R21 ;  /* 0x3fb8aa3b04157823 */ /* 0x040fe20000000815 */
[----:B------:R-:W-:Y:S03]  /*6dd0*/  @!P0 STL [R1+0xc], R28 ;  /* 0x00000c1c01008387 */ /* 0x000fe60000100800 */
[----:B------:R-:W-:Y:S01]  /*6de0*/  FFMA R27, R4, 1.925963033500011079e-08, R21 ;  /* 0x32a57060041b7823 */ /* 0x000fe20000000015 */
[----:B------:R-:W-:Y:S01]  /*6df0*/  SHF.L.U32 R4, R5, 0x17, RZ ;  /* 0x0000001705047819 */ /* 0x000fe200000006ff */
[----:B------:R-:W2:Y:S04]  /*6e00*/  @!P4 LDL R21, [R1+0x8] ;  /* 0x000008000115c983 */ /* 0x000ea80000100800 */
[----:B------:R-:W3:Y:S04]  /*6e10*/  @!P0 LDL R5, [R1+0xc] ;  /* 0x00000c0001058983 */ /* 0x000ee80000100800 */
[----:B------:R-:W3:Y:S01]  /*6e20*/  @!P0 LDS R28, [R8+0x3d80] ;  /* 0x003d8000081c8984 */ /* 0x000ee20000000800 */
[----:B------:R-:W0:Y:S02]  /*6e30*/  MUFU.EX2 R27, R27 ;  /* 0x0000001b001b7308 */ /* 0x000e240000000800 */
[----:B0-----:R-:W-:-:S02]  /*6e40*/  FMUL R4, R4, R27 ;  /* 0x0000001b04047220 */ /* 0x001fc40000400000 */
[----:B------:R-:W0:Y:S02]  /*6e50*/  @!P4 LDS R27, [R8+0x3e00] ;  /* 0x003e0000081bc984 */ /* 0x000e240000000800 */
[-C--:B---3--:R-:W-:Y:S01]  /*6e60*/  @!P0 FFMA R28, R28, R4.reuse, R5 ;  /* 0x000000041c1c8223 */ /* 0x088fe20000000005 */
[----:B------:R-:W-:Y:S01]  /*6e70*/  FFMA.SAT R5, R6, R9, 0.5 ;  /* 0x3f00000006057423 */ /* 0x000fe20000002009 */
[----:B--2---:R-:W-:-:S03]  /*6e80*/  @!P4 FFMA R20, R20, R4, R21 ;  /* 0x000000041414c223 */ /* 0x004fc60000000015 */
[----:B------:R-:W-:-:S04]  /*6e90*/  FFMA.RM R5, R5, R10, 12582913 ;  /* 0x4b40000105057423 */ /* 0x000fc8000000400a */
[----:B------:R-:W-:-:S04]  /*6ea0*/  FADD R21, R5, -12583039 ;  /* 0xcb40007f05157421 */ /* 0x000fc80000000000 */
[C---:B------:R-:W-:Y:S01]  /*6eb0*/  FFMA R21, R6.reuse, 1.4426950216293334961, -R21 ;  /* 0x3fb8aa3b06157823 */ /* 0x040fe20000000815 */
[----:B------:R1:W-:Y:S03]  /*6ec0*/  @!P4 STL [R1+0x8], R20 ;  /* 0x000008140100c387 */ /* 0x0003e60000100800 */
[----:B------:R-:W-:Y:S01]  /*6ed0*/  FFMA R21, R6, 1.925963033500011079e-08, R21 ;  /* 0x32a5706006157823 */ /* 0x000fe20000000015 */
[----:B------:R-:W-:Y:S01]  /*6ee0*/  SHF.L.U32 R5, R5, 0x17, RZ ;  /* 0x0000001705057819 */ /* 0x000fe200000006ff */
[----:B------:R2:W-:Y:S04]  /*6ef0*/  @!P0 STL [R1+0xc], R28 ;  /* 0x00000c1c01008387 */ /* 0x0005e80000100800 */
[----:B------:R-:W0:Y:S01]  /*6f00*/  @!P4 LDL R6, [R1+0x8] ;  /* 0x000008000106c983 */ /* 0x000e220000100800 */
[----:B-1----:R-:W1:Y:S02]  /*6f10*/  MUFU.EX2 R20, R21 ;  /* 0x0000001500147308 */ /* 0x002e640000000800 */
[----:B-1----:R-:W-:-:S02]  /*6f20*/  FMUL R5, R5, R20 ;  /* 0x0000001405057220 */ /* 0x002fc40000400000 */
[----:B------:R-:W2:Y:S01]  /*6f30*/  @!P0 LDL R20, [R1+0xc] ;  /* 0x00000c0001148983 */ /* 0x000ea20000100800 */
[----:B------:R-:W-:-:S03]  /*6f40*/  FADD R13, R13, R22 ;  /* 0x000000160d0d7221 */ /* 0x000fc60000000000 */
[----:B------:R-:W-:Y:S01]  /*6f50*/  @!P0 LDS R22, [R8+0x3f80] ;  /* 0x003f800008168984 */ /* 0x000fe20000000800 */
[----:B0-----:R-:W-:-:S05]  /*6f60*/  @!P4 FFMA R27, R27, R5, R6 ;  /* 0x000000051b1bc223 */ /* 0x001fca0000000006 */
[----:B------:R-:W-:Y:S04]  /*6f70*/  @!P4 STL [R1+0x8], R27 ;  /* 0x0000081b0100c387 */ /* 0x000fe80000100800 */
[----:B------:R-:W3:Y:S01]  /*6f80*/  @!P4 LDL R6, [R1+0x8] ;  /* 0x000008000106c983 */ /* 0x000ee20000100800 */
[----:B--2---:R-:W-:Y:S01]  /*6f90*/  @!P0 FFMA R28, R29, R5, R20 ;  /* 0x000000051d1c8223 */ /* 0x004fe20000000014 */
[----:B------:R-:W-:Y:S02]  /*6fa0*/  FADD R20, -R11, R7 ;  /* 0x000000070b147221 */ /* 0x000fe40000000100 */
[----:B------:R-:W2:Y:S04]  /*6fb0*/  LDL R11, [R1+0x24] ;  /* 0x00002400010b7983 */ /* 0x000ea80000100800 */
[----:B------:R-:W-:Y:S04]  /*6fc0*/  @!P0 STL [R1+0xc], R28 ;  /* 0x00000c1c01008387 */ /* 0x000fe80000100800 */
[----:B------:R-:W4:Y:S01]  /*6fd0*/  @!P0 LDL R7, [R1+0xc] ;  /* 0x00000c0001078983 */ /* 0x000f220000100800 */
[----:B------:R-:W-:-:S04]  /*6fe0*/  FFMA.SAT R9, R20, R9, 0.5 ;  /* 0x3f00000014097423 */ /* 0x000fc80000002009 */
[----:B------:R-:W-:Y:S02]  /*6ff0*/  FFMA.RM R10, R9, R10, 12582913 ;  /* 0x4b400001090a7423 */ /* 0x000fe4000000400a */
[----:B------:R-:W3:Y:S02]  /*7000*/  @!P4 LDS R9, [R8+0x3f00] ;  /* 0x003f00000809c984 */ /* 0x000ee40000000800 */
[----:B------:R-:W-:-:S04]  /*7010*/  FADD R21, R10, -12583039 ;  /* 0xcb40007f0a157421 */ /* 0x000fc80000000000 */
[----:B------:R-:W-:Y:S01]  /*7020*/  FFMA R21, R20, 1.4426950216293334961, -R21 ;  /* 0x3fb8aa3b14157823 */ /* 0x000fe20000000815 */
[----:B------:R-:W-:-:S03]  /*7030*/  FADD R13, R13, R12 ;  /* 0x0000000c0d0d7221 */ /* 0x000fc60000000000 */
[----:B------:R-:W-:Y:S01]  /*7040*/  FFMA R21, R20, 1.925963033500011079e-08, R21 ;  /* 0x32a5706014157823 */ /* 0x000fe20000000015 */
[----:B------:R-:W-:-:S05]  /*7050*/  FADD R14, R13, R14 ;  /* 0x0000000e0d0e7221 */ /* 0x000fca0000000000 */
[----:B------:R-:W0:Y:S01]  /*7060*/  MUFU.EX2 R21, R21 ;  /* 0x0000001500157308 */ /* 0x000e220000000800 */
[----:B------:R-:W-:Y:S01]  /*7070*/  FADD R14, R14, R23 ;  /* 0x000000170e0e7221 */ /* 0x000fe20000000000 */
[----:B------:R-:W-:-:S03]  /*7080*/  SHF.L.U32 R10, R10, 0x17, RZ ;  /* 0x000000170a0a7819 */ /* 0x000fc600000006ff */
[----:B------:R-:W-:-:S04]  /*7090*/  FADD R15, R14, R15 ;  /* 0x0000000f0e0f7221 */ /* 0x000fc80000000000 */
[----:B------:R-:W-:-:S04]  /*70a0*/  FADD R4, R15, R4 ;  /* 0x000000040f047221 */ /* 0x000fc80000000000 */
[----:B------:R-:W-:Y:S01]  /*70b0*/  FADD R4, R4, R5 ;  /* 0x0000000504047221 */ /* 0x000fe20000000000 */
[----:B0-----:R-:W-:-:S04]  /*70c0*/  FMUL R13, R10, R21 ;  /* 0x000000150a0d7220 */ /* 0x001fc80000400000 */
[----:B------:R-:W-:Y:S01]  /*70d0*/  FADD R4, R4, R13 ;  /* 0x0000000d04047221 */ /* 0x000fe20000000000 */
[----:B---3--:R-:W-:-:S05]  /*70e0*/  @!P4 FFMA R6, R9, R13, R6 ;  /* 0x0000000d0906c223 */ /* 0x008fca0000000006 */
[----:B------:R0:W-:Y:S01]  /*70f0*/  @!P4 STL [R1+0x8], R6 ;  /* 0x000008060100c387 */ /* 0x0001e20000100800 */
[----:B--2---:R-:W-:Y:S01]  /*7100*/  FADD R4, R4, R11 ;  /* 0x0000000b04047221 */ /* 0x004fe20000000000 */
[----:B----4-:R-:W-:-:S04]  /*7110*/  @!P0 FFMA R22, R22, R13, R7 ;  /* 0x0000000d16168223 */ /* 0x010fc80000000007 */
[----:B------:R0:W-:Y:S04]  /*7120*/  STL [R1+0x24], R4 ;  /* 0x0000240401007387 */ /* 0x0001e80000100800 */
[----:B------:R0:W-:Y:S02]  /*7130*/  @!P0 STL [R1+0xc], R22 ;  /* 0x00000c1601008387 */ /* 0x0001e40000100800 */
.L_x_899:
[----:B------:R-:W-:Y:S05]  /*7140*/  BSYNC.RECONVERGENT B0 ;  /* 0x0000000000007941 */ /* 0x000fea0003800200 */
.L_x_898:
[----:B------:R-:W-:Y:S01]  /*7150*/  BAR.SYNC.DEFER_BLOCKING 0x0 ;  /* 0x0000000000007b1d */ /* 0x000fe20000010000 */
[----:B------:R-:W-:Y:S01]  /*7160*/  IADD3 R0, PT, PT, R0, 0x20, RZ ;  /* 0x0000002000007810 */ /* 0x000fe20007ffe0ff */
[----:B------:R-:W-:Y:S01]  /*7170*/  UIADD3 UR4, UPT, UPT, UR4, 0x1, URZ ;  /* 0x0000000104047890 */ /* 0x000fe2000fffe0ff */
[----:B------:R-:W-:-:S05]  /*7180*/  IADD3 R24, PT, PT, R24, 0x800, RZ ;  /* 0x0000080018187810 */ /* 0x000fca0007ffe0ff */
[----:B------:R-:W-:Y:S06]  /*7190*/  BAR.SYNC.DEFER_BLOCKING 0x0 ;  /* 0x0000000000007b1d */ /* 0x000fec0000010000 */
[----:B------:R-:W-:Y:S05]  /*71a0*/  BRA.U UP1, `(.L_x_900) ;  /* 0xffffff9501d47547 */ /* 0x000fea000b83ffff */
.L_x_884:
[----:B------:R-:W-:-:S13]  /*71b0*/  ISETP.GT.U32.AND P0, PT, R19, 0x1f, PT ;  /* 0x0000001f1300780c */ /* 0x000fda0003f04070 */
[----:B------:R-:W-:Y:S05]  /*71c0*/  @P0 EXIT ;  /* 0x000000000000094d */ /* 0x000fea0003800000 */
[----:B------:R-:W5:Y:S01]  /*71d0*/  LDCU UR4, c[0x0][0x3a0] ;  /* 0x00007400ff0477ac */ /* 0x000f620008000800 */
[----:B01----:R-:W-:Y:S01]  /*71e0*/  LEA R7, R2, R19, 0x5 ;  /* 0x0000001302077211 */ /* 0x003fe200078e28ff */
[----:B------:R-:W-:Y:S01]  /*71f0*/  BSSY.RECONVERGENT B0, `(.L_x_901) ;  /* 0x000002e000007945 */ /* 0x000fe20003800200 */
[----:B------:R-:W-:-:S04]  /*7200*/  ISETP.GE.U32.AND P0, PT, R18, 0x40, PT ;  /* 0x000000401200780c */ /* 0x000fc80003f06070 */
        /* <DEDUP_REMOVED lines=19> */
[----:B------:R-:W-:Y:S05]  /*7340*/  CALL.REL.NOINC `($__internal_14_$__cuda_sm3x_div_rn_noftz_f32_slowpath) ;  /* 0x0000000400247944 */ /* 0x000fea0003c00000 */
[----:B------:R-:W-:-:S07]  /*7350*/  MOV R9, R0 ;  /* 0x0000000000097202 */ /* 0x000fce0000000f00 */
.L_x_904:
[----:B------:R-:W-:Y:S05]  /*7360*/  BSYNC.RECONVERGENT B1 ;  /* 0x0000000000017941 */ /* 0x000fea0003800200 */
.L_x_903:
        /* <DEDUP_REMOVED lines=18> */
[----:B------:R-:W-:Y:S05]  /*7490*/  CALL.REL.NOINC `($__internal_14_$__cuda_sm3x_div_rn_noftz_f32_slowpath) ;  /* 0x0000000000d07944 */ /* 0x000fea0003c00000 */
[----:B------:R-:W-:-:S07]  /*74a0*/  MOV R9, R0 ;  /* 0x0000000000097202 */ /* 0x000fce0000000f00 */
.L_x_906:
[----:B------:R-:W-:Y:S05]  /*74b0*/  BSYNC.RECONVERGENT B1 ;  /* 0x0000000000017941 */ /* 0x000fea0003800200 */
.L_x_905:
[----:B------:R1:W-:Y:S02]  /*74c0*/  STG.E desc[UR36][R4.64+0x80], R9 ;  /* 0x0000800904007986 */ /* 0x0003e4000c101924 */
.L_x_902:
[----:B------:R-:W-:Y:S05]  /*74d0*/  BSYNC.RECONVERGENT B0 ;  /* 0x0000000000007941 */ /* 0x000fea0003800200 */
.L_x_901:
        /* <DEDUP_REMOVED lines=22> */
[----:B------:R-:W-:Y:S05]  /*7640*/  CALL.REL.NOINC `($__internal_14_$__cuda_sm3x_div_rn_noftz_f32_slowpath) ;  /* 0x0000000000647944 */ /* 0x000fea0003c00000 */
[----:B------:R-:W-:-:S07]  /*7650*/  MOV R2, R0 ;  /* 0x0000000000027202 */ /* 0x000fce0000000f00 */
.L_x_908:
[----:B------:R-:W-:Y:S05]  /*7660*/  BSYNC.RECONVERGENT B0 ;  /* 0x0000000000007941 */ /* 0x000fea0003800200 */
.L_x_907:
        /* <DEDUP_REMOVED lines=19> */
[----:B------:R-:W-:Y:S05]  /*77a0*/  CALL.REL.NOINC `($__internal_14_$__cuda_sm3x_div_rn_noftz_f32_slowpath) ;  /* 0x00000000000c7944 */ /* 0x000fea0003c00000 */
.L_x_910:
[----:B------:R-:W-:Y:S05]  /*77b0*/  BSYNC.RECONVERGENT B0 ;  /* 0x0000000000007941 */ /* 0x000fea0003800200 */
.L_x_909:
[----:B------:R-:W-:Y:S01]  /*77c0*/  STG.E desc[UR36][R4.64+0x80], R0 ;  /* 0x0000800004007986 */ /* 0x000fe2000c101924 */
[----:B------:R-:W-:Y:S05]  /*77d0*/  EXIT ;  /* 0x000000000000794d */ /* 0x000fea0003800000 */
        .weak           $__internal_14_$__cuda_sm3x_div_rn_noftz_f32_slowpath
        .type           $__internal_14_$__cuda_sm3x_div_rn_noftz_f32_slowpath,@function
        .size           $__internal_14_$__cuda_sm3x_div_rn_noftz_f32_slowpath,(.L_x_1002 - $__internal_14_$__cuda_sm3x_div_rn_noftz_f32_slowpath)
$__internal_14_$__cuda_sm3x_div_rn_noftz_f32_slowpath:
        /* <DEDUP_REMOVED lines=35> */
.L_x_912:
        /* <DEDUP_REMOVED lines=51> */
.L_x_919:
[----:B------:R-:W-:-:S04]  /*7d40*/  LOP3.LUT R0, R0, 0x80000000, RZ, 0xc0, !PT ;  /* 0x8000000000007812 */ /* 0x000fc800078ec0ff */
[----:B------:R-:W-:Y:S01]  /*7d50*/  LOP3.LUT R0, R0, 0x7f800000, RZ, 0xfc, !PT ;  /* 0x7f80000000007812 */ /* 0x000fe200078efcff */
[----:B------:R-:W-:Y:S06]  /*7d60*/  BRA `(.L_x_920) ;  /* 0x0000000000047947 */ /* 0x000fec0003800000 */
.L_x_918:
[----:B------:R-:W-:-:S07]  /*7d70*/  LEA R0, R9, R0, 0x17 ;  /* 0x0000000009007211 */ /* 0x000fce00078eb8ff */
.L_x_920:
[----:B------:R-:W-:Y:S05]  /*7d80*/  BSYNC.RECONVERGENT B3 ;  /* 0x0000000000037941 */ /* 0x000fea0003800200 */
.L_x_917:
[----:B------:R-:W-:Y:S05]  /*7d90*/  BRA `(.L_x_921) ;  /* 0x0000000000207947 */ /* 0x000fea0003800000 */
.L_x_916:
[----:B------:R-:W-:-:S04]  /*7da0*/  LOP3.LUT R0, R11, 0x80000000, R0, 0x48, !PT ;  /* 0x800000000b007812 */ /* 0x000fc800078e4800 */
[----:B------:R-:W-:Y:S01]  /*7db0*/  LOP3.LUT R0, R0, 0x7f800000, RZ, 0xfc, !PT ;  /* 0x7f80000000007812 */ /* 0x000fe200078efcff */
[----:B------:R-:W-:Y:S06]  /*7dc0*/  BRA `(.L_x_921) ;  /* 0x0000000000147947 */ /* 0x000fec0003800000 */
.L_x_915:
[----:B------:R-:W-:Y:S01]  /*7dd0*/  LOP3.LUT R0, R11, 0x80000000, R0, 0x48, !PT ;  /* 0x800000000b007812 */ /* 0x000fe200078e4800 */
[----:B------:R-:W-:Y:S06]  /*7de0*/  BRA `(.L_x_921) ;  /* 0x00000000000c7947 */ /* 0x000fec0003800000 */
.L_x_914:
[----:B------:R-:W0:Y:S01]  /*7df0*/  MUFU.RSQ R0, -QNAN ;  /* 0xffc0000000007908 */ /* 0x000e220000001400 */
[----:B------:R-:W-:Y:S05]  /*7e00*/  BRA `(.L_x_921) ;  /* 0x0000000000047947 */ /* 0x000fea0003800000 */
.L_x_913:
[----:B------:R-:W-:-:S07]  /*7e10*/  FADD.FTZ R0, R0, R3 ;  /* 0x0000000300007221 */ /* 0x000fce0000010000 */
.L_x_921:
[----:B------:R-:W-:Y:S05]  /*7e20*/  BSYNC.RECONVERGENT B2 ;  /* 0x0000000000027941 */ /* 0x000fea0003800200 */
.L_x_911:
[----:B------:R-:W-:Y:S01]  /*7e30*/  HFMA2 R9, -RZ, RZ, 0, 0 ;  /* 0x00000000ff097431 */ /* 0x000fe200000001ff */
[----:B------:R-:W-:-:S04]  /*7e40*/  MOV R8, R6 ;  /* 0x0000000600087202 */ /* 0x000fc80000000f00 */
[----:B0-----:R-:W-:Y:S05]  /*7e50*/  RET.REL.NODEC R8 `(_Z15flash_attentionIfLi32ELi32ELi64ELi32ELi16EEvPT_S1_S1_S1_iS1_S1_i) ;  /* 0xffffff8008687950 */ /* 0x001fea0003c3ffff */
.L_x_922:
        /* <DEDUP_REMOVED lines=10> */
.L_x_1002:


//--------------------- .text._Z15flash_attentionIfLi48ELi48ELi64ELi32ELi16EEvPT_S1_S1_S1_iS1_S1_i --------------------------
	.section	.text._Z15flash_attentionIfLi48ELi48ELi64ELi32ELi16EEvPT_S1_S1_S1_iS1_S1_i,"ax",@progbits
	.align	128
        .global         _Z15flash_attentionIfLi48ELi48ELi64ELi32ELi16EEvPT_S1_S1_S1_iS1_S1_i
        .type           _Z15flash_attentionIfLi48ELi48ELi64ELi32ELi16EEvPT_S1_S1_S1_iS1_S1_i,@function
        .size           _Z15flash_attentionIfLi48ELi48ELi64ELi32ELi16EEvPT_S1_S1_S1_iS1_S1_i,(.L_x_1003 - _Z15flash_attentionIfLi48ELi48ELi64ELi32ELi16EEvPT_S1_S1_S1_iS1_S1_i)
        .other          _Z15flash_attentionIfLi48ELi48ELi64ELi32ELi16EEvPT_S1_S1_S1_iS1_S1_i,@"STO_CUDA_ENTRY STV_DEFAULT"
_Z15flash_attentionIfLi48ELi48ELi64ELi32ELi16EEvPT_S1_S1_S1_iS1_S1_i:
.text._Z15flash_attentionIfLi48ELi48ELi64ELi32ELi16EEvPT_S1_S1_S1_iS1_S1_i:
        /* <DEDUP_REMOVED lines=13> */
[----:B------:R-:W-:Y:S01]  /*00d0*/  HFMA2 R10, -RZ, RZ, 0, 2.86102294921875e-06 ;  /* 0x00000030ff0a7431 */ /* 0x000fe200000001ff */
        /* <DEDUP_REMOVED lines=15> */
.L_x_925:
        /* <DEDUP_REMOVED lines=11> */
.L_x_926:
        /* <DEDUP_REMOVED lines=10> */
.L_x_924:
[----:B------:R-:W-:Y:S05]  /*0320*/  BSYNC.RECONVERGENT B6 ;  /* 0x0000000000067941 */ /* 0x000fea0003800200 */
.L_x_923:
        /* <DEDUP_REMOVED lines=12> */
[----:B0-----:R-:W-:-:S02]  /*03f0*/  LEA R0, R3, R0, 0x18 ;  /* 0x0000000003007211 */ /* 0x001fc400078ec0ff */
[----:B------:R-:W-:Y:S01]  /*0400*/  LEA R3, R17, R18, 0x6 ;  /* 0x0000001211037211 */ /* 0x000fe200078e30ff */
[----:B------:R1:W-:Y:S03]  /*0410*/  STL [R1+0x38], RZ ;  /* 0x000038ff01007387 */ /* 0x0003e60000100800 */
[----:B------:R-:W-:Y:S01]  /*0420*/  LEA R3, R3, R0, 0x2 ;  /* 0x0000000003037211 */ /* 0x000fe200078e10ff */
        /* <DEDUP_REMOVED lines=13> */
.L_x_929:
        /* <DEDUP_REMOVED lines=10> */
.L_x_930:
[----:B------:R-:W-:Y:S05]  /*05a0*/  BSYNC.RECONVERGENT B0 ;  /* 0x0000000000007941 */ /* 0x000fea0003800200 */
.L_x_928:
[----:B------:R-:W-:-:S13]  /*05b0*/  ISETP.GT.U32.AND P1, PT, R17, 0x1f, PT ;  /* 0x0000001f1100780c */ /* 0x000fda0003f24070 */
[----:B------:R-:W-:Y:S05]  /*05c0*/  @P1 BRA `(.L_x_927) ;  /* 0x0000000000a01947 */ /* 0x000fea0003800000 */
[----:B------:R-:W-:Y:S01]  /*05d0*/  IADD3 R9, PT, PT, R7, 0x10, RZ ;  /* 0x0000001007097810 */ /* 0x000fe20007ffe0ff */
[----:B------:R-:W-:Y:S03]  /*05e0*/  BSSY.RECONVERGENT B0, `(.L_x_931) ;  /* 0x0000012000007945 */ /* 0x000fe60003800200 */
        /* <DEDUP_REMOVED lines=8> */
.L_x_932:
[----:B------:R-:W-:Y:S05]  /*0670*/  @P0 BRA `(.L_x_933) ;  /* 0x0000000000200947 */ /* 0x000fea0003800000 */
[----:B-1----:R-:W1:Y:S01]  /*0680*/  LDC.64 R4, c[0x0][0x380] ;  /* 0x0000e000ff047b82 */ /* 0x002e620000000a00 */
[----:B------:R-:W-:Y:S02]  /*0690*/  ISETP.GT.U32.AND P1, PT, R18, 0x1f, PT ;  /* 0x0000001f1200780c */ /* 0x000fe40003f24070 */
[----:B------:R-:W-:-:S05]  /*06a0*/  LEA R9, R9, R18, 0x6 ;  /* 0x0000001209097211 */ /* 0x000fca00078e30ff */
[----:B-1----:R-:W-:-:S05]  /*06b0*/  IMAD.WIDE R4, R9, 0x4, R4 ;  /* 0x0000000409047825 */ /* 0x002fca00078e0204 */
[----:B0-----:R-:W3:Y:S04]  /*06c0*/  LDG.E R6, desc[UR36][R4.64] ;  /* 0x0000002404067981 */ /* 0x001ee8000c1e1900 */
[----:B------:R-:W4:Y:S04]  /*06d0*/  @!P1 LDG.E R8, desc[UR36][R4.64+0x80] ;  /* 0x0000802404089981 */ /* 0x000f28000c1e1900 */
[----:B---3--:R3:W-:Y:S04]  /*06e0*/  STS [R3+0x7000], R6 ;  /* 0x0070000603007388 */ /* 0x0087e80000000800 */
[----:B----4-:R3:W-:Y:S02]  /*06f0*/  @!P1 STS [R3+0x7080], R8 ;  /* 0x0070800803009388 */ /* 0x0107e40000000800 */
.L_x_933:
[----:B------:R-:W-:Y:S05]  /*0700*/  BSYNC.RECONVERGENT B0 ;  /* 0x0000000000007941 */ /* 0x000fea0003800200 */
.L_x_931:
        /* <DEDUP_REMOVED lines=11> */
.L_x_934:
[----:B------:R-:W-:Y:S05]  /*07c0*/  @P0 BRA `(.L_x_927) ;  /* 0x0000000000200947 */ /* 0x000fea0003800000 */
[----:B-1----:R-:W1:Y:S01]  /*07d0*/  LDC.64 R4, c[0x0][0x380] ;  /* 0x0000e000ff047b82 */ /* 0x002e620000000a00 */
[----:B------:R-:W-:Y:S02]  /*07e0*/  ISETP.GT.U32.AND P0, PT, R18, 0x1f, PT ;  /* 0x0000001f1200780c */ /* 0x000fe40003f04070 */
[----:B------:R-:W-:-:S05]  /*07f0*/  LEA R7, R7, R18, 0x6 ;  /* 0x0000001207077211 */ /* 0x000fca00078e30ff */
[----:B-1----:R-:W-:-:S05]  /*0800*/  IMAD.WIDE R4, R7, 0x4, R4 ;  /* 0x0000000407047825 */ /* 0x002fca00078e0204 */
[----:B0--3--:R-:W3:Y:S04]  /*0810*/  LDG.E R6, desc[UR36][R4.64] ;  /* 0x0000002404067981 */ /* 0x009ee8000c1e1900 */
[----:B------:R-:W5:Y:S04]  /*0820*/  @!P0 LDG.E R8, desc[UR36][R4.64+0x80] ;  /* 0x0000802404088981 */ /* 0x000f68000c1e1900 */
[----:B---3--:R0:W-:Y:S04]  /*0830*/  STS [R3+0x8000], R6 ;  /* 0x0080000603007388 */ /* 0x0081e80000000800 */
[----:B-----5:R0:W-:Y:S02]  /*0840*/  @!P0 STS [R3+0x8080], R8 ;  /* 0x0080800803008388 */ /* 0x0201e40000000800 */
.L_x_927:
[----:B------:R-:W-:Y:S05]  /*0850*/  WARPSYNC.ALL ;  /* 0x0000000000007948 */ /* 0x000fea0003800000 */
[----:B------:R-:W5:Y:S02]  /*0860*/  LDCU UR4, c[0x0][0x3b8] ;  /* 0x00007700ff0477ac */ /* 0x000f640008000800 */
[----:B-----5:R-:W-:Y:S01]  /*0870*/  UISETP.GE.AND UP0, UPT, UR4, 0x1, UPT ;  /* 0x000000010400788c */ /* 0x020fe2000bf06270 */
[----:B------:R-:W-:Y:S08]  /*0880*/  BAR.SYNC.DEFER_BLOCKING 0x0 ;  /* 0x0000000000007b1d */ /* 0x000ff00000010000 */
[----:B------:R-:W-:Y:S05]  /*0890*/  BRA.U !UP0, `(.L_x_935) ;  /* 0x00000059083c7547 */ /* 0x000fea000b800000 */
[----:B-1----:R-:W-:Y:S01]  /*08a0*/  IADD3 R4, PT, PT, R0, 0x9000, RZ ;  /* 0x0000900000047810 */ /* 0x002fe20007ffe0ff */
[----:B------:R-:W-:Y:S01]  /*08b0*/  HFMA2 R24, -RZ, RZ, 0, 0 ;  /* 0x00000000ff187431 */ /* 0x000fe200000001ff */
[----:B------:R-:W-:Y:S02]  /*08c0*/  ISETP.GT.U32.AND P2, PT, R18, 0x2f, PT ;  /* 0x0000002f1200780c */ /* 0x000fe40003f44070 */
[----:B0--3--:R-:W-:Y:S01]  /*08d0*/  SHF.R.U32.HI R6, RZ, 0x4, R17 ;  /* 0x00000004ff067819 */ /* 0x009fe20000011611 */
[C---:B--2-4-:R-:W-:Y:S01]  /*08e0*/  IMAD R3, R17.reuse, 0xc0, R4 ;  /* 0x000000c011037824 */ /* 0x054fe200078e0204 */
[C---:B------:R-:W-:Y:S02]  /*08f0*/  ISETP.GT.U32.AND P1, PT, R17.reuse, 0xf, PT ;  /* 0x0000000f1100780c */ /* 0x040fe40003f24070 */
[----:B------:R-:W-:Y:S02]  /*0900*/  ISETP.GT.U32.OR P0, PT, R17, 0xf, P2 ;  /* 0x0000000f1100780c */ /* 0x000fe40001704470 */
[----:B------:R-:W-:-:S02]  /*0910*/  LEA R19, R6, R23, 0x2 ;  /* 0x0000001706137211 */ /* 0x000fc400078e10ff */
[----:B------:R-:W-:-:S09]  /*0920*/  IADD3 R0, PT, PT, R1, 0x24, RZ ;  /* 0x0000002401007810 */ /* 0x000fd20007ffe0ff */
.L_x_959:
        /* <DEDUP_REMOVED lines=22> */
.L_x_939:
[----:B------:R-:W-:-:S13]  /*0a90*/  ISETP.GT.U32.AND P4, PT, R18, 0x3f, PT ;  /* 0x0000003f1200780c */ /* 0x000fda0003f84070 */
[----:B------:R-:W-:Y:S05]  /*0aa0*/  @P4 BRA `(.L_x_940) ;  /* 0x0000000000384947 */ /* 0x000fea0003800000 */
[----:B------:R-:W0:Y:S01]  /*0ab0*/  LDC.64 R6, c[0x0][0x388] ;  /* 0x0000e200ff067b82 */ /* 0x000e220000000a00 */
[----:B------:R-:W-:Y:S02]  /*0ac0*/  ISETP.GT.U32.AND P5, PT, R18, 0x1f, PT ;  /* 0x0000001f1200780c */ /* 0x000fe40003fa4070 */
[----:B------:R-:W-:-:S05]  /*0ad0*/  LEA R11, R10, R18, 0x6 ;  /* 0x000000120a0b7211 */ /* 0x000fca00078e30ff */
        /* <DEDUP_REMOVED lines=11> */
.L_x_940:
[----:B------:R-:W-:Y:S05]  /*0b90*/  BSYNC.RECONVERGENT B1 ;  /* 0x0000000000017941 */ /* 0x000fea0003800200 */
.L_x_938:
[----:B------:R-:W-:-:S13]  /*0ba0*/  ISETP.GT.U32.AND P5, PT, R17, 0x1f, PT ;  /* 0x0000001f1100780c */ /* 0x000fda0003fa4070 */
[----:B------:R-:W-:Y:S05]  /*0bb0*/  @P5 BRA `(.L_x_937) ;  /* 0x0000000000dc5947 */ /* 0x000fea0003800000 */
[----:B0-----:R-:W-:Y:S01]  /*0bc0*/  IADD3 R11, PT, PT, R10, 0x10, RZ ;  /* 0x000000100a0b7810 */ /* 0x001fe20007ffe0ff */
[----:B------:R-:W-:Y:S03]  /*0bd0*/  BSSY.RECONVERGENT B1, `(.L_x_941) ;  /* 0x000001a000017945 */ /* 0x000fe60003800200 */
        /* <DEDUP_REMOVED lines=10> */
.L_x_942:
        /* <DEDUP_REMOVED lines=15> */
.L_x_943:
[----:B------:R-:W-:Y:S05]  /*0d70*/  BSYNC.RECONVERGENT B1 ;  /* 0x0000000000017941 */ /* 0x000fea0003800200 */
.L_x_941:
        /* <DEDUP_REMOVED lines=12> */
.L_x_944:
[----:B------:R-:W-:Y:S05]  /*0e40*/  @P4 BRA `(.L_x_937) ;  /* 0x0000000000384947 */ /* 0x000fea0003800000 */
[----:B------:R-:W3:Y:S01]  /*0e50*/  LDC.64 R4, c[0x0][0x388] ;  /* 0x0000e200ff047b82 */ /* 0x000ee20000000a00 */
[----:B------:R-:W-:Y:S02]  /*0e60*/  ISETP.GT.U32.AND P4, PT, R18, 0x1f, PT ;  /* 0x0000001f1200780c */ /* 0x000fe40003f84070 */
[----:B------:R-:W-:-:S05]  /*0e70*/  LEA R9, R10, R18, 0x6 ;  /* 0x000000120a097211 */ /* 0x000fca00078e30ff */
        /* <DEDUP_REMOVED lines=11> */
.L_x_937:
[----:B------:R-:W-:Y:S05]  /*0f30*/  BSYNC.RECONVERGENT B0 ;  /* 0x0000000000007941 */ /* 0x000fea0003800200 */
.L_x_936:
[----:B------:R-:W-:Y:S06]  /*0f40*/  BAR.SYNC.DEFER_BLOCKING 0x0 ;  /* 0x0000000000007b1d */ /* 0x000fec0000010000 */
[----:B------:R-:W-:Y:S02]  /*0f50*/  BSSY.RECONVERGENT B0, `(.L_x_945) ;  /* 0x0000273000007945 */ /* 0x000fe40003800200 */
[----:B------:R-:W-:Y:S06]  /*0f60*/  BAR.SYNC.DEFER_BLOCKING 0x0 ;  /* 0x0000000000007b1d */ /* 0x000fec0000010000 */
[----:B------:R-:W-:Y:S05]  /*0f70*/  @P3 BRA `(.L_x_946) ;  /* 0x0000002400c03947 */ /* 0x000fea0003800000 */
[----:B------:R-:W-:Y:S01]  /*0f80*/  BSSY.RECONVERGENT B1, `(.L_x_947) ;  /* 0x00000d0000017945 */ /* 0x000fe20003800200 */
[----:B------:R-:W-:-:S03]  /*0f90*/  ISETP.GT.U32.AND P5, PT, R17, 0x1f, PT ;  /* 0x0000001f1100780c */ /* 0x000fc60003fa4070 */
[----:B------:R-:W-:Y:S10]  /*0fa0*/  @P2 BRA `(.L_x_948) ;  /* 0x0000000c00342947 */ /* 0x000ff40003800000 */
[----:B------:R-:W5:Y:S01]  /*0fb0*/  S2UR UR5, SR_CgaCtaId ;  /* 0x00000000000579c3 */ /* 0x000f620000008800 */
[----:B------:R-:W-:Y:S01]  /*0fc0*/  UMOV UR4, 0x400 ;  /* 0x0000040000047882 */ /* 0x000fe20000000000 */
[----:B------:R-:W-:Y:S01]  /*0fd0*/  ISETP.GT.U32.AND P4, PT, R18, 0xf, PT ;  /* 0x0000000f1200780c */ /* 0x000fe20003f84070 */
[----:B-----5:R-:W-:-:S06]  /*0fe0*/  ULEA UR4, UR5, UR4, 0x18 ;  /* 0x0000000405047291 */ /* 0x020fcc000f8ec0ff */
[----:B------:R-:W-:Y:S02]  /*0ff0*/  LEA R25, R18, UR4, 0x8 ;  /* 0x0000000412197c11 */ /* 0x000fe4000f8e40ff */
[----:B------:R-:W-:Y:S01]  /*1000*/  LEA R26, R17, UR4, 0x8 ;  /* 0x00000004111a7c11 */ /* 0x000fe2000f8e40ff */
[----:B------:R-:W-:Y:S02]  /*1010*/  UIADD3 UR4, UPT, UPT, UR4, 0x9000, URZ ;  /* 0x0000900004047890 */ /* 0x000fe4000fffe0ff */
[----:B0-----:R-:W-:Y:S04]  /*1020*/  LDS.128 R20, [R25] ;  /* 0x0000000019147984 */ /* 0x001fe80000000c00 */
[----:B------:R-:W0:Y:S04]  /*1030*/  LDS.128 R4, [R26+0x6000] ;  /* 0x006000001a047984 */ /* 0x000e280000000c00 */
[----:B-1234-:R-:W-:Y:S04]  /*1040*/  LDS.128 R8, [R26+0x6010] ;  /* 0x006010001a087984 */ /* 0x01efe80000000c00 */
        /* <DEDUP_REMOVED lines=86> */
[----:B------:R-:W-:Y:S01]  /*15b0*/  FFMA R5, R5, R21, R4 ;  /* 0x0000001505057223 */ /* 0x000fe20000000004 */
[----:B------:R-:W-:-:S03]  /*15c0*/  LEA R4, R17, R18, 0x6 ;  /* 0x0000001211047211 */ /* 0x000fc600078e30ff */
[----:B------:R-:W-:Y:S02]  /*15d0*/  FFMA R6, R6, R22, R5 ;  /* 0x0000001606067223 */ /* 0x000fe40000000005 */
[----:B------:R-:W-:Y:S02]  /*15e0*/  IMAD R4, R17, -0x10, R4 ;  /* 0xfffffff011047824 */ /* 0x000fe400078e0204 */
[----:B------:R-:W-:-:S03]  /*15f0*/  FFMA R7, R7, R23, R6 ;  /* 0x0000001707077223 */ /* 0x000fc60000000006 */
[----:B------:R-:W-:Y:S01]  /*1600*/  LEA R27, R4, UR4, 0x2 ;  /* 0x00000004041b7c11 */ /* 0x000fe2000f8e10ff */
        /* <DEDUP_REMOVED lines=103> */
.L_x_948:
[----:B------:R-:W-:Y:S05]  /*1c80*/  BSYNC.RECONVERGENT B1 ;  /* 0x0000000000017941 */ /* 0x000fea0003800200 */
.L_x_947:
[----:B------:R-:W-:Y:S05]  /*1c90*/  @P5 BRA `(.L_x_946) ;  /* 0x0000001800785947 */ /* 0x000fea0003800000 */
[----:B------:R-:W-:Y:S04]  /*1ca0*/  BSSY.RECONVERGENT B1, `(.L_x_949) ;  /* 0x00000cf000017945 */ /* 0x000fe80003800200 */
[----:B------:R-:W-:Y:S05]  /*1cb0*/  @P2 BRA `(.L_x_950) ;  /* 0x0000000c00342947 */ /* 0x000fea0003800000 */
        /* <DEDUP_REMOVED lines=205> */
.L_x_950:
[----:B------:R-:W-:Y:S05]  /*2990*/  BSYNC.RECONVERGENT B1 ;  /* 0x0000000000017941 */ /* 0x000fea0003800200 */
.L_x_949:
        /* <DEDUP_REMOVED lines=8> */
[----:B------:R-:W-:Y:S04]  /*2a20*/  LDS.128 R4, [R26+0x8000] ;  /* 0x008000001a047984 */ /* 0x000fe80000000c00 */
[----:B0-----:R-:W0:Y:S04]  /*2a30*/  LDS.128 R20, [R25] ;  /* 0x0000000019147984 */ /* 0x001e280000000c00 */
        /* <DEDUP_REMOVED lines=196> */
.L_x_946:
[----:B------:R-:W-:Y:S05]  /*3680*/  BSYNC.RECONVERGENT B0 ;  /* 0x0000000000007941 */ /* 0x000fea0003800200 */
.L_x_945:
        /* <DEDUP_REMOVED lines=113> */
[----:B------:R-:W-:Y:S02]  /*3da0*/  FSEL R6, R7, R6, !P4 ;  /* 0x0000000607067208 */ /* 0x000fe40006000000 */
[----:B------:R-:W-:Y:S01]  /*3db0*/  ISETP.GT.U32.AND P4, PT, R17, 0x1f, PT ;  /* 0x0000001f1100780c */ /* 0x000fe20003f84070 */
[----:B------:R0:W-:Y:S04]  /*3dc0*/  STL [R4], R21 ;  /* 0x0000001504007387 */ /* 0x0001e80000100800 */
[----:B------:R0:W-:Y:S08]  /*3dd0*/  STL [R19], R6 ;  /* 0x0000000613007387 */ /* 0x0001f00000100800 */
[----:B------:R-:W-:Y:S05]  /*3de0*/  @P4 BRA `(.L_x_952) ;  /* 0x0000000c00884947 */ /* 0x000fea0003800000 */
[----:B0-----:R-:W-:Y:S01]  /*3df0*/  IADD3 R4, PT, PT, R17, 0x10, RZ ;  /* 0x0000001011047810 */ /* 0x001fe20007ffe0ff */
[----:B------:R-:W0:Y:S03]  /*3e00*/  LDS.128 R8, [R3+0xc00] ;  /* 0x000c000003087984 */ /* 0x000e260000000c00 */
        /* <DEDUP_REMOVED lines=224> */
.L_x_952:
[----:B------:R-:W-:Y:S05]  /*4c10*/  BSYNC.RECONVERGENT B0 ;  /* 0x0000000000007941 */ /* 0x000fea0003800200 */
.L_x_951:
        /* <DEDUP_REMOVED lines=15> */
[----:B------:R-:W-:Y:S01]  /*4d10*/  MOV R13, 0x3bbb989d ;  /* 0x3bbb989d000d7802 */ /* 0x000fe20000000f00 */
[----:B---3--:R-:W-:Y:S01]  /*4d20*/  FADD R22, R15, -R22 ;  /* 0x800000160f167221 */ /* 0x008fe20000000000 */
[----:B------:R-:W-:-:S03]  /*4d30*/  HFMA2 R15, -RZ, RZ, 3.7421875, 0 ;  /* 0x437c0000ff0f7431 */ /* 0x000fc600000001ff */
[----:B------:R-:W-:Y:S01]  /*4d40*/  FFMA.SAT R20, R22, R13, 0.5 ;  /* 0x3f00000016147423 */ /* 0x000fe2000000200d */
[----:B-----5:R-:W-:-:S03]  /*4d50*/  FADD R26, R26, -R23 ;  /* 0x800000171a1a7221 */ /* 0x020fc60000000000 */
[----:B------:R-:W-:Y:S01]  /*4d60*/  FFMA.RM R20, R20, R15, 12582913 ;  /* 0x4b40000114147423 */ /* 0x000fe2000000400f */
[----:B------:R-:W-:-:S03]  /*4d70*/  FFMA.SAT R28, R26, R13, 0.5 ;  /* 0x3f0000001a1c7423 */ /* 0x000fc6000000200d */
[----:B------:R-:W-:Y:S01]  /*4d80*/  FADD R23, R20, -12583039 ;  /* 0xcb40007f14177421 */ /* 0x000fe20000000000 */
[----:B------:R-:W-:-:S03]  /*4d90*/  FADD R14, R21, -R14 ;  /* 0x8000000e150e7221 */ /* 0x000fc60000000000 */
[----:B------:R-:W-:Y:S01]  /*4da0*/  FFMA R23, R22, 1.4426950216293334961, -R23 ;  /* 0x3fb8aa3b16177823 */ /* 0x000fe20000000817 */
[----:B------:R-:W-:Y:S01]  /*4db0*/  FFMA.SAT R21, R14, R13, 0.5 ;  /* 0x3f0000000e157423 */ /* 0x000fe2000000200d */
[-C--:B------:R-:W-:Y:S02]  /*4dc0*/  FFMA.RM R13, R28, R15.reuse, 12582913 ;  /* 0x4b4000011c0d7423 */ /* 0x080fe4000000400f */
[----:B------:R-:W-:Y:S01]  /*4dd0*/  FFMA R22, R22, 1.925963033500011079e-08, R23 ;  /* 0x32a5706016167823 */ /* 0x000fe20000000017 */
        /* <DEDUP_REMOVED lines=8> */
[----:B------:R-:W-:Y:S02]  /*4e60*/  SHF.L.U32 R23, R20, 0x17, RZ ;  /* 0x0000001714177819 */ /* 0x000fe400000006ff */
[----:B------:R-:W1:Y:S01]  /*4e70*/  MUFU.EX2 R21, R21 ;  /* 0x0000001500157308 */ /* 0x000e620000000800 */
[----:B------:R-:W-:Y:S02]  /*4e80*/  SHF.L.U32 R20, R13, 0x17, RZ ;  /* 0x000000170d147819 */ /* 0x000fe400000006ff */
[----:B------:R-:W-:-:S05]  /*4e90*/  SHF.L.U32 R13, R15, 0x17, RZ ;  /* 0x000000170f0d7819 */ /* 0x000fca00000006ff */
        /* <DEDUP_REMOVED lines=19> */
.L_x_953:
[----:B------:R-:W-:Y:S04]  /*4fd0*/  BSSY.RECONVERGENT B0, `(.L_x_954) ;  /* 0x0000115000007945 */ /* 0x000fe80003800200 */
[----:B------:R-:W-:Y:S05]  /*4fe0*/  @P3 BRA `(.L_x_955) ;  /* 0x00000010004c3947 */ /* 0x000fea0003800000 */
[----:B0-----:R0:W5:Y:S01]  /*4ff0*/  LDL R4, [R19] ;  /* 0x0000000013047983 */ /* 0x0011620000100800 */
[----:B------:R-:W-:Y:S01]  /*5000*/  MOV R5, 0x400 ;  /* 0x0000040000057802 */ /* 0x000fe20000000f00 */
[----:B------:R-:W-:Y:S01]  /*5010*/  UMOV UR4, 0x3000 ;  /* 0x0000300000047882 */ /* 0x000fe20000000000 */
[----:B------:R-:W-:Y:S01]  /*5020*/  ISETP.GT.U32.AND P3, PT, R18, 0x3f, PT ;  /* 0x0000003f1200780c */ /* 0x000fe20003f64070 */
[----:B------:R-:W1:Y:S01]  /*5030*/  S2R R6, SR_CgaCtaId ;  /* 0x0000000000067919 */ /* 0x000e620000008800 */
[----:B---3--:R-:W-:Y:S02]  /*5040*/  MOV R9, RZ ;  /* 0x000000ff00097202 */ /* 0x008fe40000000f00 */
[----:B-1----:R-:W-:-:S04]  /*5050*/  LEA R5, R6, R5, 0x18 ;  /* 0x0000000506057211 */ /* 0x002fc800078ec0ff */
[----:B------:R-:W-:Y:S01]  /*5060*/  LEA R6, R18, R5, 0x2 ;  /* 0x0000000512067211 */ /* 0x000fe200078e10ff */
[----:B------:R-:W-:-:S03]  /*5070*/  IMAD R5, R17, 0xc0, R5 ;  /* 0x000000c011057824 */ /* 0x000fc600078e0205 */
[----:B------:R-:W-:Y:S02]  /*5080*/  IADD3 R6, PT, PT, R6, 0x3380, RZ ;  /* 0x0000338006067810 */ /* 0x000fe40007ffe0ff */
[----:B0-----:R-:W-:-:S07]  /*5090*/  IADD3 R5, PT, PT, R5, 0x900c, RZ ;  /* 0x0000900c05057810 */ /* 0x001fce0007ffe0ff */
.L_x_956:
[----:B------:R-:W-:Y:S01]  /*50a0*/  ISETP.GT.U32.AND P4, PT, R18, 0x1f, PT ;  /* 0x0000001f1200780c */ /* 0x000fe20003f84070 */
[----:B0-----:R-:W0:Y:S01]  /*50b0*/  LDS R7, [R5+-0xc] ;  /* 0xfffff40005077984 */ /* 0x001e220000000800 */
[----:B--2-4-:R-:W-:Y:S01]  /*50c0*/  SHF.R.U32.HI R8, RZ, 0x4, R17 ;  /* 0x00000004ff087819 */ /* 0x014fe20000011611 */
[----:B------:R-:W-:Y:S02]  /*50d0*/  HFMA2 R10, -RZ, RZ, 0.96630859375, -0.0022525787353515625 ;  /* 0x3bbb989dff0a7431 */ /* 0x000fe400000001ff */
[----:B------:R-:W1:Y:S01]  /*50e0*/  @!P3 LDS R20, [R6+-0x380] ;  /* 0xfffc80000614b984 */ /* 0x000e620000000800 */
[----:B------:R-:W-:-:S05]  /*50f0*/  LEA R11, R8, R1, 0x3 ;  /* 0x00000001080b7211 */ /* 0x000fca00078e18ff */
[----:B------:R-:W1:Y:S04]  /*5100*/  @!P3 LDL R13, [R11] ;  /* 0x000000000b0db983 */ /* 0x000e680000100800 */
[----:B------:R-:W2:Y:S04]  /*5110*/  @!P4 LDL R15, [R11+0x4] ;  /* 0x000004000b0fc983 */ /* 0x000ea80000100800 */
[----:B------:R-:W2:Y:S01]  /*5120*/  @!P4 LDS R12, [R6+-0x300] ;  /* 0xfffd0000060cc984 */ /* 0x000ea20000000800 */
[----:B0----5:R-:W-:Y:S01]  /*5130*/  FADD R21, -R4, R7 ;  /* 0x0000000704157221 */ /* 0x021fe20000000100 */
[----:B------:R-:W-:-:S03]  /*5140*/  MOV R7, 0x437c0000 ;  /* 0x437c000000077802 */ /* 0x000fc60000000f00 */
        /* <DEDUP_REMOVED lines=21> */
[----:B-1----:R-:W-:-:S03]  /*52a0*/  SHF.L.U32 R12, R26, 0x17, RZ ;  /* 0x000000171a0c7819 */ /* 0x002fc600000006ff */
        /* <DEDUP_REMOVED lines=41> */
[----:B------:R-:W-:Y:S02]  /*5540*/  SHF.L.U32 R28, R28, 0x17, RZ ;  /* 0x000000171c1c7819 */ /* 0x000fe400000006ff */
[----:B0-----:R-:W-:Y:S01]  /*5550*/  IADD3 R6, PT, PT, R6, 0x400, RZ ;  /* 0x0000040006067810 */ /* 0x001fe20007ffe0ff */
        /* <DEDUP_REMOVED lines=17> */
[----:B------:R-:W-:-:S04]  /*5670*/  IADD3 R8, PT, PT, R17, 0x10, RZ ;  /* 0x0000001011087810 */ /* 0x000fc80007ffe0ff */
[----:B0-----:R-:W-:-:S04]  /*5680*/  SHF.R.U32.HI R10, RZ, 0x4, R8 ;  /* 0x00000004ff0a7819 */ /* 0x001fc80000011608 */
[----:B-1----:R-:W-:-:S06]  /*5690*/  LEA R9, R10, R1, 0x2 ;  /* 0x000000010a097211 */ /* 0x002fcc00078e10ff */
[----:B------:R-:W5:Y:S01]  /*56a0*/  LDL R9, [R9+0x18] ;  /* 0x0000180009097983 */ /* 0x000f620000100800 */
[----:B------:R-:W0:Y:S01]  /*56b0*/  S2UR UR5, SR_CgaCtaId ;  /* 0x00000000000579c3 */ /* 0x000e220000008800 */
[----:B------:R-:W-:Y:S01]  /*56c0*/  CS2R R12, SRZ ;  /* 0x00000000000c7805 */ /* 0x000fe2000001ff00 */
[----:B------:R-:W-:Y:S02]  /*56d0*/  UMOV UR4, 0x400 ;  /* 0x0000040000047882 */ /* 0x000fe40000000000 */
[----:B0-----:R-:W-:-:S12]  /*56e0*/  ULEA UR4, UR5, UR4, 0x18 ;  /* 0x0000000405047291 */ /* 0x001fd8000f8ec0ff */
.L_x_957:
[----:B0-----:R-:W-:-:S05]  /*56f0*/  LEA R14, R10, R1, 0x3 ;  /* 0x000000010a0e7211 */ /* 0x001fca00078e18ff */
[----:B------:R-:W2:Y:S04]  /*5700*/  @!P3 LDL R21, [R14] ;  /* 0x000000000e15b983 */ /* 0x000ea80000100800 */
[----:B------:R-:W3:Y:S01]  /*5710*/  @!P4 LDL R23, [R14+0x4] ;  /* 0x000004000e17c983 */ /* 0x000ee20000100800 */
[C---:B------:R-:W-:Y:S01]  /*5720*/  LEA R5, R12.reuse, R3, 0x2 ;  /* 0x000000030c057211 */ /* 0x040fe200078e10ff */
[----:B------:R-:W-:Y:S01]  /*5730*/  HFMA2 R11, -RZ, RZ, 0.96630859375, -0.0022525787353515625 ;  /* 0x3bbb989dff0b7431 */ /* 0x000fe200000001ff */
[----:B------:R-:W-:Y:S02]  /*5740*/  MOV R15, 0x437c0000 ;  /* 0x437c0000000f7802 */ /* 0x000fe40000000f00 */
[----:B------:R-:W-:Y:S02]  /*5750*/  LEA R22, R12, R18, 0x6 ;  /* 0x000000120c167211 */ /* 0x000fe400078e30ff */
        /* <DEDUP_REMOVED lines=25> */
[----:B------:R-:W-:-:S03]  /*58f0*/  SHF.L.U32 R5, R5, 0x17, RZ ;  /* 0x0000001705057819 */ /* 0x000fc600000006ff */
        /* <DEDUP_REMOVED lines=38> */
[----:B------:R-:W-:-:S03]  /*5b60*/  SHF.L.U32 R11, R11, 0x17, RZ ;  /* 0x000000170b0b7819 */ /* 0x000fc600000006ff */
        /* <DEDUP_REMOVED lines=10> */
[----:B------:R-:W-:-:S04]  /*5c10*/  SHF.R.U32.HI R8, RZ, 0x4, R8 ;  /* 0x00000004ff087819 */ /* 0x000fc80000011608 */
[----:B------:R-:W-:-:S05]  /*5c20*/  LEA R5, R8, R1, 0x2 ;  /* 0x0000000108057211 */ /* 0x000fca00078e10ff */
        /* <DEDUP_REMOVED lines=10> */
.L_x_958:
[----:B------:R-:W-:Y:S01]  /*5cd0*/  LEA R6, R11, R3, 0x2 ;  /* 0x000000030b067211 */ /* 0x000fe200078e10ff */
[----:B------:R-:W-:-:S05]  /*5ce0*/  HFMA2 R13, -RZ, RZ, 0.96630859375, -0.0022525787353515625 ;  /* 0x3bbb989dff0d7431 */ /* 0x000fca00000001ff */
        /* <DEDUP_REMOVED lines=13> */
[----:B------:R-:W-:Y:S01]  /*5dc0*/  LEA R5, R11, R18, 0x6 ;  /* 0x000000120b057211 */ /* 0x000fe200078e30ff */
[----:B------:R-:W-:Y:S01]  /*5dd0*/  FFMA R15, R26, 1.4426950216293334961, -R15 ;  /* 0x3fb8aa3b1a0f7823 */ /* 0x000fe2000000080f */
[----:B------:R-:W-:Y:S01]  /*5de0*/  FADD R22, -R12, R6 ;  /* 0x000000060c167221 */ /* 0x000fe20000000100 */
[----:B------:R0:W1:Y:S01]  /*5df0*/  MUFU.EX2 R21, R25 ;  /* 0x0000001900157308 */ /* 0x0000620000000800 */
[----:B------:R-:W-:Y:S01]  /*5e00*/  LEA R5, R5, UR4, 0x2 ;  /* 0x0000000405057c11 */ /* 0x000fe2000f8e10ff */
[----:B------:R-:W-:Y:S01]  /*5e10*/  FFMA R26, R26, 1.925963033500011079e-08, R15 ;  /* 0x32a570601a1a7823 */ /* 0x000fe2000000000f */
[----:B------:R-:W-:Y:S01]  /*5e20*/  FFMA.SAT R23, R22, R13, 0.5 ;  /* 0x3f00000016177423 */ /* 0x000fe2000000200d */
[----:B------:R-:W-:Y:S02]  /*5e30*/  IADD3 R11, PT, PT, R11, 0x4, RZ ;  /* 0x000000040b0b7810 */ /* 0x000fe40007ffe0ff */
[----:B------:R-:W2:Y:S01]  /*5e40*/  @!P3 LDS R15, [R5+0x3000] ;  /* 0x00300000050fb984 */ /* 0x000ea20000000800 */
[----:B------:R-:W-:Y:S01]  /*5e50*/  FFMA.RM R23, R23, R4, 12582913 ;  /* 0x4b40000117177423 */ /* 0x000fe20000004004 */
[----:B------:R-:W3:Y:S01]  /*5e60*/  MUFU.EX2 R26, R26 ;  /* 0x0000001a001a7308 */ /* 0x000ee20000000800 */
[----:B------:R-:W-:Y:S01]  /*5e70*/  ISETP.NE.AND P5, PT, R11, 0x30, PT ;  /* 0x000000300b00780c */ /* 0x000fe20003fa5270 */
[----:B------:R-:W4:Y:S01]  /*5e80*/  @!P4 LDS R6, [R5+0x3080] ;  /* 0x003080000506c984 */ /* 0x000f220000000800 */
[C---:B0-----:R-:W-:Y:S01]  /*5e90*/  FADD R25, R23.reuse, -12583039 ;  /* 0xcb40007f17197421 */ /* 0x041fe20000000000 */
[----:B------:R-:W-:-:S03]  /*5ea0*/  SHF.L.U32 R23, R23, 0x17, RZ ;  /* 0x0000001717177819 */ /* 0x000fc600000006ff */
[----:B------:R-:W-:Y:S01]  /*5eb0*/  FFMA R25, R22, 1.4426950216293334961, -R25 ;  /* 0x3fb8aa3b16197823 */ /* 0x000fe20000000819 */
[----:B-1----:R-:W-:Y:S01]  /*5ec0*/  FMUL R21, R20, R21 ;  /* 0x0000001514157220 */ /* 0x002fe20000400000 */
[----:B------:R-:W-:Y:S02]  /*5ed0*/  FADD R20, -R12, R7 ;  /* 0x000000070c147221 */ /* 0x000fe40000000100 */
[----:B------:R-:W-:Y:S01]  /*5ee0*/  FFMA R22, R22, 1.925963033500011079e-08, R25 ;  /* 0x32a5706016167823 */ /* 0x000fe20000000019 */
[----:B------:R-:W-:Y:S01]  /*5ef0*/  SHF.L.U32 R7, R14, 0x17, RZ ;  /* 0x000000170e077819 */ /* 0x000fe200000006ff */
[----:B------:R-:W-:Y:S01]  /*5f00*/  @!P3 LDS R25, [R5+0x3300] ;  /* 0x003300000519b984 */ /* 0x000fe20000000800 */
[----:B------:R-:W-:Y:S01]  /*5f10*/  FFMA.SAT R13, R20, R13, 0.5 ;  /* 0x3f000000140d7423 */ /* 0x000fe2000000200d */
[----:B------:R-:W-:Y:S02]  /*5f20*/  FADD R10, R21, R10 ;  /* 0x0000000a150a7221 */ /* 0x000fe40000000000 */
[----:B------:R-:W0:Y:S01]  /*5f30*/  MUFU.EX2 R22, R22 ;  /* 0x0000001600167308 */ /* 0x000e220000000800 */
[----:B------:R-:W-:Y:S01]  /*5f40*/  FFMA.RM R4, R13, R4, 12582913 ;  /* 0x4b4000010d047423 */ /* 0x000fe20000004004 */
[----:B------:R-:W1:Y:S01]  /*5f50*/  @!P4 LDS R14, [R5+0x3180] ;  /* 0x00318000050ec984 */ /* 0x000e620000000800 */
[----:B---3--:R-:W-:-:S02]  /*5f60*/  FMUL R7, R7, R26 ;  /* 0x0000001a07077220 */ /* 0x008fc40000400000 */
[C---:B------:R-:W-:Y:S01]  /*5f70*/  FADD R27, R4.reuse, -12583039 ;  /* 0xcb40007f041b7421 */ /* 0x040fe20000000000 */
[----:B------:R-:W3:Y:S01]  /*5f80*/  @!P3 LDS R13, [R5+0x3100] ;  /* 0x00310000050db984 */ /* 0x000ee20000000800 */
[----:B------:R-:W-:Y:S01]  /*5f90*/  SHF.L.U32 R4, R4, 0x17, RZ ;  /* 0x0000001704047819 */ /* 0x000fe200000006ff */
[----:B------:R-:W-:Y:S01]  /*5fa0*/  FADD R10, R10, R7 ;  /* 0x000000070a0a7221 */ /* 0x000fe20000000000 */
[----:B------:R-:W-:-:S04]  /*5fb0*/  FFMA R27, R20, 1.4426950216293334961, -R27 ;  /* 0x3fb8aa3b141b7823 */ /* 0x000fc8000000081b */
[----:B------:R-:W-:Y:S01]  /*5fc0*/  FFMA R27, R20, 1.925963033500011079e-08, R27 ;  /* 0x32a57060141b7823 */ /* 0x000fe2000000001b */
[----:B0-----:R-:W-:Y:S02]  /*5fd0*/  FMUL R23, R23, R22 ;  /* 0x0000001617177220 */ /* 0x001fe40000400000 */
[----:B------:R-:W-:Y:S03]  /*5fe0*/  @!P4 LDS R22, [R5+0x3380] ;  /* 0x003380000516c984 */ /* 0x000fe60000000800 */
[----:B------:R-:W0:Y:S01]  /*5ff0*/  MUFU.EX2 R27, R27 ;  /* 0x0000001b001b7308 */ /* 0x000e220000000800 */
[C---:B--2---:R-:W-:Y:S01]  /*6000*/  @!P3 FFMA R8, R21.reuse, R15, R8 ;  /* 0x0000000f1508b223 */ /* 0x044fe20000000008 */
[----:B------:R-:W-:Y:S01]  /*6010*/  FADD R10, R10, R23 ;  /* 0x000000170a0a7221 */ /* 0x000fe20000000000 */
[----:B------:R-:W2:Y:S01]  /*6020*/  @!P3 LDS R15, [R5+0x3200] ;  /* 0x00320000050fb984 */ /* 0x000ea20000000800 */
[----:B----4-:R-:W-:-:S03]  /*6030*/  @!P4 FFMA R9, R21, R6, R9 ;  /* 0x000000061509c223 */ /* 0x010fc60000000009 */
[----:B------:R-:W4:Y:S01]  /*6040*/  @!P4 LDS R6, [R5+0x3280] ;  /* 0x003280000506c984 */ /* 0x000f220000000800 */
[----:B0-----:R-:W-:-:S04]  /*6050*/  FMUL R21, R4, R27 ;  /* 0x0000001b04157220 */ /* 0x001fc80000400000 */
[----:B------:R-:W-:Y:S01]  /*6060*/  FADD R10, R10, R21 ;  /* 0x000000150a0a7221 */ /* 0x000fe20000000000 */
[C---:B-1----:R-:W-:Y:S01]  /*6070*/  @!P4 FFMA R9, R7.reuse, R14, R9 ;  /* 0x0000000e0709c223 */ /* 0x042fe20000000009 */
        /* <DEDUP_REMOVED lines=10> */
.L_x_955:
[----:B------:R-:W-:Y:S05]  /*6120*/  BSYNC.RECONVERGENT B0 ;  /* 0x0000000000007941 */ /* 0x000fea0003800200 */
.L_x_954:
[----:B------:R-:W5:Y:S01]  /*6130*/  LDCU UR4, c[0x0][0x3b8] ;  /* 0x00007700ff0477ac */ /* 0x000f620008000800 */
[----:B------:R-:W-:Y:S01]  /*6140*/  IADD3 R24, PT, PT, R24, 0x1, RZ ;  /* 0x0000000118187810 */ /* 0x000fe20007ffe0ff */
[----:B------:R-:W-:Y:S08]  /*6150*/  BAR.SYNC.DEFER_BLOCKING 0x0 ;  /* 0x0000000000007b1d */ /* 0x000ff00000010000 */
[----:B------:R-:W-:Y:S01]  /*6160*/  BAR.SYNC.DEFER_BLOCKING 0x0 ;  /* 0x0000000000007b1d */ /* 0x000fe20000010000 */
[----:B-----5:R-:W-:-:S13]  /*6170*/  ISETP.NE.AND P3, PT, R24, UR4, PT ;  /* 0x0000000418007c0c */ /* 0x020fda000bf65270 */
[----:B------:R-:W-:Y:S05]  /*6180*/  @P3 BRA `(.L_x_959) ;  /* 0xffffffa400e83947 */ /* 0x000fea000383ffff */
.L_x_935:
        /* <DEDUP_REMOVED lines=9> */
[----:B-1----:R-:W-:-:S06]  /*6220*/  LEA R9, R11, R16, 0x2 ;  /* 0x000000100b097211 */ /* 0x002fcc00078e10ff */
[----:B------:R-:W3:Y:S01]  /*6230*/  LDL R9, [R9] ;  /* 0x0000000009097983 */ /* 0x000ee20000100800 */
[----:B------:R-:W-:Y:S02]  /*6240*/  LEA R11, R11, R1, 0x3 ;  /* 0x000000010b0b7211 */ /* 0x000fe400078e18ff */
[----:B------:R-:W-:-:S04]  /*6250*/  SHF.R.U32.HI R0, RZ, 0x5, R18 ;  /* 0x00000005ff007819 */ /* 0x000fc80000011612 */
[----:B------:R-:W-:-:S06]  /*6260*/  LEA R0, R0, R11, 0x2 ;  /* 0x0000000b00007211 */ /* 0x000fcc00078e10ff */
        /* <DEDUP_REMOVED lines=12> */
[----:B------:R-:W-:Y:S05]  /*6330*/  CALL.REL.NOINC `($__internal_15_$__cuda_sm3x_div_rn_noftz_f32_slowpath) ;  /* 0x0000000800007944 */ /* 0x000fea0003c00000 */
[----:B------:R-:W-:-:S07]  /*6340*/  MOV R3, R0 ;  /* 0x0000000000037202 */ /* 0x000fce0000000f00 */
.L_x_963:
[----:B------:R-:W-:Y:S05]  /*6350*/  BSYNC.RECONVERGENT B1 ;  /* 0x0000000000017941 */ /* 0x000fea0003800200 */
.L_x_962:
        /* <DEDUP_REMOVED lines=19> */
[----:B------:R-:W-:Y:S05]  /*6490*/  CALL.REL.NOINC `($__internal_15_$__cuda_sm3x_div_rn_noftz_f32_slowpath) ;  /* 0x0000000400a87944 */ /* 0x000fea0003c00000 */
[----:B------:R-:W-:-:S07]  /*64a0*/  MOV R3, R0 ;  /* 0x0000000000037202 */ /* 0x000fce0000000f00 */
.L_x_965:
[----:B------:R-:W-:Y:S05]  /*64b0*/  BSYNC.RECONVERGENT B1 ;  /* 0x0000000000017941 */ /* 0x000fea0003800200 */
.L_x_964:
[----:B------:R0:W-:Y:S02]  /*64c0*/  STG.E desc[UR36][R4.64+0x80], R3 ;  /* 0x0000800304007986 */ /* 0x0001e4000c101924 */
.L_x_961:
[----:B------:R-:W-:Y:S05]  /*64d0*/  BSYNC.RECONVERGENT B0 ;  /* 0x0000000000007941 */ /* 0x000fea0003800200 */
.L_x_960:
        /* <DEDUP_REMOVED lines=8> */
[----:B------:R-:W-:-:S04]  /*6560*/  IADD3 R0, PT, PT, R17, 0x10, RZ ;  /* 0x0000001011007810 */ /* 0x000fc80007ffe0ff */
[----:B------:R-:W-:-:S04]  /*6570*/  SHF.R.U32.HI R0, RZ, 0x4, R0 ;  /* 0x00000004ff007819 */ /* 0x000fc80000011600 */
[----:B---3--:R-:W-:-:S06]  /*6580*/  LEA R9, R0, R16, 0x2 ;  /* 0x0000001000097211 */ /* 0x008fcc00078e10ff */
        /* <DEDUP_REMOVED lines=18> */
.L_x_969:
[----:B------:R-:W-:Y:S05]  /*66b0*/  BSYNC.RECONVERGENT B1 ;  /* 0x0000000000017941 */ /* 0x000fea0003800200 */
.L_x_968:
        /* <DEDUP_REMOVED lines=19> */
[----:B0-----:R-:W-:Y:S05]  /*67f0*/  CALL.REL.NOINC `($__internal_15_$__cuda_sm3x_div_rn_noftz_f32_slowpath) ;  /* 0x0000000000d07944 */ /* 0x001fea0003c00000 */
[----:B------:R-:W-:-:S07]  /*6800*/  MOV R3, R0 ;  /* 0x0000000000037202 */ /* 0x000fce0000000f00 */
.L_x_971:
[----:B------:R-:W-:Y:S05]  /*6810*/  BSYNC.RECONVERGENT B1 ;  /* 0x0000000000017941 */ /* 0x000fea0003800200 */
.L_x_970:
[----:B------:R1:W-:Y:S02]  /*6820*/  STG.E desc[UR36][R4.64+0x80], R3 ;  /* 0x0000800304007986 */ /* 0x0003e4000c101924 */
.L_x_967:
[----:B------:R-:W-:Y:S05]  /*6830*/  BSYNC.RECONVERGENT B0 ;  /* 0x0000000000007941 */ /* 0x000fea0003800200 */
.L_x_966:
        /* <DEDUP_REMOVED lines=8> */
[----:B------:R-:W-:-:S04]  /*68c0*/  SHF.R.U32.HI R0, RZ, 0x5, R18 ;  /* 0x00000005ff007819 */ /* 0x000fc80000011612 */
[----:B------:R-:W-:-:S06]  /*68d0*/  LEA R0, R0, R1, 0x2 ;  /* 0x0000000100007211 */ /* 0x000fcc00078e10ff */
        /* <DEDUP_REMOVED lines=14> */
.L_x_973:
[----:B------:R-:W-:Y:S05]  /*69c0*/  BSYNC.RECONVERGENT B0 ;  /* 0x0000000000007941 */ /* 0x000fea0003800200 */
.L_x_972:
        /* <DEDUP_REMOVED lines=20> */
.L_x_975:
[----:B------:R-:W-:Y:S05]  /*6b10*/  BSYNC.RECONVERGENT B0 ;  /* 0x0000000000007941 */ /* 0x000fea0003800200 */
.L_x_974:
[----:B------:R-:W-:Y:S01]  /*6b20*/  STG.E desc[UR36][R4.64+0x80], R0 ;  /* 0x0000800004007986 */ /* 0x000fe2000c101924 */
[----:B------:R-:W-:Y:S05]  /*6b30*/  EXIT ;  /* 0x000000000000794d */ /* 0x000fea0003800000 */
        .weak           $__internal_15_$__cuda_sm3x_div_rn_noftz_f32_slowpath
        .type           $__internal_15_$__cuda_sm3x_div_rn_noftz_f32_slowpath,@function
        .size           $__internal_15_$__cuda_sm3x_div_rn_noftz_f32_slowpath,(.L_x_1003 - $__internal_15_$__cuda_sm3x_div_rn_noftz_f32_slowpath)
$__internal_15_$__cuda_sm3x_div_rn_noftz_f32_slowpath:
        /* <DEDUP_REMOVED lines=34> */
.L_x_977:
[----:B------:R-:W-:Y:S01]  /*6d60*/  LEA R12, R6, 0xc0800000, 0x17 ;  /* 0xc0800000060c7811 */ /* 0x000fe200078eb8ff */
[----:B------:R-:W-:Y:S01]  /*6d70*/  BSSY.RECONVERGENT B3, `(.L_x_982) ;  /* 0x0000036000037945 */ /* 0x000fe20003800200 */
[----:B------:R-:W-:Y:S02]  /*6d80*/  IADD3 R13, PT, PT, R10, -0x7f, RZ ;  /* 0xffffff810a0d7810 */ /* 0x000fe40007ffe0ff */
[----:B------:R-:W-:-:S03]  /*6d90*/  IADD3 R12, PT, PT, -R12, R3, RZ ;  /* 0x000000030c0c7210 */ /* 0x000fc60007ffe1ff */
[C---:B------:R-:W-:Y:S01]  /*6da0*/  IMAD R0, R13.reuse, -0x800000, R0 ;  /* 0xff8000000d007824 */ /* 0x040fe200078e0200 */
[----:B------:R-:W0:Y:S01]  /*6db0*/  MUFU.RCP R14, R12 ;  /* 0x0000000c000e7308 */ /* 0x000e220000001000 */
[----:B------:R-:W-:Y:S01]  /*6dc0*/  FADD.FTZ R15, -R12, -RZ ;  /* 0x800000ff0c0f7221 */ /* 0x000fe20000010100 */
        /* <DEDUP_REMOVED lines=44> */
.L_x_984:
[----:B------:R-:W-:-:S04]  /*7090*/  LOP3.LUT R0, R0, 0x80000000, RZ, 0xc0, !PT ;  /* 0x8000000000007812 */ /* 0x000fc800078ec0ff */
[----:B------:R-:W-:Y:S01]  /*70a0*/  LOP3.LUT R0, R0, 0x7f800000, RZ, 0xfc, !PT ;  /* 0x7f80000000007812 */ /* 0x000fe200078efcff */
[----:B------:R-:W-:Y:S06]  /*70b0*/  BRA `(.L_x_985) ;  /* 0x0000000000047947 */ /* 0x000fec0003800000 */
.L_x_983:
[----:B------:R-:W-:-:S07]  /*70c0*/  LEA R0, R13, R0, 0x17 ;  /* 0x000000000d007211 */ /* 0x000fce00078eb8ff */
.L_x_985:
[----:B------:R-:W-:Y:S05]  /*70d0*/  BSYNC.RECONVERGENT B3 ;  /* 0x0000000000037941 */ /* 0x000fea0003800200 */
.L_x_982:
[----:B------:R-:W-:Y:S05]  /*70e0*/  BRA `(.L_x_986) ;  /* 0x0000000000207947 */ /* 0x000fea0003800000 */
.L_x_981:
[----:B------:R-:W-:-:S04]  /*70f0*/  LOP3.LUT R0, R3, 0x80000000, R0, 0x48, !PT ;  /* 0x8000000003007812 */ /* 0x000fc800078e4800 */
[----:B------:R-:W-:Y:S01]  /*7100*/  LOP3.LUT R0, R0, 0x7f800000, RZ, 0xfc, !PT ;  /* 0x7f80000000007812 */ /* 0x000fe200078efcff */
[----:B------:R-:W-:Y:S06]  /*7110*/  BRA `(.L_x_986) ;  /* 0x0000000000147947 */ /* 0x000fec0003800000 */
.L_x_980:
[----:B------:R-:W-:Y:S01]  /*7120*/  LOP3.LUT R0, R3, 0x80000000, R0, 0x48, !PT ;  /* 0x8000000003007812 */ /* 0x000fe200078e4800 */
[----:B------:R-:W-:Y:S06]  /*7130*/  BRA `(.L_x_986) ;  /* 0x00000000000c7947 */ /* 0x000fec0003800000 */
.L_x_979:
[----:B------:R-:W0:Y:S01]  /*7140*/  MUFU.RSQ R0, -QNAN ;  /* 0xffc0000000007908 */ /* 0x000e220000001400 */
[----:B------:R-:W-:Y:S05]  /*7150*/  BRA `(.L_x_986) ;  /* 0x0000000000047947 */ /* 0x000fea0003800000 */
.L_x_978:
[----:B------:R-:W-:-:S07]  /*7160*/  FADD.FTZ R0, R0, R3 ;  /* 0x0000000300007221 */ /* 0x000fce0000010000 */
.L_x_986:
[----:B------:R-:W-:Y:S05]  /*7170*/  BSYNC.RECONVERGENT B2 ;  /* 0x0000000000027941 */ /* 0x000fea0003800200 */
.L_x_976:
[----:B------:R-:W-:-:S04]  /*7180*/  HFMA2 R3, -RZ, RZ, 0, 0 ;  /* 0x00000000ff037431 */ /* 0x000fc800000001ff */
[----:B0-----:R-:W-:Y:S05]  /*7190*/  RET.REL.NODEC R2 `(_Z15flash_attentionIfLi48ELi48ELi64ELi32ELi16EEvPT_S1_S1_S1_iS1_S1_i) ;  /* 0xffffff8c02987950 */ /* 0x001fea0003c3ffff */
.L_x_987:
        /* <DEDUP_REMOVED lines=14> */
.L_x_1003:


//--------------------- .nv.global.init           --------------------------
	.section	.nv.global.init,"aw",@progbits
.nv.global.init:
	.type		$str$1,@object
	.size		$str$1,($str - $str$1)
$str$1:
        /*0000*/ 	.byte	0x62, 0x64, 0x69, 0x6d, 0x5f, 0x78, 0x3a, 0x20, 0x25, 0x64, 0x2c, 0x20, 0x62, 0x64, 0x69, 0x6d
        /*0010*/ 	.byte	0x5f, 0x79, 0x3a, 0x20, 0x25, 0x64, 0x0a, 0x00
	.type		$str,@object
	.size		$str,($str$2 - $str)
$str:
        /*0018*/ 	.byte	0x42, 0x5f, 0x63, 0x3a, 0x20, 0x25, 0x64, 0x2c, 0x20, 0x42, 0x5f, 0x72, 0x3a, 0x20, 0x25, 0x64
        /*0028*/ 	.byte	0x2c, 0x20, 0x64, 0x3a, 0x20, 0x25, 0x64, 0x0a, 0x00
	.type		$str$2,@object
	.size		$str$2,(.L_2 - $str$2)
$str$2:
        /*0031*/ 	.byte	0x62, 0x6c, 0x6f, 0x63, 0x6b, 0x49, 0x64, 0x78, 0x2e, 0x78, 0x3a, 0x20, 0x25, 0x64, 0x2c, 0x20
        /*0041*/ 	.byte	0x62, 0x6c, 0x6f, 0x63, 0x6b, 0x49, 0x64, 0x78, 0x2e, 0x79, 0x3a, 0x20, 0x25, 0x64, 0x0a, 0x00
.L_2:


//--------------------- .nv.shared._Z15flash_attentionIfLi96ELi32ELi32ELi32ELi16EEvPT_S1_S1_S1_iS1_S1_i --------------------------
	.section	.nv.shared._Z15flash_attentionIfLi96ELi32ELi32ELi32ELi16EEvPT_S1_S1_S1_iS1_S1_i,"aw",@nobits
	.sectionflags	@""
	.align	16
	.zero		1024


//--------------------- .nv.shared.reserved.0     --------------------------
	.section	.nv.shared.reserved.0,"aw",@nobits
	.weak		__nv_reservedSMEM_offset_0_alias
	.size		__nv_reservedSMEM_offset_0_alias, 0, 64
	.other		__nv_reservedSMEM_offset_0_alias,@"STO_CUDA_RESERVED_SHARED STV_DEFAULT"
__nv_reservedSMEM_offset_0_alias:
	.zero		0
	.zero		64


//--------------------- .nv.shared._Z15flash_attentionIfLi32ELi32ELi32ELi32ELi16EEvPT_S1_S1_S1_iS1_S1_i --------------------------
	.section	.nv.shared._Z15flash_attentionIfLi32ELi32ELi32ELi32ELi16EEvPT_S1_S1_S1_iS1_S1_i,"aw",@nobits
	.sectionflags	@""
	.align	16
	.zero		1024


//--------------------- .nv.shared._Z15flash_attentionIfLi48ELi32ELi32ELi32ELi16EEvPT_S1_S1_S1_iS1_S1_i --------------------------
	.section	.nv.shared._Z15flash_attentionIfLi48ELi32ELi32ELi32ELi16EEvPT_S1_S1_S1_iS1_S1_i,"aw",@nobits
	.sectionflags	@""
	.align	16
	.zero		1024


//--------------------- .nv.shared._Z15flash_attentionIfLi64ELi32ELi32ELi32ELi16EEvPT_S1_S1_S1_iS1_S1_i --------------------------
	.section	.nv.shared._Z15flash_attentionIfLi64ELi32ELi32ELi32ELi16EEvPT_S1_S1_S1_iS1_S1_i,"aw",@nobits
	.sectionflags	@""
	.align	16
	.zero		1024


//--------------------- .nv.shared._Z15flash_attentionIfLi8ELi8ELi256ELi32ELi16EEvPT_S1_S1_S1_iS1_S1_i --------------------------
	.section	.nv.shared._Z15flash_attentionIfLi8ELi8ELi256ELi32ELi16EEvPT_S1_S1_S1_iS1_S1_i,"aw",@nobits
	.sectionflags	@""
	.align	16
	.zero		1024


//--------------------- .nv.shared._Z15flash_attentionIfLi12ELi12ELi256ELi32ELi16EEvPT_S1_S1_S1_iS1_S1_i --------------------------
	.section	.nv.shared._Z15flash_attentionIfLi12ELi12ELi256ELi32ELi16EEvPT_S1_S1_S1_iS1_S1_i,"aw",@nobits
	.sectionflags	@""
	.align	16
	.zero		1024


//--------------------- .nv.shared._Z15flash_attentionIfLi16ELi16ELi256ELi32ELi16EEvPT_S1_S1_S1_iS1_S1_i --------------------------
	.section	.nv.shared._Z15flash_attentionIfLi16ELi16ELi256ELi32ELi16EEvPT_S1_S1_S1_iS1_S1_i,"aw",@nobits
	.sectionflags	@""
	.align	16
	.zero		1024


//--------------------- .nv.shared._Z15flash_attentionIfLi12ELi12ELi128ELi32ELi16EEvPT_S1_S1_S1_iS1_S1_i --------------------------
	.section	.nv.shared._Z15flash_attentionIfLi12ELi12ELi128ELi32ELi16EEvPT_S1_S1_S1_iS1_S1_i,"aw",@nobits
	.sectionflags	@""
	.align	16
	.zero		1024


//--------------------- .nv.shared._Z15flash_attentionIfLi16ELi16ELi128ELi32ELi16EEvPT_S1_S1_S1_iS1_S1_i --------------------------
	.section	.nv.shared._Z15flash_attentionIfLi16ELi16ELi128ELi32ELi16EEvPT_S1_S1_S1_iS1_S1_i,"aw",@nobits
	.sectionflags	@""
	.align	16
	.zero		1024


//--------------------- .nv.shared._Z15flash_attentionIfLi24ELi24ELi128ELi32ELi16EEvPT_S1_S1_S1_iS1_S1_i --------------------------
	.section	.nv.shared._Z15flash_attentionIfLi24ELi24ELi128ELi32ELi16EEvPT_S1_S1_S1_iS1_S1_i,"aw",@nobits
	.sectionflags	@""
	.align	16
	.zero		1024


//--------------------- .nv.shared._Z15flash_attentionIfLi32ELi32ELi128ELi32ELi16EEvPT_S1_S1_S1_iS1_S1_i --------------------------
	.section	.nv.shared._Z15flash_attentionIfLi32ELi32ELi128ELi32ELi16EEvPT_S1_S1_S1_iS1_S1_i,"aw",@nobits
	.sectionflags	@""
	.align	16
	.zero		1024


//--------------------- .nv.shared._Z15flash_attentionIfLi48ELi48ELi64ELi48ELi16EEvPT_S1_S1_S1_iS1_S1_i --------------------------
	.section	.nv.shared._Z15flash_attentionIfLi48ELi48ELi64ELi48ELi16EEvPT_S1_S1_S1_iS1_S1_i,"aw",@nobits
	.sectionflags	@""
	.align	16
	.zero		1024


//--------------------- .nv.shared._Z15flash_attentionIfLi16ELi16ELi64ELi32ELi16EEvPT_S1_S1_S1_iS1_S1_i --------------------------
	.section	.nv.shared._Z15flash_attentionIfLi16ELi16ELi64ELi32ELi16EEvPT_S1_S1_S1_iS1_S1_i,"aw",@nobits
	.sectionflags	@""
	.align	16
	.zero		1024


//--------------------- .nv.shared._Z15flash_attentionIfLi24ELi24ELi64ELi32ELi16EEvPT_S1_S1_S1_iS1_S1_i --------------------------
	.section	.nv.shared._Z15flash_attentionIfLi24ELi24ELi64ELi32ELi16EEvPT_S1_S1_S1_iS1_S1_i,"aw",@nobits
	.sectionflags	@""
	.align	16
	.zero		1024


//--------------------- .nv.shared._Z15flash_attentionIfLi32ELi32ELi64ELi32ELi16EEvPT_S1_S1_S1_iS1_S1_i --------------------------
	.section	.nv.shared._Z15flash_attentionIfLi32ELi32ELi64ELi32ELi16EEvPT_S1_S1_S1_iS1_S1_i,"aw",@nobits
	.sectionflags	@""
	.align	16
	.zero		1024


//--------------------- .nv.shared._Z15flash_attentionIfLi48ELi48ELi64ELi32ELi16EEvPT_S1_S1_S1_iS1_S1_i --------------------------
	.section	.nv.shared._Z15flash_attentionIfLi48ELi48ELi64ELi32ELi16EEvPT_S1_S1_S1_iS1_S1_i,"aw",@nobits
	.sectionflags	@""
	.align	16
	.zero		1024


//--------------------- .nv.constant0._Z15flash_attentionIfLi96ELi32ELi32ELi32ELi16EEvPT_S1_S1_S1_iS1_S1_i --------------------------
	.section	.nv.constant0._Z15flash_attentionIfLi96ELi32ELi32ELi32ELi16EEvPT_S1_S1_S1_iS1_S1_i,"a",@progbits
	.sectionflags	@""
	.align	4
.nv.constant0._Z15flash_attentionIfLi96ELi32ELi32ELi32ELi16EEvPT_S1_S1_S1_iS1_S1_i:
	.zero		956


//--------------------- .nv.constant0._Z15flash_attentionIfLi32ELi32ELi32ELi32ELi16EEvPT_S1_S1_S1_iS1_S1_i --------------------------
	.section	.nv.constant0._Z15flash_attentionIfLi32ELi32ELi32ELi32ELi16EEvPT_S1_S1_S1_iS1_S1_i,"a",@progbits
	.sectionflags	@""
	.align	4
.nv.constant0._Z15flash_attentionIfLi32ELi32ELi32ELi32ELi16EEvPT_S1_S1_S1_iS1_S1_i:
	.zero		956


//--------------------- .nv.constant0._Z15flash_attentionIfLi48ELi32ELi32ELi32ELi16EEvPT_S1_S1_S1_iS1_S1_i --------------------------
	.section	.nv.constant0._Z15flash_attentionIfLi48ELi32ELi32ELi32ELi16EEvPT_S1_S1_S1_iS1_S1_i,"a",@progbits
	.sectionflags	@""
	.align	4
.nv.constant0._Z15flash_attentionIfLi48ELi32ELi32ELi32ELi16EEvPT_S1_S1_S1_iS1_S1_i:
	.zero		956


//--------------------- .nv.constant0._Z15flash_attentionIfLi64ELi32ELi32ELi32ELi16EEvPT_S1_S1_S1_iS1_S1_i --------------------------
	.section	.nv.constant0._Z15flash_attentionIfLi64ELi32ELi32ELi32ELi16EEvPT_S1_S1_S1_iS1_S1_i,"a",@progbits
	.sectionflags	@""
	.align	4
.nv.constant0._Z15flash_attentionIfLi64ELi32ELi32ELi32ELi16EEvPT_S1_S1_S1_iS1_S1_i:
	.zero		956


//--------------------- .nv.constant0._Z15flash_attentionIfLi8ELi8ELi256ELi32ELi16EEvPT_S1_S1_S1_iS1_S1_i --------------------------
	.section	.nv.constant0._Z15flash_attentionIfLi8ELi8ELi256ELi32ELi16EEvPT_S1_S1_S1_iS1_S1_i,"a",@progbits
	.sectionflags	@""
	.align	4
.nv.constant0._Z15flash_attentionIfLi8ELi8ELi256ELi32ELi16EEvPT_S1_S1_S1_iS1_S1_i:
	.zero		956


//--------------------- .nv.constant0._Z15flash_attentionIfLi12ELi12ELi256ELi32ELi16EEvPT_S1_S1_S1_iS1_S1_i --------------------------
	.section	.nv.constant0._Z15flash_attentionIfLi12ELi12ELi256ELi32ELi16EEvPT_S1_S1_S1_iS1_S1_i,"a",@progbits
	.sectionflags	@""
	.align	4
.nv.constant0._Z15flash_attentionIfLi12ELi12ELi256ELi32ELi16EEvPT_S1_S1_S1_iS1_S1_i:
	.zero		956


//--------------------- .nv.constant0._Z15flash_attentionIfLi16ELi16ELi256ELi32ELi16EEvPT_S1_S1_S1_iS1_S1_i --------------------------
	.section	.nv.constant0._Z15flash_attentionIfLi16ELi16ELi256ELi32ELi16EEvPT_S1_S1_S1_iS1_S1_i,"a",@progbits
	.sectionflags	@""
	.align	4
.nv.constant0._Z15flash_attentionIfLi16ELi16ELi256ELi32ELi16EEvPT_S1_S1_S1_iS1_S1_i:
	.zero		956


//--------------------- .nv.constant0._Z15flash_attentionIfLi12ELi12ELi128ELi32ELi16EEvPT_S1_S1_S1_iS1_S1_i --------------------------
	.section	.nv.constant0._Z15flash_attentionIfLi12ELi12ELi128ELi32ELi16EEvPT_S1_S1_S1_iS1_S1_i,"a",@progbits
	.sectionflags	@""
	.align	4
.nv.constant0._Z15flash_attentionIfLi12ELi12ELi128ELi32ELi16EEvPT_S1_S1_S1_iS1_S1_i:
	.zero		956


//--------------------- .nv.constant0._Z15flash_attentionIfLi16ELi16ELi128ELi32ELi16EEvPT_S1_S1_S1_iS1_S1_i --------------------------
	.section	.nv.constant0._Z15flash_attentionIfLi16ELi16ELi128ELi32ELi16EEvPT_S1_S1_S1_iS1_S1_i,"a",@progbits
	.sectionflags	@""
	.align	4
.nv.constant0._Z15flash_attentionIfLi16ELi16ELi128ELi32ELi16EEvPT_S1_S1_S1_iS1_S1_i:
	.zero		956


//--------------------- .nv.constant0._Z15flash_attentionIfLi24ELi24ELi128ELi32ELi16EEvPT_S1_S1_S1_iS1_S1_i --------------------------
	.section	.nv.constant0._Z15flash_attentionIfLi24ELi24ELi128ELi32ELi16EEvPT_S1_S1_S1_iS1_S1_i,"a",@progbits
	.sectionflags	@""
	.align	4
.nv.constant0._Z15flash_attentionIfLi24ELi24ELi128ELi32ELi16EEvPT_S1_S1_S1_iS1_S1_i:
	.zero		956


//--------------------- .nv.constant0._Z15flash_attentionIfLi32ELi32ELi128ELi32ELi16EEvPT_S1_S1_S1_iS1_S1_i --------------------------
	.section	.nv.constant0._Z15flash_attentionIfLi32ELi32ELi128ELi32ELi16EEvPT_S1_S1_S1_iS1_S1_i,"a",@progbits
	.sectionflags	@""
	.align	4
.nv.constant0._Z15flash_attentionIfLi32ELi32ELi128ELi32ELi16EEvPT_S1_S1_S1_iS1_S1_i:
	.zero		956


//--------------------- .nv.constant0._Z15flash_attentionIfLi48ELi48ELi64ELi48ELi16EEvPT_S1_S1_S1_iS1_S1_i --------------------------
	.section	.nv.constant0._Z15flash_attentionIfLi48ELi48ELi64ELi48ELi16EEvPT_S1_S1_S1_iS1_S1_i,"a",@progbits
	.sectionflags	@""
	.align	4
.nv.constant0._Z15flash_attentionIfLi48ELi48ELi64ELi48ELi16EEvPT_S1_S1_S1_iS1_S1_i:
	.zero		956


//--------------------- .nv.constant0._Z15flash_attentionIfLi16ELi16ELi64ELi32ELi16EEvPT_S1_S1_S1_iS1_S1_i --------------------------
	.section	.nv.constant0._Z15flash_attentionIfLi16ELi16ELi64ELi32ELi16EEvPT_S1_S1_S1_iS1_S1_i,"a",@progbits
	.sectionflags	@""
	.align	4
.nv.constant0._Z15flash_attentionIfLi16ELi16ELi64ELi32ELi16EEvPT_S1_S1_S1_iS1_S1_i:
	.zero		956


//--------------------- .nv.constant0._Z15flash_attentionIfLi24ELi24ELi64ELi32ELi16EEvPT_S1_S1_S1_iS1_S1_i --------------------------
	.section	.nv.constant0._Z15flash_attentionIfLi24ELi24ELi64ELi32ELi16EEvPT_S1_S1_S1_iS1_S1_i,"a",@progbits
	.sectionflags	@""
	.align	4
.nv.constant0._Z15flash_attentionIfLi24ELi24ELi64ELi32ELi16EEvPT_S1_S1_S1_iS1_S1_i:
	.zero		956


//--------------------- .nv.constant0._Z15flash_attentionIfLi32ELi32ELi64ELi32ELi16EEvPT_S1_S1_S1_iS1_S1_i --------------------------
	.section	.nv.constant0._Z15flash_attentionIfLi32ELi32ELi64ELi32ELi16EEvPT_S1_S1_S1_iS1_S1_i,"a",@progbits
	.sectionflags	@""
	.align	4
.nv.constant0._Z15flash_attentionIfLi32ELi32ELi64ELi32ELi16EEvPT_S1_S1_S1_iS1_S1_i:
	.zero		956


//--------------------- .nv.constant0._Z15flash_attentionIfLi48ELi48ELi64ELi32ELi16EEvPT_S1_S1_S1_iS1_S1_i --------------------------
	.section	.nv.constant0._Z15flash_attentionIfLi48ELi48ELi64ELi32ELi16EEvPT_S1_S1_S1_iS1_S1_i,"a",@progbits
	.sectionflags	@""
	.align	4
.nv.constant0._Z15flash_attentionIfLi48ELi48ELi64ELi32ELi16EEvPT_S1_S1_S1_iS1_S1_i:
	.zero		956


//--------------------- SYMBOLS --------------------------

	.type		.nv.reservedSmem.offset0,@object
	.size		.nv.reservedSmem.offset0,0x4
	.type		.nv.reservedSmem.cap,@object
	.size		.nv.reservedSmem.cap,0x4
	.type		vprintf,@function
